//
// Generated by NVIDIA NVVM Compiler
//
// Compiler Build ID: CL-36424714
// Cuda compilation tools, release 13.0, V13.0.88
// Based on NVVM 20.0.0
//

.version 9.0
.target sm_100
.address_size 64

	// .globl	_Z23flash_attn_sinks_kernelI6__halfLi64ELi4EEvPKT_S3_S3_PS1_PKffiiii

.visible .entry _Z23flash_attn_sinks_kernelI6__halfLi64ELi4EEvPKT_S3_S3_PS1_PKffiiii(
	.param .u64 .ptr .align 1 _Z23flash_attn_sinks_kernelI6__halfLi64ELi4EEvPKT_S3_S3_PS1_PKffiiii_param_0,
	.param .u64 .ptr .align 1 _Z23flash_attn_sinks_kernelI6__halfLi64ELi4EEvPKT_S3_S3_PS1_PKffiiii_param_1,
	.param .u64 .ptr .align 1 _Z23flash_attn_sinks_kernelI6__halfLi64ELi4EEvPKT_S3_S3_PS1_PKffiiii_param_2,
	.param .u64 .ptr .align 1 _Z23flash_attn_sinks_kernelI6__halfLi64ELi4EEvPKT_S3_S3_PS1_PKffiiii_param_3,
	.param .u64 .ptr .align 1 _Z23flash_attn_sinks_kernelI6__halfLi64ELi4EEvPKT_S3_S3_PS1_PKffiiii_param_4,
	.param .f32 _Z23flash_attn_sinks_kernelI6__halfLi64ELi4EEvPKT_S3_S3_PS1_PKffiiii_param_5,
	.param .u32 _Z23flash_attn_sinks_kernelI6__halfLi64ELi4EEvPKT_S3_S3_PS1_PKffiiii_param_6,
	.param .u32 _Z23flash_attn_sinks_kernelI6__halfLi64ELi4EEvPKT_S3_S3_PS1_PKffiiii_param_7,
	.param .u32 _Z23flash_attn_sinks_kernelI6__halfLi64ELi4EEvPKT_S3_S3_PS1_PKffiiii_param_8,
	.param .u32 _Z23flash_attn_sinks_kernelI6__halfLi64ELi4EEvPKT_S3_S3_PS1_PKffiiii_param_9
)
.maxntid 128
{
	.reg .pred 	%p<24>;
	.reg .b16 	%rs<29>;
	.reg .b32 	%r<91>;
	.reg .b32 	%f<215>;
	.reg .b64 	%rd<29>;

	ld.param.u64 	%rd1, [_Z23flash_attn_sinks_kernelI6__halfLi64ELi4EEvPKT_S3_S3_PS1_PKffiiii_param_0];
	ld.param.u64 	%rd2, [_Z23flash_attn_sinks_kernelI6__halfLi64ELi4EEvPKT_S3_S3_PS1_PKffiiii_param_1];
	ld.param.u64 	%rd3, [_Z23flash_attn_sinks_kernelI6__halfLi64ELi4EEvPKT_S3_S3_PS1_PKffiiii_param_2];
	ld.param.u64 	%rd4, [_Z23flash_attn_sinks_kernelI6__halfLi64ELi4EEvPKT_S3_S3_PS1_PKffiiii_param_3];
	ld.param.u64 	%rd5, [_Z23flash_attn_sinks_kernelI6__halfLi64ELi4EEvPKT_S3_S3_PS1_PKffiiii_param_4];
	ld.param.f32 	%f31, [_Z23flash_attn_sinks_kernelI6__halfLi64ELi4EEvPKT_S3_S3_PS1_PKffiiii_param_5];
	ld.param.u32 	%r17, [_Z23flash_attn_sinks_kernelI6__halfLi64ELi4EEvPKT_S3_S3_PS1_PKffiiii_param_6];
	ld.param.u32 	%r18, [_Z23flash_attn_sinks_kernelI6__halfLi64ELi4EEvPKT_S3_S3_PS1_PKffiiii_param_7];
	ld.param.u32 	%r19, [_Z23flash_attn_sinks_kernelI6__halfLi64ELi4EEvPKT_S3_S3_PS1_PKffiiii_param_8];
	ld.param.u32 	%r20, [_Z23flash_attn_sinks_kernelI6__halfLi64ELi4EEvPKT_S3_S3_PS1_PKffiiii_param_9];
	mov.u32 	%r21, %tid.x;
	shr.u32 	%r1, %r21, 5;
	and.b32  	%r2, %r21, 31;
	mov.u32 	%r3, %ctaid.x;
	mov.u32 	%r22, %ctaid.z;
	shl.b32 	%r4, %r22, 2;
	or.b32  	%r5, %r4, %r1;
	setp.ge.s32 	%p1, %r5, %r17;
	@%p1 bra 	$L__BB0_10;
	cvta.to.global.u64 	%rd6, %rd1;
	mov.u32 	%r23, %ctaid.y;
	mad.lo.s32 	%r24, %r18, %r23, %r3;
	mad.lo.s32 	%r25, %r24, %r17, %r5;
	shl.b32 	%r26, %r25, 6;
	div.s32 	%r27, %r18, %r19;
	div.s32 	%r28, %r3, %r27;
	mad.lo.s32 	%r29, %r19, %r23, %r28;
	mul.lo.s32 	%r30, %r17, %r29;
	shl.b32 	%r6, %r30, 6;
	or.b32  	%r7, %r2, %r26;
	mul.wide.s32 	%rd7, %r7, 2;
	add.s64 	%rd8, %rd6, %rd7;
	ld.global.nc.u16 	%rs1, [%rd8];
	// begin inline asm
	{  cvt.f32.f16 %f32, %rs1;}

	// end inline asm
	mul.f32 	%f1, %f31, %f32;
	ld.global.nc.u16 	%rs2, [%rd8+64];
	// begin inline asm
	{  cvt.f32.f16 %f33, %rs2;}

	// end inline asm
	mul.f32 	%f2, %f31, %f33;
	setp.gt.s32 	%p2, %r20, 0;
	sub.s32 	%r31, %r5, %r20;
	max.s32 	%r32, %r31, -1;
	add.s32 	%r33, %r32, 1;
	selp.b32 	%r8, %r33, 0, %p2;
	setp.gt.u32 	%p3, %r8, %r5;
	mov.f32 	%f210, 0fFF7FFFFF;
	mov.f32 	%f208, 0f00000000;
	mov.f32 	%f209, %f208;
	mov.f32 	%f211, %f208;
	@%p3 bra 	$L__BB0_7;
	add.s32 	%r34, %r1, %r8;
	and.b32  	%r35, %r34, 1;
	setp.eq.b32 	%p4, %r35, 1;
	mov.f32 	%f210, 0fFF7FFFFF;
	mov.f32 	%f208, 0f00000000;
	mov.u32 	%r88, %r8;
	@%p4 bra 	$L__BB0_4;
	shl.b32 	%r36, %r8, 6;
	add.s32 	%r37, %r36, %r6;
	add.s32 	%r38, %r37, %r2;
	mul.wide.s32 	%rd13, %r38, 2;
	add.s64 	%rd9, %rd2, %rd13;
	// begin inline asm
	ld.global.nc.b16 %rs3, [%rd9];
	// end inline asm
	// begin inline asm
	{  cvt.f32.f16 %f39, %rs3;}

	// end inline asm
	fma.rn.f32 	%f43, %f39, %f1, 0f00000000;
	add.s64 	%rd10, %rd9, 64;
	// begin inline asm
	ld.global.nc.b16 %rs5, [%rd10];
	// end inline asm
	// begin inline asm
	{  cvt.f32.f16 %f40, %rs5;}

	// end inline asm
	fma.rn.f32 	%f44, %f40, %f2, %f43;
	mov.b32 	%r39, %f44;
	shfl.sync.bfly.b32	%r40|%p5, %r39, 16, 31, -1;
	mov.b32 	%f45, %r40;
	add.f32 	%f46, %f44, %f45;
	mov.b32 	%r41, %f46;
	shfl.sync.bfly.b32	%r42|%p6, %r41, 8, 31, -1;
	mov.b32 	%f47, %r42;
	add.f32 	%f48, %f46, %f47;
	mov.b32 	%r43, %f48;
	shfl.sync.bfly.b32	%r44|%p7, %r43, 4, 31, -1;
	mov.b32 	%f49, %r44;
	add.f32 	%f50, %f48, %f49;
	mov.b32 	%r45, %f50;
	shfl.sync.bfly.b32	%r46|%p8, %r45, 2, 31, -1;
	mov.b32 	%f51, %r46;
	add.f32 	%f52, %f50, %f51;
	mov.b32 	%r47, %f52;
	shfl.sync.bfly.b32	%r48|%p9, %r47, 1, 31, -1;
	mov.b32 	%f53, %r48;
	add.f32 	%f54, %f52, %f53;
	max.f32 	%f210, %f54, 0fFF7FFFFF;
	mov.f32 	%f55, 0fFF7FFFFF;
	sub.f32 	%f56, %f55, %f210;
	fma.rn.f32 	%f57, %f56, 0f3BBB989D, 0f3F000000;
	cvt.sat.f32.f32 	%f58, %f57;
	mov.f32 	%f59, 0f4B400001;
	mov.f32 	%f60, 0f437C0000;
	fma.rm.f32 	%f61, %f58, %f60, %f59;
	add.f32 	%f62, %f61, 0fCB40007F;
	neg.f32 	%f63, %f62;
	fma.rn.f32 	%f64, %f56, 0f3FB8AA3B, %f63;
	fma.rn.f32 	%f65, %f56, 0f32A57060, %f64;
	mov.b32 	%r49, %f61;
	shl.b32 	%r50, %r49, 23;
	mov.b32 	%f66, %r50;
	ex2.approx.ftz.f32 	%f67, %f65;
	mul.f32 	%f68, %f67, %f66;
	sub.f32 	%f69, %f54, %f210;
	fma.rn.f32 	%f70, %f69, 0f3BBB989D, 0f3F000000;
	cvt.sat.f32.f32 	%f71, %f70;
	fma.rm.f32 	%f72, %f71, %f60, %f59;
	add.f32 	%f73, %f72, 0fCB40007F;
	neg.f32 	%f74, %f73;
	fma.rn.f32 	%f75, %f69, 0f3FB8AA3B, %f74;
	fma.rn.f32 	%f76, %f69, 0f32A57060, %f75;
	mov.b32 	%r51, %f72;
	shl.b32 	%r52, %r51, 23;
	mov.b32 	%f77, %r52;
	ex2.approx.ftz.f32 	%f78, %f76;
	mul.f32 	%f79, %f78, %f77;
	fma.rn.f32 	%f211, %f68, 0f00000000, %f79;
	add.s64 	%rd11, %rd3, %rd13;
	// begin inline asm
	ld.global.nc.b16 %rs7, [%rd11];
	// end inline asm
	// begin inline asm
	{  cvt.f32.f16 %f41, %rs7;}

	// end inline asm
	mul.f32 	%f80, %f79, %f41;
	fma.rn.f32 	%f209, %f68, 0f00000000, %f80;
	add.s64 	%rd12, %rd11, 64;
	// begin inline asm
	ld.global.nc.b16 %rs9, [%rd12];
	// end inline asm
	// begin inline asm
	{  cvt.f32.f16 %f42, %rs9;}

	// end inline asm
	mul.f32 	%f81, %f79, %f42;
	fma.rn.f32 	%f208, %f68, 0f00000000, %f81;
	add.s32 	%r88, %r8, 1;
$L__BB0_4:
	setp.eq.s32 	%p10, %r5, %r8;
	@%p10 bra 	$L__BB0_7;
	sub.s32 	%r53, %r88, %r1;
	sub.s32 	%r90, %r53, %r4;
	shl.b32 	%r54, %r88, 6;
	add.s32 	%r55, %r6, %r54;
	add.s32 	%r89, %r55, %r2;
$L__BB0_6:
	mul.wide.s32 	%rd22, %r89, 2;
	add.s64 	%rd14, %rd2, %rd22;
	// begin inline asm
	ld.global.nc.b16 %rs11, [%rd14];
	// end inline asm
	// begin inline asm
	{  cvt.f32.f16 %f82, %rs11;}

	// end inline asm
	fma.rn.f32 	%f90, %f82, %f1, 0f00000000;
	add.s64 	%rd15, %rd14, 64;
	// begin inline asm
	ld.global.nc.b16 %rs13, [%rd15];
	// end inline asm
	// begin inline asm
	{  cvt.f32.f16 %f83, %rs13;}

	// end inline asm
	fma.rn.f32 	%f91, %f83, %f2, %f90;
	mov.b32 	%r56, %f91;
	shfl.sync.bfly.b32	%r57|%p11, %r56, 16, 31, -1;
	mov.b32 	%f92, %r57;
	add.f32 	%f93, %f91, %f92;
	mov.b32 	%r58, %f93;
	shfl.sync.bfly.b32	%r59|%p12, %r58, 8, 31, -1;
	mov.b32 	%f94, %r59;
	add.f32 	%f95, %f93, %f94;
	mov.b32 	%r60, %f95;
	shfl.sync.bfly.b32	%r61|%p13, %r60, 4, 31, -1;
	mov.b32 	%f96, %r61;
	add.f32 	%f97, %f95, %f96;
	mov.b32 	%r62, %f97;
	shfl.sync.bfly.b32	%r63|%p14, %r62, 2, 31, -1;
	mov.b32 	%f98, %r63;
	add.f32 	%f99, %f97, %f98;
	mov.b32 	%r64, %f99;
	shfl.sync.bfly.b32	%r65|%p15, %r64, 1, 31, -1;
	mov.b32 	%f100, %r65;
	add.f32 	%f101, %f99, %f100;
	max.f32 	%f102, %f210, %f101;
	sub.f32 	%f103, %f210, %f102;
	fma.rn.f32 	%f104, %f103, 0f3BBB989D, 0f3F000000;
	cvt.sat.f32.f32 	%f105, %f104;
	mov.f32 	%f106, 0f4B400001;
	mov.f32 	%f107, 0f437C0000;
	fma.rm.f32 	%f108, %f105, %f107, %f106;
	add.f32 	%f109, %f108, 0fCB40007F;
	neg.f32 	%f110, %f109;
	fma.rn.f32 	%f111, %f103, 0f3FB8AA3B, %f110;
	fma.rn.f32 	%f112, %f103, 0f32A57060, %f111;
	mov.b32 	%r66, %f108;
	shl.b32 	%r67, %r66, 23;
	mov.b32 	%f113, %r67;
	ex2.approx.ftz.f32 	%f114, %f112;
	mul.f32 	%f115, %f114, %f113;
	sub.f32 	%f116, %f101, %f102;
	fma.rn.f32 	%f117, %f116, 0f3BBB989D, 0f3F000000;
	cvt.sat.f32.f32 	%f118, %f117;
	fma.rm.f32 	%f119, %f118, %f107, %f106;
	add.f32 	%f120, %f119, 0fCB40007F;
	neg.f32 	%f121, %f120;
	fma.rn.f32 	%f122, %f116, 0f3FB8AA3B, %f121;
	fma.rn.f32 	%f123, %f116, 0f32A57060, %f122;
	mov.b32 	%r68, %f119;
	shl.b32 	%r69, %r68, 23;
	mov.b32 	%f124, %r69;
	ex2.approx.ftz.f32 	%f125, %f123;
	mul.f32 	%f126, %f125, %f124;
	fma.rn.f32 	%f127, %f211, %f115, %f126;
	add.s64 	%rd16, %rd3, %rd22;
	// begin inline asm
	ld.global.nc.b16 %rs15, [%rd16];
	// end inline asm
	// begin inline asm
	{  cvt.f32.f16 %f84, %rs15;}

	// end inline asm
	mul.f32 	%f128, %f126, %f84;
	fma.rn.f32 	%f129, %f115, %f209, %f128;
	add.s64 	%rd17, %rd16, 64;
	// begin inline asm
	ld.global.nc.b16 %rs17, [%rd17];
	// end inline asm
	// begin inline asm
	{  cvt.f32.f16 %f85, %rs17;}

	// end inline asm
	mul.f32 	%f130, %f126, %f85;
	fma.rn.f32 	%f131, %f115, %f208, %f130;
	add.s64 	%rd18, %rd14, 128;
	// begin inline asm
	ld.global.nc.b16 %rs19, [%rd18];
	// end inline asm
	// begin inline asm
	{  cvt.f32.f16 %f86, %rs19;}

	// end inline asm
	fma.rn.f32 	%f132, %f86, %f1, 0f00000000;
	add.s64 	%rd19, %rd14, 192;
	// begin inline asm
	ld.global.nc.b16 %rs21, [%rd19];
	// end inline asm
	// begin inline asm
	{  cvt.f32.f16 %f87, %rs21;}

	// end inline asm
	fma.rn.f32 	%f133, %f87, %f2, %f132;
	mov.b32 	%r70, %f133;
	shfl.sync.bfly.b32	%r71|%p16, %r70, 16, 31, -1;
	mov.b32 	%f134, %r71;
	add.f32 	%f135, %f133, %f134;
	mov.b32 	%r72, %f135;
	shfl.sync.bfly.b32	%r73|%p17, %r72, 8, 31, -1;
	mov.b32 	%f136, %r73;
	add.f32 	%f137, %f135, %f136;
	mov.b32 	%r74, %f137;
	shfl.sync.bfly.b32	%r75|%p18, %r74, 4, 31, -1;
	mov.b32 	%f138, %r75;
	add.f32 	%f139, %f137, %f138;
	mov.b32 	%r76, %f139;
	shfl.sync.bfly.b32	%r77|%p19, %r76, 2, 31, -1;
	mov.b32 	%f140, %r77;
	add.f32 	%f141, %f139, %f140;
	mov.b32 	%r78, %f141;
	shfl.sync.bfly.b32	%r79|%p20, %r78, 1, 31, -1;
	mov.b32 	%f142, %r79;
	add.f32 	%f143, %f141, %f142;
	max.f32 	%f210, %f102, %f143;
	sub.f32 	%f144, %f102, %f210;
	fma.rn.f32 	%f145, %f144, 0f3BBB989D, 0f3F000000;
	cvt.sat.f32.f32 	%f146, %f145;
	fma.rm.f32 	%f147, %f146, %f107, %f106;
	add.f32 	%f148, %f147, 0fCB40007F;
	neg.f32 	%f149, %f148;
	fma.rn.f32 	%f150, %f144, 0f3FB8AA3B, %f149;
	fma.rn.f32 	%f151, %f144, 0f32A57060, %f150;
	mov.b32 	%r80, %f147;
	shl.b32 	%r81, %r80, 23;
	mov.b32 	%f152, %r81;
	ex2.approx.ftz.f32 	%f153, %f151;
	mul.f32 	%f154, %f153, %f152;
	sub.f32 	%f155, %f143, %f210;
	fma.rn.f32 	%f156, %f155, 0f3BBB989D, 0f3F000000;
	cvt.sat.f32.f32 	%f157, %f156;
	fma.rm.f32 	%f158, %f157, %f107, %f106;
	add.f32 	%f159, %f158, 0fCB40007F;
	neg.f32 	%f160, %f159;
	fma.rn.f32 	%f161, %f155, 0f3FB8AA3B, %f160;
	fma.rn.f32 	%f162, %f155, 0f32A57060, %f161;
	mov.b32 	%r82, %f158;
	shl.b32 	%r83, %r82, 23;
	mov.b32 	%f163, %r83;
	ex2.approx.ftz.f32 	%f164, %f162;
	mul.f32 	%f165, %f164, %f163;
	fma.rn.f32 	%f211, %f127, %f154, %f165;
	add.s64 	%rd20, %rd16, 128;
	// begin inline asm
	ld.global.nc.b16 %rs23, [%rd20];
	// end inline asm
	// begin inline asm
	{  cvt.f32.f16 %f88, %rs23;}

	// end inline asm
	mul.f32 	%f166, %f165, %f88;
	fma.rn.f32 	%f209, %f154, %f129, %f166;
	add.s64 	%rd21, %rd16, 192;
	// begin inline asm
	ld.global.nc.b16 %rs25, [%rd21];
	// end inline asm
	// begin inline asm
	{  cvt.f32.f16 %f89, %rs25;}

	// end inline asm
	mul.f32 	%f167, %f165, %f89;
	fma.rn.f32 	%f208, %f154, %f131, %f167;
	add.s32 	%r90, %r90, 2;
	add.s32 	%r89, %r89, 128;
	setp.ne.s32 	%p21, %r90, 1;
	@%p21 bra 	$L__BB0_6;
$L__BB0_7:
	setp.eq.s64 	%p22, %rd5, 0;
	@%p22 bra 	$L__BB0_9;
	cvta.to.global.u64 	%rd23, %rd5;
	mul.wide.u32 	%rd24, %r3, 4;
	add.s64 	%rd25, %rd23, %rd24;
	ld.global.nc.f32 	%f168, [%rd25];
	max.f32 	%f169, %f210, %f168;
	sub.f32 	%f170, %f210, %f169;
	fma.rn.f32 	%f171, %f170, 0f3BBB989D, 0f3F000000;
	cvt.sat.f32.f32 	%f172, %f171;
	mov.f32 	%f173, 0f4B400001;
	mov.f32 	%f174, 0f437C0000;
	fma.rm.f32 	%f175, %f172, %f174, %f173;
	add.f32 	%f176, %f175, 0fCB40007F;
	neg.f32 	%f177, %f176;
	fma.rn.f32 	%f178, %f170, 0f3FB8AA3B, %f177;
	fma.rn.f32 	%f179, %f170, 0f32A57060, %f178;
	mov.b32 	%r84, %f175;
	shl.b32 	%r85, %r84, 23;
	mov.b32 	%f180, %r85;
	ex2.approx.ftz.f32 	%f181, %f179;
	mul.f32 	%f182, %f181, %f180;
	mul.f32 	%f209, %f182, %f209;
	mul.f32 	%f208, %f182, %f208;
	sub.f32 	%f183, %f168, %f169;
	fma.rn.f32 	%f184, %f183, 0f3BBB989D, 0f3F000000;
	cvt.sat.f32.f32 	%f185, %f184;
	fma.rm.f32 	%f186, %f185, %f174, %f173;
	add.f32 	%f187, %f186, 0fCB40007F;
	neg.f32 	%f188, %f187;
	fma.rn.f32 	%f189, %f183, 0f3FB8AA3B, %f188;
	fma.rn.f32 	%f190, %f183, 0f32A57060, %f189;
	mov.b32 	%r86, %f186;
	shl.b32 	%r87, %r86, 23;
	mov.b32 	%f191, %r87;
	ex2.approx.ftz.f32 	%f192, %f190;
	mul.f32 	%f193, %f192, %f191;
	fma.rn.f32 	%f211, %f211, %f182, %f193;
$L__BB0_9:
	setp.gt.f32 	%p23, %f211, 0f00000000;
	rcp.rn.f32 	%f196, %f211;
	selp.f32 	%f197, %f196, 0f00000000, %p23;
	mul.f32 	%f194, %f197, %f209;
	// begin inline asm
	{  cvt.rn.f16.f32 %rs27, %f194;}

	// end inline asm
	cvta.to.global.u64 	%rd26, %rd4;
	mul.wide.s32 	%rd27, %r7, 2;
	add.s64 	%rd28, %rd26, %rd27;
	st.global.u16 	[%rd28], %rs27;
	mul.f32 	%f195, %f197, %f208;
	// begin inline asm
	{  cvt.rn.f16.f32 %rs28, %f195;}

	// end inline asm
	st.global.u16 	[%rd28+64], %rs28;
$L__BB0_10:
	ret;

}
	// .globl	_Z23flash_attn_sinks_kernelI6__halfLi80ELi4EEvPKT_S3_S3_PS1_PKffiiii
.visible .entry _Z23flash_attn_sinks_kernelI6__halfLi80ELi4EEvPKT_S3_S3_PS1_PKffiiii(
	.param .u64 .ptr .align 1 _Z23flash_attn_sinks_kernelI6__halfLi80ELi4EEvPKT_S3_S3_PS1_PKffiiii_param_0,
	.param .u64 .ptr .align 1 _Z23flash_attn_sinks_kernelI6__halfLi80ELi4EEvPKT_S3_S3_PS1_PKffiiii_param_1,
	.param .u64 .ptr .align 1 _Z23flash_attn_sinks_kernelI6__halfLi80ELi4EEvPKT_S3_S3_PS1_PKffiiii_param_2,
	.param .u64 .ptr .align 1 _Z23flash_attn_sinks_kernelI6__halfLi80ELi4EEvPKT_S3_S3_PS1_PKffiiii_param_3,
	.param .u64 .ptr .align 1 _Z23flash_attn_sinks_kernelI6__halfLi80ELi4EEvPKT_S3_S3_PS1_PKffiiii_param_4,
	.param .f32 _Z23flash_attn_sinks_kernelI6__halfLi80ELi4EEvPKT_S3_S3_PS1_PKffiiii_param_5,
	.param .u32 _Z23flash_attn_sinks_kernelI6__halfLi80ELi4EEvPKT_S3_S3_PS1_PKffiiii_param_6,
	.param .u32 _Z23flash_attn_sinks_kernelI6__halfLi80ELi4EEvPKT_S3_S3_PS1_PKffiiii_param_7,
	.param .u32 _Z23flash_attn_sinks_kernelI6__halfLi80ELi4EEvPKT_S3_S3_PS1_PKffiiii_param_8,
	.param .u32 _Z23flash_attn_sinks_kernelI6__halfLi80ELi4EEvPKT_S3_S3_PS1_PKffiiii_param_9
)
.maxntid 128
{
	.reg .pred 	%p<16>;
	.reg .b16 	%rs<19>;
	.reg .b32 	%r<56>;
	.reg .b32 	%f<139>;
	.reg .b64 	%rd<30>;

	ld.param.u64 	%rd6, [_Z23flash_attn_sinks_kernelI6__halfLi80ELi4EEvPKT_S3_S3_PS1_PKffiiii_param_0];
	ld.param.u64 	%rd7, [_Z23flash_attn_sinks_kernelI6__halfLi80ELi4EEvPKT_S3_S3_PS1_PKffiiii_param_1];
	ld.param.u64 	%rd8, [_Z23flash_attn_sinks_kernelI6__halfLi80ELi4EEvPKT_S3_S3_PS1_PKffiiii_param_2];
	ld.param.u64 	%rd9, [_Z23flash_attn_sinks_kernelI6__halfLi80ELi4EEvPKT_S3_S3_PS1_PKffiiii_param_3];
	ld.param.u64 	%rd10, [_Z23flash_attn_sinks_kernelI6__halfLi80ELi4EEvPKT_S3_S3_PS1_PKffiiii_param_4];
	ld.param.f32 	%f38, [_Z23flash_attn_sinks_kernelI6__halfLi80ELi4EEvPKT_S3_S3_PS1_PKffiiii_param_5];
	ld.param.u32 	%r18, [_Z23flash_attn_sinks_kernelI6__halfLi80ELi4EEvPKT_S3_S3_PS1_PKffiiii_param_6];
	ld.param.u32 	%r19, [_Z23flash_attn_sinks_kernelI6__halfLi80ELi4EEvPKT_S3_S3_PS1_PKffiiii_param_7];
	ld.param.u32 	%r20, [_Z23flash_attn_sinks_kernelI6__halfLi80ELi4EEvPKT_S3_S3_PS1_PKffiiii_param_8];
	ld.param.u32 	%r21, [_Z23flash_attn_sinks_kernelI6__halfLi80ELi4EEvPKT_S3_S3_PS1_PKffiiii_param_9];
	mov.u32 	%r22, %tid.x;
	shr.u32 	%r1, %r22, 5;
	and.b32  	%r2, %r22, 31;
	mov.u32 	%r3, %ctaid.x;
	mov.u32 	%r23, %ctaid.z;
	shl.b32 	%r4, %r23, 2;
	or.b32  	%r5, %r4, %r1;
	setp.ge.s32 	%p1, %r5, %r18;
	@%p1 bra 	$L__BB1_14;
	cvta.to.global.u64 	%rd11, %rd6;
	mov.u32 	%r24, %ctaid.y;
	mad.lo.s32 	%r25, %r19, %r24, %r3;
	mad.lo.s32 	%r26, %r25, %r18, %r5;
	div.s32 	%r27, %r19, %r20;
	div.s32 	%r28, %r3, %r27;
	mad.lo.s32 	%r29, %r20, %r24, %r28;
	mul.lo.s32 	%r6, %r29, %r18;
	mad.lo.s32 	%r7, %r26, 80, %r2;
	mul.wide.s32 	%rd12, %r7, 2;
	add.s64 	%rd1, %rd11, %rd12;
	ld.global.nc.u16 	%rs1, [%rd1];
	// begin inline asm
	{  cvt.f32.f16 %f39, %rs1;}

	// end inline asm
	ld.global.nc.u16 	%rs2, [%rd1+64];
	// begin inline asm
	{  cvt.f32.f16 %f40, %rs2;}

	// end inline asm
	setp.gt.u32 	%p2, %r2, 15;
	mov.f32 	%f122, 0f00000000;
	@%p2 bra 	$L__BB1_3;
	ld.global.nc.u16 	%rs3, [%rd1+128];
	// begin inline asm
	{  cvt.f32.f16 %f42, %rs3;}

	// end inline asm
	mul.f32 	%f122, %f38, %f42;
$L__BB1_3:
	setp.gt.s32 	%p3, %r21, 0;
	sub.s32 	%r30, %r5, %r21;
	max.s32 	%r31, %r30, -1;
	add.s32 	%r32, %r31, 1;
	selp.b32 	%r8, %r32, 0, %p3;
	setp.gt.u32 	%p4, %r8, %r5;
	mov.f32 	%f133, 0fFF7FFFFF;
	mov.f32 	%f130, 0f00000000;
	mov.f32 	%f131, %f130;
	mov.f32 	%f132, %f130;
	mov.f32 	%f134, %f130;
	@%p4 bra 	$L__BB1_10;
	sub.s32 	%r33, %r8, %r1;
	sub.s32 	%r55, %r33, %r4;
	add.s32 	%r34, %r8, %r6;
	mul.lo.s32 	%r54, %r34, 80;
	add.s32 	%r53, %r54, %r2;
	mul.f32 	%f5, %f38, %f40;
	mul.f32 	%f6, %f38, %f39;
	mov.f32 	%f127, 0fFF7FFFFF;
	mov.f32 	%f130, 0f00000000;
	cvt.u64.u32 	%rd17, %r2;
$L__BB1_5:
	setp.gt.u32 	%p5, %r2, 15;
	mul.wide.s32 	%rd15, %r53, 2;
	add.s64 	%rd13, %rd7, %rd15;
	// begin inline asm
	ld.global.nc.b16 %rs4, [%rd13];
	// end inline asm
	// begin inline asm
	{  cvt.f32.f16 %f47, %rs4;}

	// end inline asm
	fma.rn.f32 	%f50, %f47, %f6, 0f00000000;
	cvt.s64.s32 	%rd16, %r54;
	add.s64 	%rd2, %rd17, %rd16;
	shl.b64 	%rd18, %rd2, 1;
	add.s64 	%rd3, %rd7, %rd18;
	add.s64 	%rd14, %rd3, 64;
	// begin inline asm
	ld.global.nc.b16 %rs6, [%rd14];
	// end inline asm
	// begin inline asm
	{  cvt.f32.f16 %f48, %rs6;}

	// end inline asm
	fma.rn.f32 	%f12, %f48, %f5, %f50;
	mov.f32 	%f128, 0f00000000;
	@%p5 bra 	$L__BB1_7;
	add.s64 	%rd19, %rd3, 128;
	// begin inline asm
	ld.global.nc.b16 %rs8, [%rd19];
	// end inline asm
	// begin inline asm
	{  cvt.f32.f16 %f128, %rs8;}

	// end inline asm
$L__BB1_7:
	fma.rn.f32 	%f55, %f128, %f122, %f12;
	mov.b32 	%r35, %f55;
	shfl.sync.bfly.b32	%r36|%p7, %r35, 16, 31, -1;
	mov.b32 	%f56, %r36;
	add.f32 	%f57, %f55, %f56;
	mov.b32 	%r37, %f57;
	shfl.sync.bfly.b32	%r38|%p8, %r37, 8, 31, -1;
	mov.b32 	%f58, %r38;
	add.f32 	%f59, %f57, %f58;
	mov.b32 	%r39, %f59;
	shfl.sync.bfly.b32	%r40|%p9, %r39, 4, 31, -1;
	mov.b32 	%f60, %r40;
	add.f32 	%f61, %f59, %f60;
	mov.b32 	%r41, %f61;
	shfl.sync.bfly.b32	%r42|%p10, %r41, 2, 31, -1;
	mov.b32 	%f62, %r42;
	add.f32 	%f63, %f61, %f62;
	mov.b32 	%r43, %f63;
	shfl.sync.bfly.b32	%r44|%p11, %r43, 1, 31, -1;
	mov.b32 	%f64, %r44;
	add.f32 	%f65, %f63, %f64;
	max.f32 	%f133, %f127, %f65;
	sub.f32 	%f66, %f127, %f133;
	fma.rn.f32 	%f67, %f66, 0f3BBB989D, 0f3F000000;
	cvt.sat.f32.f32 	%f68, %f67;
	mov.f32 	%f69, 0f4B400001;
	mov.f32 	%f70, 0f437C0000;
	fma.rm.f32 	%f71, %f68, %f70, %f69;
	add.f32 	%f72, %f71, 0fCB40007F;
	neg.f32 	%f73, %f72;
	fma.rn.f32 	%f74, %f66, 0f3FB8AA3B, %f73;
	fma.rn.f32 	%f75, %f66, 0f32A57060, %f74;
	mov.b32 	%r45, %f71;
	shl.b32 	%r46, %r45, 23;
	mov.b32 	%f76, %r46;
	ex2.approx.ftz.f32 	%f77, %f75;
	mul.f32 	%f78, %f77, %f76;
	sub.f32 	%f79, %f65, %f133;
	fma.rn.f32 	%f80, %f79, 0f3BBB989D, 0f3F000000;
	cvt.sat.f32.f32 	%f81, %f80;
	fma.rm.f32 	%f82, %f81, %f70, %f69;
	add.f32 	%f83, %f82, 0fCB40007F;
	neg.f32 	%f84, %f83;
	fma.rn.f32 	%f85, %f79, 0f3FB8AA3B, %f84;
	fma.rn.f32 	%f86, %f79, 0f32A57060, %f85;
	mov.b32 	%r47, %f82;
	shl.b32 	%r48, %r47, 23;
	mov.b32 	%f87, %r48;
	ex2.approx.ftz.f32 	%f88, %f86;
	mul.f32 	%f16, %f88, %f87;
	mul.f32 	%f17, %f78, %f130;
	fma.rn.f32 	%f134, %f134, %f78, %f16;
	mul.wide.s32 	%rd22, %r53, 2;
	add.s64 	%rd20, %rd8, %rd22;
	// begin inline asm
	ld.global.nc.b16 %rs10, [%rd20];
	// end inline asm
	// begin inline asm
	{  cvt.f32.f16 %f52, %rs10;}

	// end inline asm
	mul.f32 	%f89, %f16, %f52;
	fma.rn.f32 	%f132, %f78, %f132, %f89;
	add.s64 	%rd4, %rd8, %rd18;
	add.s64 	%rd21, %rd4, 64;
	// begin inline asm
	ld.global.nc.b16 %rs12, [%rd21];
	// end inline asm
	// begin inline asm
	{  cvt.f32.f16 %f53, %rs12;}

	// end inline asm
	mul.f32 	%f90, %f16, %f53;
	fma.rn.f32 	%f131, %f78, %f131, %f90;
	mov.f32 	%f129, 0f00000000;
	@%p5 bra 	$L__BB1_9;
	add.s64 	%rd24, %rd4, 128;
	// begin inline asm
	ld.global.nc.b16 %rs14, [%rd24];
	// end inline asm
	// begin inline asm
	{  cvt.f32.f16 %f129, %rs14;}

	// end inline asm
$L__BB1_9:
	fma.rn.f32 	%f130, %f16, %f129, %f17;
	add.s32 	%r55, %r55, 1;
	add.s32 	%r54, %r54, 80;
	add.s32 	%r53, %r53, 80;
	setp.ne.s32 	%p12, %r55, 1;
	mov.f32 	%f127, %f133;
	@%p12 bra 	$L__BB1_5;
$L__BB1_10:
	setp.eq.s64 	%p13, %rd10, 0;
	@%p13 bra 	$L__BB1_12;
	cvta.to.global.u64 	%rd25, %rd10;
	mul.wide.u32 	%rd26, %r3, 4;
	add.s64 	%rd27, %rd25, %rd26;
	ld.global.nc.f32 	%f92, [%rd27];
	max.f32 	%f93, %f133, %f92;
	sub.f32 	%f94, %f133, %f93;
	fma.rn.f32 	%f95, %f94, 0f3BBB989D, 0f3F000000;
	cvt.sat.f32.f32 	%f96, %f95;
	mov.f32 	%f97, 0f4B400001;
	mov.f32 	%f98, 0f437C0000;
	fma.rm.f32 	%f99, %f96, %f98, %f97;
	add.f32 	%f100, %f99, 0fCB40007F;
	neg.f32 	%f101, %f100;
	fma.rn.f32 	%f102, %f94, 0f3FB8AA3B, %f101;
	fma.rn.f32 	%f103, %f94, 0f32A57060, %f102;
	mov.b32 	%r49, %f99;
	shl.b32 	%r50, %r49, 23;
	mov.b32 	%f104, %r50;
	ex2.approx.ftz.f32 	%f105, %f103;
	mul.f32 	%f106, %f105, %f104;
	mul.f32 	%f132, %f106, %f132;
	mul.f32 	%f131, %f106, %f131;
	mul.f32 	%f130, %f106, %f130;
	sub.f32 	%f107, %f92, %f93;
	fma.rn.f32 	%f108, %f107, 0f3BBB989D, 0f3F000000;
	cvt.sat.f32.f32 	%f109, %f108;
	fma.rm.f32 	%f110, %f109, %f98, %f97;
	add.f32 	%f111, %f110, 0fCB40007F;
	neg.f32 	%f112, %f111;
	fma.rn.f32 	%f113, %f107, 0f3FB8AA3B, %f112;
	fma.rn.f32 	%f114, %f107, 0f32A57060, %f113;
	mov.b32 	%r51, %f110;
	shl.b32 	%r52, %r51, 23;
	mov.b32 	%f115, %r52;
	ex2.approx.ftz.f32 	%f116, %f114;
	mul.f32 	%f117, %f116, %f115;
	fma.rn.f32 	%f134, %f134, %f106, %f117;
$L__BB1_12:
	setp.gt.u32 	%p14, %r2, 15;
	setp.gt.f32 	%p15, %f134, 0f00000000;
	rcp.rn.f32 	%f120, %f134;
	selp.f32 	%f37, %f120, 0f00000000, %p15;
	mul.f32 	%f118, %f37, %f132;
	// begin inline asm
	{  cvt.rn.f16.f32 %rs16, %f118;}

	// end inline asm
	cvta.to.global.u64 	%rd28, %rd9;
	mul.wide.s32 	%rd29, %r7, 2;
	add.s64 	%rd5, %rd28, %rd29;
	st.global.u16 	[%rd5], %rs16;
	mul.f32 	%f119, %f37, %f131;
	// begin inline asm
	{  cvt.rn.f16.f32 %rs17, %f119;}

	// end inline asm
	st.global.u16 	[%rd5+64], %rs17;
	@%p14 bra 	$L__BB1_14;
	mul.f32 	%f121, %f37, %f130;
	// begin inline asm
	{  cvt.rn.f16.f32 %rs18, %f121;}

	// end inline asm
	st.global.u16 	[%rd5+128], %rs18;
$L__BB1_14:
	ret;

}
	// .globl	_Z23flash_attn_sinks_kernelI6__halfLi96ELi4EEvPKT_S3_S3_PS1_PKffiiii
.visible .entry _Z23flash_attn_sinks_kernelI6__halfLi96ELi4EEvPKT_S3_S3_PS1_PKffiiii(
	.param .u64 .ptr .align 1 _Z23flash_attn_sinks_kernelI6__halfLi96ELi4EEvPKT_S3_S3_PS1_PKffiiii_param_0,
	.param .u64 .ptr .align 1 _Z23flash_attn_sinks_kernelI6__halfLi96ELi4EEvPKT_S3_S3_PS1_PKffiiii_param_1,
	.param .u64 .ptr .align 1 _Z23flash_attn_sinks_kernelI6__halfLi96ELi4EEvPKT_S3_S3_PS1_PKffiiii_param_2,
	.param .u64 .ptr .align 1 _Z23flash_attn_sinks_kernelI6__halfLi96ELi4EEvPKT_S3_S3_PS1_PKffiiii_param_3,
	.param .u64 .ptr .align 1 _Z23flash_attn_sinks_kernelI6__halfLi96ELi4EEvPKT_S3_S3_PS1_PKffiiii_param_4,
	.param .f32 _Z23flash_attn_sinks_kernelI6__halfLi96ELi4EEvPKT_S3_S3_PS1_PKffiiii_param_5,
	.param .u32 _Z23flash_attn_sinks_kernelI6__halfLi96ELi4EEvPKT_S3_S3_PS1_PKffiiii_param_6,
	.param .u32 _Z23flash_attn_sinks_kernelI6__halfLi96ELi4EEvPKT_S3_S3_PS1_PKffiiii_param_7,
	.param .u32 _Z23flash_attn_sinks_kernelI6__halfLi96ELi4EEvPKT_S3_S3_PS1_PKffiiii_param_8,
	.param .u32 _Z23flash_attn_sinks_kernelI6__halfLi96ELi4EEvPKT_S3_S3_PS1_PKffiiii_param_9
)
.maxntid 128
{
	.reg .pred 	%p<24>;
	.reg .b16 	%rs<43>;
	.reg .b32 	%r<90>;
	.reg .b32 	%f<242>;
	.reg .b64 	%rd<35>;

	ld.param.u64 	%rd1, [_Z23flash_attn_sinks_kernelI6__halfLi96ELi4EEvPKT_S3_S3_PS1_PKffiiii_param_0];
	ld.param.u64 	%rd2, [_Z23flash_attn_sinks_kernelI6__halfLi96ELi4EEvPKT_S3_S3_PS1_PKffiiii_param_1];
	ld.param.u64 	%rd3, [_Z23flash_attn_sinks_kernelI6__halfLi96ELi4EEvPKT_S3_S3_PS1_PKffiiii_param_2];
	ld.param.u64 	%rd4, [_Z23flash_attn_sinks_kernelI6__halfLi96ELi4EEvPKT_S3_S3_PS1_PKffiiii_param_3];
	ld.param.u64 	%rd5, [_Z23flash_attn_sinks_kernelI6__halfLi96ELi4EEvPKT_S3_S3_PS1_PKffiiii_param_4];
	ld.param.f32 	%f39, [_Z23flash_attn_sinks_kernelI6__halfLi96ELi4EEvPKT_S3_S3_PS1_PKffiiii_param_5];
	ld.param.u32 	%r17, [_Z23flash_attn_sinks_kernelI6__halfLi96ELi4EEvPKT_S3_S3_PS1_PKffiiii_param_6];
	ld.param.u32 	%r18, [_Z23flash_attn_sinks_kernelI6__halfLi96ELi4EEvPKT_S3_S3_PS1_PKffiiii_param_7];
	ld.param.u32 	%r19, [_Z23flash_attn_sinks_kernelI6__halfLi96ELi4EEvPKT_S3_S3_PS1_PKffiiii_param_8];
	ld.param.u32 	%r20, [_Z23flash_attn_sinks_kernelI6__halfLi96ELi4EEvPKT_S3_S3_PS1_PKffiiii_param_9];
	mov.u32 	%r21, %tid.x;
	shr.u32 	%r1, %r21, 5;
	and.b32  	%r2, %r21, 31;
	mov.u32 	%r3, %ctaid.x;
	mov.u32 	%r22, %ctaid.z;
	shl.b32 	%r4, %r22, 2;
	or.b32  	%r5, %r4, %r1;
	setp.ge.s32 	%p1, %r5, %r17;
	@%p1 bra 	$L__BB2_10;
	cvta.to.global.u64 	%rd6, %rd1;
	mov.u32 	%r23, %ctaid.y;
	mad.lo.s32 	%r24, %r18, %r23, %r3;
	mad.lo.s32 	%r25, %r24, %r17, %r5;
	mul.lo.s32 	%r26, %r25, 96;
	div.s32 	%r27, %r18, %r19;
	div.s32 	%r28, %r3, %r27;
	mad.lo.s32 	%r29, %r19, %r23, %r28;
	mul.lo.s32 	%r6, %r29, %r17;
	or.b32  	%r7, %r26, %r2;
	mul.wide.s32 	%rd7, %r7, 2;
	add.s64 	%rd8, %rd6, %rd7;
	ld.global.nc.u16 	%rs1, [%rd8];
	// begin inline asm
	{  cvt.f32.f16 %f40, %rs1;}

	// end inline asm
	mul.f32 	%f1, %f39, %f40;
	ld.global.nc.u16 	%rs2, [%rd8+64];
	// begin inline asm
	{  cvt.f32.f16 %f41, %rs2;}

	// end inline asm
	mul.f32 	%f2, %f39, %f41;
	ld.global.nc.u16 	%rs3, [%rd8+128];
	// begin inline asm
	{  cvt.f32.f16 %f42, %rs3;}

	// end inline asm
	mul.f32 	%f3, %f39, %f42;
	setp.gt.s32 	%p2, %r20, 0;
	sub.s32 	%r30, %r5, %r20;
	max.s32 	%r31, %r30, -1;
	add.s32 	%r32, %r31, 1;
	selp.b32 	%r8, %r32, 0, %p2;
	setp.gt.u32 	%p3, %r8, %r5;
	mov.f32 	%f236, 0fFF7FFFFF;
	mov.f32 	%f233, 0f00000000;
	mov.f32 	%f234, %f233;
	mov.f32 	%f235, %f233;
	mov.f32 	%f237, %f233;
	@%p3 bra 	$L__BB2_7;
	add.s32 	%r33, %r1, %r8;
	and.b32  	%r34, %r33, 1;
	setp.eq.b32 	%p4, %r34, 1;
	mov.f32 	%f236, 0fFF7FFFFF;
	mov.f32 	%f233, 0f00000000;
	mov.u32 	%r87, %r8;
	@%p4 bra 	$L__BB2_4;
	add.s32 	%r35, %r8, %r6;
	mul.lo.s32 	%r36, %r35, 96;
	or.b32  	%r37, %r36, %r2;
	mul.wide.s32 	%rd15, %r37, 2;
	add.s64 	%rd9, %rd2, %rd15;
	// begin inline asm
	ld.global.nc.b16 %rs4, [%rd9];
	// end inline asm
	// begin inline asm
	{  cvt.f32.f16 %f48, %rs4;}

	// end inline asm
	fma.rn.f32 	%f54, %f48, %f1, 0f00000000;
	add.s64 	%rd10, %rd9, 64;
	// begin inline asm
	ld.global.nc.b16 %rs6, [%rd10];
	// end inline asm
	// begin inline asm
	{  cvt.f32.f16 %f49, %rs6;}

	// end inline asm
	fma.rn.f32 	%f55, %f49, %f2, %f54;
	add.s64 	%rd11, %rd9, 128;
	// begin inline asm
	ld.global.nc.b16 %rs8, [%rd11];
	// end inline asm
	// begin inline asm
	{  cvt.f32.f16 %f50, %rs8;}

	// end inline asm
	fma.rn.f32 	%f56, %f50, %f3, %f55;
	mov.b32 	%r38, %f56;
	shfl.sync.bfly.b32	%r39|%p5, %r38, 16, 31, -1;
	mov.b32 	%f57, %r39;
	add.f32 	%f58, %f56, %f57;
	mov.b32 	%r40, %f58;
	shfl.sync.bfly.b32	%r41|%p6, %r40, 8, 31, -1;
	mov.b32 	%f59, %r41;
	add.f32 	%f60, %f58, %f59;
	mov.b32 	%r42, %f60;
	shfl.sync.bfly.b32	%r43|%p7, %r42, 4, 31, -1;
	mov.b32 	%f61, %r43;
	add.f32 	%f62, %f60, %f61;
	mov.b32 	%r44, %f62;
	shfl.sync.bfly.b32	%r45|%p8, %r44, 2, 31, -1;
	mov.b32 	%f63, %r45;
	add.f32 	%f64, %f62, %f63;
	mov.b32 	%r46, %f64;
	shfl.sync.bfly.b32	%r47|%p9, %r46, 1, 31, -1;
	mov.b32 	%f65, %r47;
	add.f32 	%f66, %f64, %f65;
	max.f32 	%f236, %f66, 0fFF7FFFFF;
	mov.f32 	%f67, 0fFF7FFFFF;
	sub.f32 	%f68, %f67, %f236;
	fma.rn.f32 	%f69, %f68, 0f3BBB989D, 0f3F000000;
	cvt.sat.f32.f32 	%f70, %f69;
	mov.f32 	%f71, 0f4B400001;
	mov.f32 	%f72, 0f437C0000;
	fma.rm.f32 	%f73, %f70, %f72, %f71;
	add.f32 	%f74, %f73, 0fCB40007F;
	neg.f32 	%f75, %f74;
	fma.rn.f32 	%f76, %f68, 0f3FB8AA3B, %f75;
	fma.rn.f32 	%f77, %f68, 0f32A57060, %f76;
	mov.b32 	%r48, %f73;
	shl.b32 	%r49, %r48, 23;
	mov.b32 	%f78, %r49;
	ex2.approx.ftz.f32 	%f79, %f77;
	mul.f32 	%f80, %f79, %f78;
	sub.f32 	%f81, %f66, %f236;
	fma.rn.f32 	%f82, %f81, 0f3BBB989D, 0f3F000000;
	cvt.sat.f32.f32 	%f83, %f82;
	fma.rm.f32 	%f84, %f83, %f72, %f71;
	add.f32 	%f85, %f84, 0fCB40007F;
	neg.f32 	%f86, %f85;
	fma.rn.f32 	%f87, %f81, 0f3FB8AA3B, %f86;
	fma.rn.f32 	%f88, %f81, 0f32A57060, %f87;
	mov.b32 	%r50, %f84;
	shl.b32 	%r51, %r50, 23;
	mov.b32 	%f89, %r51;
	ex2.approx.ftz.f32 	%f90, %f88;
	mul.f32 	%f91, %f90, %f89;
	fma.rn.f32 	%f237, %f80, 0f00000000, %f91;
	add.s64 	%rd12, %rd3, %rd15;
	// begin inline asm
	ld.global.nc.b16 %rs10, [%rd12];
	// end inline asm
	// begin inline asm
	{  cvt.f32.f16 %f51, %rs10;}

	// end inline asm
	mul.f32 	%f92, %f91, %f51;
	fma.rn.f32 	%f235, %f80, 0f00000000, %f92;
	add.s64 	%rd13, %rd12, 64;
	// begin inline asm
	ld.global.nc.b16 %rs12, [%rd13];
	// end inline asm
	// begin inline asm
	{  cvt.f32.f16 %f52, %rs12;}

	// end inline asm
	mul.f32 	%f93, %f91, %f52;
	fma.rn.f32 	%f234, %f80, 0f00000000, %f93;
	add.s64 	%rd14, %rd12, 128;
	// begin inline asm
	ld.global.nc.b16 %rs14, [%rd14];
	// end inline asm
	// begin inline asm
	{  cvt.f32.f16 %f53, %rs14;}

	// end inline asm
	mul.f32 	%f94, %f91, %f53;
	fma.rn.f32 	%f233, %f80, 0f00000000, %f94;
	add.s32 	%r87, %r8, 1;
$L__BB2_4:
	setp.eq.s32 	%p10, %r5, %r8;
	@%p10 bra 	$L__BB2_7;
	sub.s32 	%r52, %r87, %r1;
	sub.s32 	%r89, %r52, %r4;
	add.s32 	%r53, %r87, %r6;
	mul.lo.s32 	%r54, %r53, 96;
	or.b32  	%r88, %r54, %r2;
$L__BB2_6:
	mul.wide.s32 	%rd28, %r88, 2;
	add.s64 	%rd16, %rd2, %rd28;
	// begin inline asm
	ld.global.nc.b16 %rs16, [%rd16];
	// end inline asm
	// begin inline asm
	{  cvt.f32.f16 %f95, %rs16;}

	// end inline asm
	fma.rn.f32 	%f107, %f95, %f1, 0f00000000;
	add.s64 	%rd17, %rd16, 64;
	// begin inline asm
	ld.global.nc.b16 %rs18, [%rd17];
	// end inline asm
	// begin inline asm
	{  cvt.f32.f16 %f96, %rs18;}

	// end inline asm
	fma.rn.f32 	%f108, %f96, %f2, %f107;
	add.s64 	%rd18, %rd16, 128;
	// begin inline asm
	ld.global.nc.b16 %rs20, [%rd18];
	// end inline asm
	// begin inline asm
	{  cvt.f32.f16 %f97, %rs20;}

	// end inline asm
	fma.rn.f32 	%f109, %f97, %f3, %f108;
	mov.b32 	%r55, %f109;
	shfl.sync.bfly.b32	%r56|%p11, %r55, 16, 31, -1;
	mov.b32 	%f110, %r56;
	add.f32 	%f111, %f109, %f110;
	mov.b32 	%r57, %f111;
	shfl.sync.bfly.b32	%r58|%p12, %r57, 8, 31, -1;
	mov.b32 	%f112, %r58;
	add.f32 	%f113, %f111, %f112;
	mov.b32 	%r59, %f113;
	shfl.sync.bfly.b32	%r60|%p13, %r59, 4, 31, -1;
	mov.b32 	%f114, %r60;
	add.f32 	%f115, %f113, %f114;
	mov.b32 	%r61, %f115;
	shfl.sync.bfly.b32	%r62|%p14, %r61, 2, 31, -1;
	mov.b32 	%f116, %r62;
	add.f32 	%f117, %f115, %f116;
	mov.b32 	%r63, %f117;
	shfl.sync.bfly.b32	%r64|%p15, %r63, 1, 31, -1;
	mov.b32 	%f118, %r64;
	add.f32 	%f119, %f117, %f118;
	max.f32 	%f120, %f236, %f119;
	sub.f32 	%f121, %f236, %f120;
	fma.rn.f32 	%f122, %f121, 0f3BBB989D, 0f3F000000;
	cvt.sat.f32.f32 	%f123, %f122;
	mov.f32 	%f124, 0f4B400001;
	mov.f32 	%f125, 0f437C0000;
	fma.rm.f32 	%f126, %f123, %f125, %f124;
	add.f32 	%f127, %f126, 0fCB40007F;
	neg.f32 	%f128, %f127;
	fma.rn.f32 	%f129, %f121, 0f3FB8AA3B, %f128;
	fma.rn.f32 	%f130, %f121, 0f32A57060, %f129;
	mov.b32 	%r65, %f126;
	shl.b32 	%r66, %r65, 23;
	mov.b32 	%f131, %r66;
	ex2.approx.ftz.f32 	%f132, %f130;
	mul.f32 	%f133, %f132, %f131;
	sub.f32 	%f134, %f119, %f120;
	fma.rn.f32 	%f135, %f134, 0f3BBB989D, 0f3F000000;
	cvt.sat.f32.f32 	%f136, %f135;
	fma.rm.f32 	%f137, %f136, %f125, %f124;
	add.f32 	%f138, %f137, 0fCB40007F;
	neg.f32 	%f139, %f138;
	fma.rn.f32 	%f140, %f134, 0f3FB8AA3B, %f139;
	fma.rn.f32 	%f141, %f134, 0f32A57060, %f140;
	mov.b32 	%r67, %f137;
	shl.b32 	%r68, %r67, 23;
	mov.b32 	%f142, %r68;
	ex2.approx.ftz.f32 	%f143, %f141;
	mul.f32 	%f144, %f143, %f142;
	fma.rn.f32 	%f145, %f237, %f133, %f144;
	add.s64 	%rd19, %rd3, %rd28;
	// begin inline asm
	ld.global.nc.b16 %rs22, [%rd19];
	// end inline asm
	// begin inline asm
	{  cvt.f32.f16 %f98, %rs22;}

	// end inline asm
	mul.f32 	%f146, %f144, %f98;
	fma.rn.f32 	%f147, %f133, %f235, %f146;
	add.s64 	%rd20, %rd19, 64;
	// begin inline asm
	ld.global.nc.b16 %rs24, [%rd20];
	// end inline asm
	// begin inline asm
	{  cvt.f32.f16 %f99, %rs24;}

	// end inline asm
	mul.f32 	%f148, %f144, %f99;
	fma.rn.f32 	%f149, %f133, %f234, %f148;
	add.s64 	%rd21, %rd19, 128;
	// begin inline asm
	ld.global.nc.b16 %rs26, [%rd21];
	// end inline asm
	// begin inline asm
	{  cvt.f32.f16 %f100, %rs26;}

	// end inline asm
	mul.f32 	%f150, %f144, %f100;
	fma.rn.f32 	%f151, %f133, %f233, %f150;
	add.s64 	%rd22, %rd16, 192;
	// begin inline asm
	ld.global.nc.b16 %rs28, [%rd22];
	// end inline asm
	// begin inline asm
	{  cvt.f32.f16 %f101, %rs28;}

	// end inline asm
	fma.rn.f32 	%f152, %f101, %f1, 0f00000000;
	add.s64 	%rd23, %rd16, 256;
	// begin inline asm
	ld.global.nc.b16 %rs30, [%rd23];
	// end inline asm
	// begin inline asm
	{  cvt.f32.f16 %f102, %rs30;}

	// end inline asm
	fma.rn.f32 	%f153, %f102, %f2, %f152;
	add.s64 	%rd24, %rd16, 320;
	// begin inline asm
	ld.global.nc.b16 %rs32, [%rd24];
	// end inline asm
	// begin inline asm
	{  cvt.f32.f16 %f103, %rs32;}

	// end inline asm
	fma.rn.f32 	%f154, %f103, %f3, %f153;
	mov.b32 	%r69, %f154;
	shfl.sync.bfly.b32	%r70|%p16, %r69, 16, 31, -1;
	mov.b32 	%f155, %r70;
	add.f32 	%f156, %f154, %f155;
	mov.b32 	%r71, %f156;
	shfl.sync.bfly.b32	%r72|%p17, %r71, 8, 31, -1;
	mov.b32 	%f157, %r72;
	add.f32 	%f158, %f156, %f157;
	mov.b32 	%r73, %f158;
	shfl.sync.bfly.b32	%r74|%p18, %r73, 4, 31, -1;
	mov.b32 	%f159, %r74;
	add.f32 	%f160, %f158, %f159;
	mov.b32 	%r75, %f160;
	shfl.sync.bfly.b32	%r76|%p19, %r75, 2, 31, -1;
	mov.b32 	%f161, %r76;
	add.f32 	%f162, %f160, %f161;
	mov.b32 	%r77, %f162;
	shfl.sync.bfly.b32	%r78|%p20, %r77, 1, 31, -1;
	mov.b32 	%f163, %r78;
	add.f32 	%f164, %f162, %f163;
	max.f32 	%f236, %f120, %f164;
	sub.f32 	%f165, %f120, %f236;
	fma.rn.f32 	%f166, %f165, 0f3BBB989D, 0f3F000000;
	cvt.sat.f32.f32 	%f167, %f166;
	fma.rm.f32 	%f168, %f167, %f125, %f124;
	add.f32 	%f169, %f168, 0fCB40007F;
	neg.f32 	%f170, %f169;
	fma.rn.f32 	%f171, %f165, 0f3FB8AA3B, %f170;
	fma.rn.f32 	%f172, %f165, 0f32A57060, %f171;
	mov.b32 	%r79, %f168;
	shl.b32 	%r80, %r79, 23;
	mov.b32 	%f173, %r80;
	ex2.approx.ftz.f32 	%f174, %f172;
	mul.f32 	%f175, %f174, %f173;
	sub.f32 	%f176, %f164, %f236;
	fma.rn.f32 	%f177, %f176, 0f3BBB989D, 0f3F000000;
	cvt.sat.f32.f32 	%f178, %f177;
	fma.rm.f32 	%f179, %f178, %f125, %f124;
	add.f32 	%f180, %f179, 0fCB40007F;
	neg.f32 	%f181, %f180;
	fma.rn.f32 	%f182, %f176, 0f3FB8AA3B, %f181;
	fma.rn.f32 	%f183, %f176, 0f32A57060, %f182;
	mov.b32 	%r81, %f179;
	shl.b32 	%r82, %r81, 23;
	mov.b32 	%f184, %r82;
	ex2.approx.ftz.f32 	%f185, %f183;
	mul.f32 	%f186, %f185, %f184;
	fma.rn.f32 	%f237, %f145, %f175, %f186;
	add.s64 	%rd25, %rd19, 192;
	// begin inline asm
	ld.global.nc.b16 %rs34, [%rd25];
	// end inline asm
	// begin inline asm
	{  cvt.f32.f16 %f104, %rs34;}

	// end inline asm
	mul.f32 	%f187, %f186, %f104;
	fma.rn.f32 	%f235, %f175, %f147, %f187;
	add.s64 	%rd26, %rd19, 256;
	// begin inline asm
	ld.global.nc.b16 %rs36, [%rd26];
	// end inline asm
	// begin inline asm
	{  cvt.f32.f16 %f105, %rs36;}

	// end inline asm
	mul.f32 	%f188, %f186, %f105;
	fma.rn.f32 	%f234, %f175, %f149, %f188;
	add.s64 	%rd27, %rd19, 320;
	// begin inline asm
	ld.global.nc.b16 %rs38, [%rd27];
	// end inline asm
	// begin inline asm
	{  cvt.f32.f16 %f106, %rs38;}

	// end inline asm
	mul.f32 	%f189, %f186, %f106;
	fma.rn.f32 	%f233, %f175, %f151, %f189;
	add.s32 	%r89, %r89, 2;
	add.s32 	%r88, %r88, 192;
	setp.ne.s32 	%p21, %r89, 1;
	@%p21 bra 	$L__BB2_6;
$L__BB2_7:
	setp.eq.s64 	%p22, %rd5, 0;
	@%p22 bra 	$L__BB2_9;
	cvta.to.global.u64 	%rd29, %rd5;
	mul.wide.u32 	%rd30, %r3, 4;
	add.s64 	%rd31, %rd29, %rd30;
	ld.global.nc.f32 	%f190, [%rd31];
	max.f32 	%f191, %f236, %f190;
	sub.f32 	%f192, %f236, %f191;
	fma.rn.f32 	%f193, %f192, 0f3BBB989D, 0f3F000000;
	cvt.sat.f32.f32 	%f194, %f193;
	mov.f32 	%f195, 0f4B400001;
	mov.f32 	%f196, 0f437C0000;
	fma.rm.f32 	%f197, %f194, %f196, %f195;
	add.f32 	%f198, %f197, 0fCB40007F;
	neg.f32 	%f199, %f198;
	fma.rn.f32 	%f200, %f192, 0f3FB8AA3B, %f199;
	fma.rn.f32 	%f201, %f192, 0f32A57060, %f200;
	mov.b32 	%r83, %f197;
	shl.b32 	%r84, %r83, 23;
	mov.b32 	%f202, %r84;
	ex2.approx.ftz.f32 	%f203, %f201;
	mul.f32 	%f204, %f203, %f202;
	mul.f32 	%f235, %f204, %f235;
	mul.f32 	%f234, %f204, %f234;
	mul.f32 	%f233, %f204, %f233;
	sub.f32 	%f205, %f190, %f191;
	fma.rn.f32 	%f206, %f205, 0f3BBB989D, 0f3F000000;
	cvt.sat.f32.f32 	%f207, %f206;
	fma.rm.f32 	%f208, %f207, %f196, %f195;
	add.f32 	%f209, %f208, 0fCB40007F;
	neg.f32 	%f210, %f209;
	fma.rn.f32 	%f211, %f205, 0f3FB8AA3B, %f210;
	fma.rn.f32 	%f212, %f205, 0f32A57060, %f211;
	mov.b32 	%r85, %f208;
	shl.b32 	%r86, %r85, 23;
	mov.b32 	%f213, %r86;
	ex2.approx.ftz.f32 	%f214, %f212;
	mul.f32 	%f215, %f214, %f213;
	fma.rn.f32 	%f237, %f237, %f204, %f215;
$L__BB2_9:
	setp.gt.f32 	%p23, %f237, 0f00000000;
	rcp.rn.f32 	%f219, %f237;
	selp.f32 	%f220, %f219, 0f00000000, %p23;
	mul.f32 	%f216, %f220, %f235;
	// begin inline asm
	{  cvt.rn.f16.f32 %rs40, %f216;}

	// end inline asm
	cvta.to.global.u64 	%rd32, %rd4;
	mul.wide.s32 	%rd33, %r7, 2;
	add.s64 	%rd34, %rd32, %rd33;
	st.global.u16 	[%rd34], %rs40;
	mul.f32 	%f217, %f220, %f234;
	// begin inline asm
	{  cvt.rn.f16.f32 %rs41, %f217;}

	// end inline asm
	st.global.u16 	[%rd34+64], %rs41;
	mul.f32 	%f218, %f220, %f233;
	// begin inline asm
	{  cvt.rn.f16.f32 %rs42, %f218;}

	// end inline asm
	st.global.u16 	[%rd34+128], %rs42;
$L__BB2_10:
	ret;

}
	// .globl	_Z23flash_attn_sinks_kernelI6__halfLi112ELi4EEvPKT_S3_S3_PS1_PKffiiii
.visible .entry _Z23flash_attn_sinks_kernelI6__halfLi112ELi4EEvPKT_S3_S3_PS1_PKffiiii(
	.param .u64 .ptr .align 1 _Z23flash_attn_sinks_kernelI6__halfLi112ELi4EEvPKT_S3_S3_PS1_PKffiiii_param_0,
	.param .u64 .ptr .align 1 _Z23flash_attn_sinks_kernelI6__halfLi112ELi4EEvPKT_S3_S3_PS1_PKffiiii_param_1,
	.param .u64 .ptr .align 1 _Z23flash_attn_sinks_kernelI6__halfLi112ELi4EEvPKT_S3_S3_PS1_PKffiiii_param_2,
	.param .u64 .ptr .align 1 _Z23flash_attn_sinks_kernelI6__halfLi112ELi4EEvPKT_S3_S3_PS1_PKffiiii_param_3,
	.param .u64 .ptr .align 1 _Z23flash_attn_sinks_kernelI6__halfLi112ELi4EEvPKT_S3_S3_PS1_PKffiiii_param_4,
	.param .f32 _Z23flash_attn_sinks_kernelI6__halfLi112ELi4EEvPKT_S3_S3_PS1_PKffiiii_param_5,
	.param .u32 _Z23flash_attn_sinks_kernelI6__halfLi112ELi4EEvPKT_S3_S3_PS1_PKffiiii_param_6,
	.param .u32 _Z23flash_attn_sinks_kernelI6__halfLi112ELi4EEvPKT_S3_S3_PS1_PKffiiii_param_7,
	.param .u32 _Z23flash_attn_sinks_kernelI6__halfLi112ELi4EEvPKT_S3_S3_PS1_PKffiiii_param_8,
	.param .u32 _Z23flash_attn_sinks_kernelI6__halfLi112ELi4EEvPKT_S3_S3_PS1_PKffiiii_param_9
)
.maxntid 128
{
	.reg .pred 	%p<16>;
	.reg .b16 	%rs<25>;
	.reg .b32 	%r<56>;
	.reg .b32 	%f<155>;
	.reg .b64 	%rd<33>;

	ld.param.u64 	%rd6, [_Z23flash_attn_sinks_kernelI6__halfLi112ELi4EEvPKT_S3_S3_PS1_PKffiiii_param_0];
	ld.param.u64 	%rd7, [_Z23flash_attn_sinks_kernelI6__halfLi112ELi4EEvPKT_S3_S3_PS1_PKffiiii_param_1];
	ld.param.u64 	%rd8, [_Z23flash_attn_sinks_kernelI6__halfLi112ELi4EEvPKT_S3_S3_PS1_PKffiiii_param_2];
	ld.param.u64 	%rd10, [_Z23flash_attn_sinks_kernelI6__halfLi112ELi4EEvPKT_S3_S3_PS1_PKffiiii_param_4];
	ld.param.f32 	%f45, [_Z23flash_attn_sinks_kernelI6__halfLi112ELi4EEvPKT_S3_S3_PS1_PKffiiii_param_5];
	ld.param.u32 	%r18, [_Z23flash_attn_sinks_kernelI6__halfLi112ELi4EEvPKT_S3_S3_PS1_PKffiiii_param_6];
	ld.param.u32 	%r19, [_Z23flash_attn_sinks_kernelI6__halfLi112ELi4EEvPKT_S3_S3_PS1_PKffiiii_param_7];
	ld.param.u32 	%r20, [_Z23flash_attn_sinks_kernelI6__halfLi112ELi4EEvPKT_S3_S3_PS1_PKffiiii_param_8];
	ld.param.u32 	%r21, [_Z23flash_attn_sinks_kernelI6__halfLi112ELi4EEvPKT_S3_S3_PS1_PKffiiii_param_9];
	mov.u32 	%r22, %tid.x;
	shr.u32 	%r1, %r22, 5;
	and.b32  	%r2, %r22, 31;
	mov.u32 	%r3, %ctaid.x;
	mov.u32 	%r23, %ctaid.z;
	shl.b32 	%r4, %r23, 2;
	or.b32  	%r5, %r4, %r1;
	setp.ge.s32 	%p1, %r5, %r18;
	@%p1 bra 	$L__BB3_14;
	cvta.to.global.u64 	%rd11, %rd6;
	mov.u32 	%r24, %ctaid.y;
	mad.lo.s32 	%r25, %r19, %r24, %r3;
	mad.lo.s32 	%r26, %r25, %r18, %r5;
	div.s32 	%r27, %r19, %r20;
	div.s32 	%r28, %r3, %r27;
	mad.lo.s32 	%r29, %r20, %r24, %r28;
	mul.lo.s32 	%r6, %r29, %r18;
	mad.lo.s32 	%r7, %r26, 112, %r2;
	mul.wide.s32 	%rd12, %r7, 2;
	add.s64 	%rd1, %rd11, %rd12;
	ld.global.nc.u16 	%rs1, [%rd1];
	// begin inline asm
	{  cvt.f32.f16 %f46, %rs1;}

	// end inline asm
	ld.global.nc.u16 	%rs2, [%rd1+64];
	// begin inline asm
	{  cvt.f32.f16 %f47, %rs2;}

	// end inline asm
	ld.global.nc.u16 	%rs3, [%rd1+128];
	// begin inline asm
	{  cvt.f32.f16 %f48, %rs3;}

	// end inline asm
	setp.gt.u32 	%p2, %r2, 15;
	mov.f32 	%f135, 0f00000000;
	@%p2 bra 	$L__BB3_3;
	ld.global.nc.u16 	%rs4, [%rd1+192];
	// begin inline asm
	{  cvt.f32.f16 %f50, %rs4;}

	// end inline asm
	mul.f32 	%f135, %f45, %f50;
$L__BB3_3:
	setp.gt.s32 	%p3, %r21, 0;
	sub.s32 	%r30, %r5, %r21;
	max.s32 	%r31, %r30, -1;
	add.s32 	%r32, %r31, 1;
	selp.b32 	%r8, %r32, 0, %p3;
	setp.gt.u32 	%p4, %r8, %r5;
	mov.f32 	%f148, 0fFF7FFFFF;
	mov.f32 	%f144, 0f00000000;
	mov.f32 	%f145, %f144;
	mov.f32 	%f146, %f144;
	mov.f32 	%f147, %f144;
	mov.f32 	%f149, %f144;
	@%p4 bra 	$L__BB3_10;
	sub.s32 	%r33, %r8, %r1;
	sub.s32 	%r55, %r33, %r4;
	add.s32 	%r34, %r8, %r6;
	mul.lo.s32 	%r54, %r34, 112;
	add.s32 	%r53, %r54, %r2;
	mul.f32 	%f6, %f45, %f48;
	mul.f32 	%f7, %f45, %f47;
	mul.f32 	%f8, %f45, %f46;
	mov.f32 	%f141, 0fFF7FFFFF;
	mov.f32 	%f144, 0f00000000;
	cvt.u64.u32 	%rd18, %r2;
$L__BB3_5:
	setp.gt.u32 	%p5, %r2, 15;
	mul.wide.s32 	%rd16, %r53, 2;
	add.s64 	%rd13, %rd7, %rd16;
	// begin inline asm
	ld.global.nc.b16 %rs5, [%rd13];
	// end inline asm
	// begin inline asm
	{  cvt.f32.f16 %f55, %rs5;}

	// end inline asm
	fma.rn.f32 	%f59, %f55, %f8, 0f00000000;
	cvt.s64.s32 	%rd17, %r54;
	add.s64 	%rd2, %rd18, %rd17;
	shl.b64 	%rd19, %rd2, 1;
	add.s64 	%rd3, %rd7, %rd19;
	add.s64 	%rd14, %rd3, 64;
	// begin inline asm
	ld.global.nc.b16 %rs7, [%rd14];
	// end inline asm
	// begin inline asm
	{  cvt.f32.f16 %f56, %rs7;}

	// end inline asm
	fma.rn.f32 	%f60, %f56, %f7, %f59;
	add.s64 	%rd15, %rd3, 128;
	// begin inline asm
	ld.global.nc.b16 %rs9, [%rd15];
	// end inline asm
	// begin inline asm
	{  cvt.f32.f16 %f57, %rs9;}

	// end inline asm
	fma.rn.f32 	%f15, %f57, %f6, %f60;
	mov.f32 	%f142, 0f00000000;
	@%p5 bra 	$L__BB3_7;
	add.s64 	%rd20, %rd3, 192;
	// begin inline asm
	ld.global.nc.b16 %rs11, [%rd20];
	// end inline asm
	// begin inline asm
	{  cvt.f32.f16 %f142, %rs11;}

	// end inline asm
$L__BB3_7:
	fma.rn.f32 	%f66, %f142, %f135, %f15;
	mov.b32 	%r35, %f66;
	shfl.sync.bfly.b32	%r36|%p7, %r35, 16, 31, -1;
	mov.b32 	%f67, %r36;
	add.f32 	%f68, %f66, %f67;
	mov.b32 	%r37, %f68;
	shfl.sync.bfly.b32	%r38|%p8, %r37, 8, 31, -1;
	mov.b32 	%f69, %r38;
	add.f32 	%f70, %f68, %f69;
	mov.b32 	%r39, %f70;
	shfl.sync.bfly.b32	%r40|%p9, %r39, 4, 31, -1;
	mov.b32 	%f71, %r40;
	add.f32 	%f72, %f70, %f71;
	mov.b32 	%r41, %f72;
	shfl.sync.bfly.b32	%r42|%p10, %r41, 2, 31, -1;
	mov.b32 	%f73, %r42;
	add.f32 	%f74, %f72, %f73;
	mov.b32 	%r43, %f74;
	shfl.sync.bfly.b32	%r44|%p11, %r43, 1, 31, -1;
	mov.b32 	%f75, %r44;
	add.f32 	%f76, %f74, %f75;
	max.f32 	%f148, %f141, %f76;
	sub.f32 	%f77, %f141, %f148;
	fma.rn.f32 	%f78, %f77, 0f3BBB989D, 0f3F000000;
	cvt.sat.f32.f32 	%f79, %f78;
	mov.f32 	%f80, 0f4B400001;
	mov.f32 	%f81, 0f437C0000;
	fma.rm.f32 	%f82, %f79, %f81, %f80;
	add.f32 	%f83, %f82, 0fCB40007F;
	neg.f32 	%f84, %f83;
	fma.rn.f32 	%f85, %f77, 0f3FB8AA3B, %f84;
	fma.rn.f32 	%f86, %f77, 0f32A57060, %f85;
	mov.b32 	%r45, %f82;
	shl.b32 	%r46, %r45, 23;
	mov.b32 	%f87, %r46;
	ex2.approx.ftz.f32 	%f88, %f86;
	mul.f32 	%f89, %f88, %f87;
	sub.f32 	%f90, %f76, %f148;
	fma.rn.f32 	%f91, %f90, 0f3BBB989D, 0f3F000000;
	cvt.sat.f32.f32 	%f92, %f91;
	fma.rm.f32 	%f93, %f92, %f81, %f80;
	add.f32 	%f94, %f93, 0fCB40007F;
	neg.f32 	%f95, %f94;
	fma.rn.f32 	%f96, %f90, 0f3FB8AA3B, %f95;
	fma.rn.f32 	%f97, %f90, 0f32A57060, %f96;
	mov.b32 	%r47, %f93;
	shl.b32 	%r48, %r47, 23;
	mov.b32 	%f98, %r48;
	ex2.approx.ftz.f32 	%f99, %f97;
	mul.f32 	%f19, %f99, %f98;
	mul.f32 	%f20, %f89, %f144;
	fma.rn.f32 	%f149, %f149, %f89, %f19;
	mul.wide.s32 	%rd24, %r53, 2;
	add.s64 	%rd21, %rd8, %rd24;
	// begin inline asm
	ld.global.nc.b16 %rs13, [%rd21];
	// end inline asm
	// begin inline asm
	{  cvt.f32.f16 %f62, %rs13;}

	// end inline asm
	mul.f32 	%f100, %f19, %f62;
	fma.rn.f32 	%f147, %f89, %f147, %f100;
	add.s64 	%rd4, %rd8, %rd19;
	add.s64 	%rd22, %rd4, 64;
	// begin inline asm
	ld.global.nc.b16 %rs15, [%rd22];
	// end inline asm
	// begin inline asm
	{  cvt.f32.f16 %f63, %rs15;}

	// end inline asm
	mul.f32 	%f101, %f19, %f63;
	fma.rn.f32 	%f146, %f89, %f146, %f101;
	add.s64 	%rd23, %rd4, 128;
	// begin inline asm
	ld.global.nc.b16 %rs17, [%rd23];
	// end inline asm
	// begin inline asm
	{  cvt.f32.f16 %f64, %rs17;}

	// end inline asm
	mul.f32 	%f102, %f19, %f64;
	fma.rn.f32 	%f145, %f89, %f145, %f102;
	mov.f32 	%f143, 0f00000000;
	@%p5 bra 	$L__BB3_9;
	add.s64 	%rd26, %rd4, 192;
	// begin inline asm
	ld.global.nc.b16 %rs19, [%rd26];
	// end inline asm
	// begin inline asm
	{  cvt.f32.f16 %f143, %rs19;}

	// end inline asm
$L__BB3_9:
	fma.rn.f32 	%f144, %f19, %f143, %f20;
	add.s32 	%r55, %r55, 1;
	add.s32 	%r54, %r54, 112;
	add.s32 	%r53, %r53, 112;
	setp.ne.s32 	%p12, %r55, 1;
	mov.f32 	%f141, %f148;
	@%p12 bra 	$L__BB3_5;
$L__BB3_10:
	setp.eq.s64 	%p13, %rd10, 0;
	@%p13 bra 	$L__BB3_12;
	cvta.to.global.u64 	%rd27, %rd10;
	mul.wide.u32 	%rd28, %r3, 4;
	add.s64 	%rd29, %rd27, %rd28;
	ld.global.nc.f32 	%f104, [%rd29];
	max.f32 	%f105, %f148, %f104;
	sub.f32 	%f106, %f148, %f105;
	fma.rn.f32 	%f107, %f106, 0f3BBB989D, 0f3F000000;
	cvt.sat.f32.f32 	%f108, %f107;
	mov.f32 	%f109, 0f4B400001;
	mov.f32 	%f110, 0f437C0000;
	fma.rm.f32 	%f111, %f108, %f110, %f109;
	add.f32 	%f112, %f111, 0fCB40007F;
	neg.f32 	%f113, %f112;
	fma.rn.f32 	%f114, %f106, 0f3FB8AA3B, %f113;
	fma.rn.f32 	%f115, %f106, 0f32A57060, %f114;
	mov.b32 	%r49, %f111;
	shl.b32 	%r50, %r49, 23;
	mov.b32 	%f116, %r50;
	ex2.approx.ftz.f32 	%f117, %f115;
	mul.f32 	%f118, %f117, %f116;
	mul.f32 	%f147, %f118, %f147;
	mul.f32 	%f146, %f118, %f146;
	mul.f32 	%f145, %f118, %f145;
	mul.f32 	%f144, %f118, %f144;
	sub.f32 	%f119, %f104, %f105;
	fma.rn.f32 	%f120, %f119, 0f3BBB989D, 0f3F000000;
	cvt.sat.f32.f32 	%f121, %f120;
	fma.rm.f32 	%f122, %f121, %f110, %f109;
	add.f32 	%f123, %f122, 0fCB40007F;
	neg.f32 	%f124, %f123;
	fma.rn.f32 	%f125, %f119, 0f3FB8AA3B, %f124;
	fma.rn.f32 	%f126, %f119, 0f32A57060, %f125;
	mov.b32 	%r51, %f122;
	shl.b32 	%r52, %r51, 23;
	mov.b32 	%f127, %r52;
	ex2.approx.ftz.f32 	%f128, %f126;
	mul.f32 	%f129, %f128, %f127;
	fma.rn.f32 	%f149, %f149, %f118, %f129;
$L__BB3_12:
	ld.param.u64 	%rd32, [_Z23flash_attn_sinks_kernelI6__halfLi112ELi4EEvPKT_S3_S3_PS1_PKffiiii_param_3];
	setp.gt.u32 	%p14, %r2, 15;
	setp.gt.f32 	%p15, %f149, 0f00000000;
	rcp.rn.f32 	%f133, %f149;
	selp.f32 	%f44, %f133, 0f00000000, %p15;
	mul.f32 	%f130, %f44, %f147;
	// begin inline asm
	{  cvt.rn.f16.f32 %rs21, %f130;}

	// end inline asm
	cvta.to.global.u64 	%rd30, %rd32;
	mul.wide.s32 	%rd31, %r7, 2;
	add.s64 	%rd5, %rd30, %rd31;
	st.global.u16 	[%rd5], %rs21;
	mul.f32 	%f131, %f44, %f146;
	// begin inline asm
	{  cvt.rn.f16.f32 %rs22, %f131;}

	// end inline asm
	st.global.u16 	[%rd5+64], %rs22;
	mul.f32 	%f132, %f44, %f145;
	// begin inline asm
	{  cvt.rn.f16.f32 %rs23, %f132;}

	// end inline asm
	st.global.u16 	[%rd5+128], %rs23;
	@%p14 bra 	$L__BB3_14;
	mul.f32 	%f134, %f44, %f144;
	// begin inline asm
	{  cvt.rn.f16.f32 %rs24, %f134;}

	// end inline asm
	st.global.u16 	[%rd5+192], %rs24;
$L__BB3_14:
	ret;

}
	// .globl	_Z23flash_attn_sinks_kernelI6__halfLi128ELi4EEvPKT_S3_S3_PS1_PKffiiii
.visible .entry _Z23flash_attn_sinks_kernelI6__halfLi128ELi4EEvPKT_S3_S3_PS1_PKffiiii(
	.param .u64 .ptr .align 1 _Z23flash_attn_sinks_kernelI6__halfLi128ELi4EEvPKT_S3_S3_PS1_PKffiiii_param_0,
	.param .u64 .ptr .align 1 _Z23flash_attn_sinks_kernelI6__halfLi128ELi4EEvPKT_S3_S3_PS1_PKffiiii_param_1,
	.param .u64 .ptr .align 1 _Z23flash_attn_sinks_kernelI6__halfLi128ELi4EEvPKT_S3_S3_PS1_PKffiiii_param_2,
	.param .u64 .ptr .align 1 _Z23flash_attn_sinks_kernelI6__halfLi128ELi4EEvPKT_S3_S3_PS1_PKffiiii_param_3,
	.param .u64 .ptr .align 1 _Z23flash_attn_sinks_kernelI6__halfLi128ELi4EEvPKT_S3_S3_PS1_PKffiiii_param_4,
	.param .f32 _Z23flash_attn_sinks_kernelI6__halfLi128ELi4EEvPKT_S3_S3_PS1_PKffiiii_param_5,
	.param .u32 _Z23flash_attn_sinks_kernelI6__halfLi128ELi4EEvPKT_S3_S3_PS1_PKffiiii_param_6,
	.param .u32 _Z23flash_attn_sinks_kernelI6__halfLi128ELi4EEvPKT_S3_S3_PS1_PKffiiii_param_7,
	.param .u32 _Z23flash_attn_sinks_kernelI6__halfLi128ELi4EEvPKT_S3_S3_PS1_PKffiiii_param_8,
	.param .u32 _Z23flash_attn_sinks_kernelI6__halfLi128ELi4EEvPKT_S3_S3_PS1_PKffiiii_param_9
)
.maxntid 128
{
	.reg .pred 	%p<12>;
	.reg .b16 	%rs<25>;
	.reg .b32 	%r<55>;
	.reg .b32 	%f<141>;
	.reg .b64 	%rd<24>;

	ld.param.u64 	%rd1, [_Z23flash_attn_sinks_kernelI6__halfLi128ELi4EEvPKT_S3_S3_PS1_PKffiiii_param_0];
	ld.param.u64 	%rd2, [_Z23flash_attn_sinks_kernelI6__halfLi128ELi4EEvPKT_S3_S3_PS1_PKffiiii_param_1];
	ld.param.u64 	%rd3, [_Z23flash_attn_sinks_kernelI6__halfLi128ELi4EEvPKT_S3_S3_PS1_PKffiiii_param_2];
	ld.param.u64 	%rd4, [_Z23flash_attn_sinks_kernelI6__halfLi128ELi4EEvPKT_S3_S3_PS1_PKffiiii_param_3];
	ld.param.u64 	%rd5, [_Z23flash_attn_sinks_kernelI6__halfLi128ELi4EEvPKT_S3_S3_PS1_PKffiiii_param_4];
	ld.param.f32 	%f33, [_Z23flash_attn_sinks_kernelI6__halfLi128ELi4EEvPKT_S3_S3_PS1_PKffiiii_param_5];
	ld.param.u32 	%r15, [_Z23flash_attn_sinks_kernelI6__halfLi128ELi4EEvPKT_S3_S3_PS1_PKffiiii_param_6];
	ld.param.u32 	%r16, [_Z23flash_attn_sinks_kernelI6__halfLi128ELi4EEvPKT_S3_S3_PS1_PKffiiii_param_7];
	ld.param.u32 	%r17, [_Z23flash_attn_sinks_kernelI6__halfLi128ELi4EEvPKT_S3_S3_PS1_PKffiiii_param_8];
	ld.param.u32 	%r18, [_Z23flash_attn_sinks_kernelI6__halfLi128ELi4EEvPKT_S3_S3_PS1_PKffiiii_param_9];
	mov.u32 	%r19, %tid.x;
	shr.u32 	%r1, %r19, 5;
	and.b32  	%r2, %r19, 31;
	mov.u32 	%r3, %ctaid.x;
	mov.u32 	%r20, %ctaid.z;
	shl.b32 	%r4, %r20, 2;
	or.b32  	%r5, %r4, %r1;
	setp.ge.s32 	%p1, %r5, %r15;
	@%p1 bra 	$L__BB4_7;
	cvta.to.global.u64 	%rd6, %rd1;
	mov.u32 	%r21, %ctaid.y;
	mad.lo.s32 	%r22, %r16, %r21, %r3;
	mad.lo.s32 	%r23, %r22, %r15, %r5;
	shl.b32 	%r24, %r23, 7;
	div.s32 	%r25, %r16, %r17;
	div.s32 	%r26, %r3, %r25;
	mad.lo.s32 	%r27, %r17, %r21, %r26;
	mul.lo.s32 	%r28, %r15, %r27;
	shl.b32 	%r6, %r28, 7;
	or.b32  	%r7, %r2, %r24;
	mul.wide.s32 	%rd7, %r7, 2;
	add.s64 	%rd8, %rd6, %rd7;
	ld.global.nc.u16 	%rs1, [%rd8];
	// begin inline asm
	{  cvt.f32.f16 %f34, %rs1;}

	// end inline asm
	mul.f32 	%f1, %f33, %f34;
	ld.global.nc.u16 	%rs2, [%rd8+64];
	// begin inline asm
	{  cvt.f32.f16 %f35, %rs2;}

	// end inline asm
	mul.f32 	%f2, %f33, %f35;
	ld.global.nc.u16 	%rs3, [%rd8+128];
	// begin inline asm
	{  cvt.f32.f16 %f36, %rs3;}

	// end inline asm
	mul.f32 	%f3, %f33, %f36;
	ld.global.nc.u16 	%rs4, [%rd8+192];
	// begin inline asm
	{  cvt.f32.f16 %f37, %rs4;}

	// end inline asm
	mul.f32 	%f4, %f33, %f37;
	setp.gt.s32 	%p2, %r18, 0;
	sub.s32 	%r29, %r5, %r18;
	max.s32 	%r30, %r29, -1;
	add.s32 	%r31, %r30, 1;
	selp.b32 	%r8, %r31, 0, %p2;
	setp.gt.u32 	%p3, %r8, %r5;
	mov.f32 	%f134, 0fFF7FFFFF;
	mov.f32 	%f130, 0f00000000;
	mov.f32 	%f131, %f130;
	mov.f32 	%f132, %f130;
	mov.f32 	%f133, %f130;
	mov.f32 	%f135, %f130;
	@%p3 bra 	$L__BB4_4;
	sub.s32 	%r32, %r8, %r1;
	sub.s32 	%r54, %r32, %r4;
	shl.b32 	%r33, %r8, 7;
	add.s32 	%r34, %r6, %r33;
	add.s32 	%r53, %r34, %r2;
	mov.f32 	%f129, 0fFF7FFFFF;
	mov.f32 	%f130, 0f00000000;
$L__BB4_3:
	mul.wide.s32 	%rd17, %r53, 2;
	add.s64 	%rd9, %rd2, %rd17;
	// begin inline asm
	ld.global.nc.b16 %rs5, [%rd9];
	// end inline asm
	// begin inline asm
	{  cvt.f32.f16 %f42, %rs5;}

	// end inline asm
	fma.rn.f32 	%f50, %f42, %f1, 0f00000000;
	add.s64 	%rd10, %rd9, 64;
	// begin inline asm
	ld.global.nc.b16 %rs7, [%rd10];
	// end inline asm
	// begin inline asm
	{  cvt.f32.f16 %f43, %rs7;}

	// end inline asm
	fma.rn.f32 	%f51, %f43, %f2, %f50;
	add.s64 	%rd11, %rd9, 128;
	// begin inline asm
	ld.global.nc.b16 %rs9, [%rd11];
	// end inline asm
	// begin inline asm
	{  cvt.f32.f16 %f44, %rs9;}

	// end inline asm
	fma.rn.f32 	%f52, %f44, %f3, %f51;
	add.s64 	%rd12, %rd9, 192;
	// begin inline asm
	ld.global.nc.b16 %rs11, [%rd12];
	// end inline asm
	// begin inline asm
	{  cvt.f32.f16 %f45, %rs11;}

	// end inline asm
	fma.rn.f32 	%f53, %f45, %f4, %f52;
	mov.b32 	%r35, %f53;
	shfl.sync.bfly.b32	%r36|%p4, %r35, 16, 31, -1;
	mov.b32 	%f54, %r36;
	add.f32 	%f55, %f53, %f54;
	mov.b32 	%r37, %f55;
	shfl.sync.bfly.b32	%r38|%p5, %r37, 8, 31, -1;
	mov.b32 	%f56, %r38;
	add.f32 	%f57, %f55, %f56;
	mov.b32 	%r39, %f57;
	shfl.sync.bfly.b32	%r40|%p6, %r39, 4, 31, -1;
	mov.b32 	%f58, %r40;
	add.f32 	%f59, %f57, %f58;
	mov.b32 	%r41, %f59;
	shfl.sync.bfly.b32	%r42|%p7, %r41, 2, 31, -1;
	mov.b32 	%f60, %r42;
	add.f32 	%f61, %f59, %f60;
	mov.b32 	%r43, %f61;
	shfl.sync.bfly.b32	%r44|%p8, %r43, 1, 31, -1;
	mov.b32 	%f62, %r44;
	add.f32 	%f63, %f61, %f62;
	max.f32 	%f134, %f129, %f63;
	sub.f32 	%f64, %f129, %f134;
	fma.rn.f32 	%f65, %f64, 0f3BBB989D, 0f3F000000;
	cvt.sat.f32.f32 	%f66, %f65;
	mov.f32 	%f67, 0f4B400001;
	mov.f32 	%f68, 0f437C0000;
	fma.rm.f32 	%f69, %f66, %f68, %f67;
	add.f32 	%f70, %f69, 0fCB40007F;
	neg.f32 	%f71, %f70;
	fma.rn.f32 	%f72, %f64, 0f3FB8AA3B, %f71;
	fma.rn.f32 	%f73, %f64, 0f32A57060, %f72;
	mov.b32 	%r45, %f69;
	shl.b32 	%r46, %r45, 23;
	mov.b32 	%f74, %r46;
	ex2.approx.ftz.f32 	%f75, %f73;
	mul.f32 	%f76, %f75, %f74;
	sub.f32 	%f77, %f63, %f134;
	fma.rn.f32 	%f78, %f77, 0f3BBB989D, 0f3F000000;
	cvt.sat.f32.f32 	%f79, %f78;
	fma.rm.f32 	%f80, %f79, %f68, %f67;
	add.f32 	%f81, %f80, 0fCB40007F;
	neg.f32 	%f82, %f81;
	fma.rn.f32 	%f83, %f77, 0f3FB8AA3B, %f82;
	fma.rn.f32 	%f84, %f77, 0f32A57060, %f83;
	mov.b32 	%r47, %f80;
	shl.b32 	%r48, %r47, 23;
	mov.b32 	%f85, %r48;
	ex2.approx.ftz.f32 	%f86, %f84;
	mul.f32 	%f87, %f86, %f85;
	fma.rn.f32 	%f135, %f135, %f76, %f87;
	add.s64 	%rd13, %rd3, %rd17;
	// begin inline asm
	ld.global.nc.b16 %rs13, [%rd13];
	// end inline asm
	// begin inline asm
	{  cvt.f32.f16 %f46, %rs13;}

	// end inline asm
	mul.f32 	%f88, %f87, %f46;
	fma.rn.f32 	%f133, %f76, %f133, %f88;
	add.s64 	%rd14, %rd13, 64;
	// begin inline asm
	ld.global.nc.b16 %rs15, [%rd14];
	// end inline asm
	// begin inline asm
	{  cvt.f32.f16 %f47, %rs15;}

	// end inline asm
	mul.f32 	%f89, %f87, %f47;
	fma.rn.f32 	%f132, %f76, %f132, %f89;
	add.s64 	%rd15, %rd13, 128;
	// begin inline asm
	ld.global.nc.b16 %rs17, [%rd15];
	// end inline asm
	// begin inline asm
	{  cvt.f32.f16 %f48, %rs17;}

	// end inline asm
	mul.f32 	%f90, %f87, %f48;
	fma.rn.f32 	%f131, %f76, %f131, %f90;
	add.s64 	%rd16, %rd13, 192;
	// begin inline asm
	ld.global.nc.b16 %rs19, [%rd16];
	// end inline asm
	// begin inline asm
	{  cvt.f32.f16 %f49, %rs19;}

	// end inline asm
	mul.f32 	%f91, %f87, %f49;
	fma.rn.f32 	%f130, %f76, %f130, %f91;
	add.s32 	%r54, %r54, 1;
	add.s32 	%r53, %r53, 128;
	setp.ne.s32 	%p9, %r54, 1;
	mov.f32 	%f129, %f134;
	@%p9 bra 	$L__BB4_3;
$L__BB4_4:
	setp.eq.s64 	%p10, %rd5, 0;
	@%p10 bra 	$L__BB4_6;
	cvta.to.global.u64 	%rd18, %rd5;
	mul.wide.u32 	%rd19, %r3, 4;
	add.s64 	%rd20, %rd18, %rd19;
	ld.global.nc.f32 	%f92, [%rd20];
	max.f32 	%f93, %f134, %f92;
	sub.f32 	%f94, %f134, %f93;
	fma.rn.f32 	%f95, %f94, 0f3BBB989D, 0f3F000000;
	cvt.sat.f32.f32 	%f96, %f95;
	mov.f32 	%f97, 0f4B400001;
	mov.f32 	%f98, 0f437C0000;
	fma.rm.f32 	%f99, %f96, %f98, %f97;
	add.f32 	%f100, %f99, 0fCB40007F;
	neg.f32 	%f101, %f100;
	fma.rn.f32 	%f102, %f94, 0f3FB8AA3B, %f101;
	fma.rn.f32 	%f103, %f94, 0f32A57060, %f102;
	mov.b32 	%r49, %f99;
	shl.b32 	%r50, %r49, 23;
	mov.b32 	%f104, %r50;
	ex2.approx.ftz.f32 	%f105, %f103;
	mul.f32 	%f106, %f105, %f104;
	mul.f32 	%f133, %f106, %f133;
	mul.f32 	%f132, %f106, %f132;
	mul.f32 	%f131, %f106, %f131;
	mul.f32 	%f130, %f106, %f130;
	sub.f32 	%f107, %f92, %f93;
	fma.rn.f32 	%f108, %f107, 0f3BBB989D, 0f3F000000;
	cvt.sat.f32.f32 	%f109, %f108;
	fma.rm.f32 	%f110, %f109, %f98, %f97;
	add.f32 	%f111, %f110, 0fCB40007F;
	neg.f32 	%f112, %f111;
	fma.rn.f32 	%f113, %f107, 0f3FB8AA3B, %f112;
	fma.rn.f32 	%f114, %f107, 0f32A57060, %f113;
	mov.b32 	%r51, %f110;
	shl.b32 	%r52, %r51, 23;
	mov.b32 	%f115, %r52;
	ex2.approx.ftz.f32 	%f116, %f114;
	mul.f32 	%f117, %f116, %f115;
	fma.rn.f32 	%f135, %f135, %f106, %f117;
$L__BB4_6:
	setp.gt.f32 	%p11, %f135, 0f00000000;
	rcp.rn.f32 	%f122, %f135;
	selp.f32 	%f123, %f122, 0f00000000, %p11;
	mul.f32 	%f118, %f123, %f133;
	// begin inline asm
	{  cvt.rn.f16.f32 %rs21, %f118;}

	// end inline asm
	cvta.to.global.u64 	%rd21, %rd4;
	add.s64 	%rd23, %rd21, %rd7;
	st.global.u16 	[%rd23], %rs21;
	mul.f32 	%f119, %f123, %f132;
	// begin inline asm
	{  cvt.rn.f16.f32 %rs22, %f119;}

	// end inline asm
	st.global.u16 	[%rd23+64], %rs22;
	mul.f32 	%f120, %f123, %f131;
	// begin inline asm
	{  cvt.rn.f16.f32 %rs23, %f120;}

	// end inline asm
	st.global.u16 	[%rd23+128], %rs23;
	mul.f32 	%f121, %f123, %f130;
	// begin inline asm
	{  cvt.rn.f16.f32 %rs24, %f121;}

	// end inline asm
	st.global.u16 	[%rd23+192], %rs24;
$L__BB4_7:
	ret;

}
	// .globl	_Z23flash_attn_sinks_kernelI6__halfLi192ELi4EEvPKT_S3_S3_PS1_PKffiiii
.visible .entry _Z23flash_attn_sinks_kernelI6__halfLi192ELi4EEvPKT_S3_S3_PS1_PKffiiii(
	.param .u64 .ptr .align 1 _Z23flash_attn_sinks_kernelI6__halfLi192ELi4EEvPKT_S3_S3_PS1_PKffiiii_param_0,
	.param .u64 .ptr .align 1 _Z23flash_attn_sinks_kernelI6__halfLi192ELi4EEvPKT_S3_S3_PS1_PKffiiii_param_1,
	.param .u64 .ptr .align 1 _Z23flash_attn_sinks_kernelI6__halfLi192ELi4EEvPKT_S3_S3_PS1_PKffiiii_param_2,
	.param .u64 .ptr .align 1 _Z23flash_attn_sinks_kernelI6__halfLi192ELi4EEvPKT_S3_S3_PS1_PKffiiii_param_3,
	.param .u64 .ptr .align 1 _Z23flash_attn_sinks_kernelI6__halfLi192ELi4EEvPKT_S3_S3_PS1_PKffiiii_param_4,
	.param .f32 _Z23flash_attn_sinks_kernelI6__halfLi192ELi4EEvPKT_S3_S3_PS1_PKffiiii_param_5,
	.param .u32 _Z23flash_attn_sinks_kernelI6__halfLi192ELi4EEvPKT_S3_S3_PS1_PKffiiii_param_6,
	.param .u32 _Z23flash_attn_sinks_kernelI6__halfLi192ELi4EEvPKT_S3_S3_PS1_PKffiiii_param_7,
	.param .u32 _Z23flash_attn_sinks_kernelI6__halfLi192ELi4EEvPKT_S3_S3_PS1_PKffiiii_param_8,
	.param .u32 _Z23flash_attn_sinks_kernelI6__halfLi192ELi4EEvPKT_S3_S3_PS1_PKffiiii_param_9
)
.maxntid 128
{
	.reg .pred 	%p<12>;
	.reg .b16 	%rs<37>;
	.reg .b32 	%r<54>;
	.reg .b32 	%f<171>;
	.reg .b64 	%rd<29>;

	ld.param.u64 	%rd1, [_Z23flash_attn_sinks_kernelI6__halfLi192ELi4EEvPKT_S3_S3_PS1_PKffiiii_param_0];
	ld.param.u64 	%rd2, [_Z23flash_attn_sinks_kernelI6__halfLi192ELi4EEvPKT_S3_S3_PS1_PKffiiii_param_1];
	ld.param.u64 	%rd3, [_Z23flash_attn_sinks_kernelI6__halfLi192ELi4EEvPKT_S3_S3_PS1_PKffiiii_param_2];
	ld.param.u64 	%rd5, [_Z23flash_attn_sinks_kernelI6__halfLi192ELi4EEvPKT_S3_S3_PS1_PKffiiii_param_4];
	ld.param.f32 	%f45, [_Z23flash_attn_sinks_kernelI6__halfLi192ELi4EEvPKT_S3_S3_PS1_PKffiiii_param_5];
	ld.param.u32 	%r15, [_Z23flash_attn_sinks_kernelI6__halfLi192ELi4EEvPKT_S3_S3_PS1_PKffiiii_param_6];
	ld.param.u32 	%r16, [_Z23flash_attn_sinks_kernelI6__halfLi192ELi4EEvPKT_S3_S3_PS1_PKffiiii_param_7];
	ld.param.u32 	%r17, [_Z23flash_attn_sinks_kernelI6__halfLi192ELi4EEvPKT_S3_S3_PS1_PKffiiii_param_8];
	ld.param.u32 	%r18, [_Z23flash_attn_sinks_kernelI6__halfLi192ELi4EEvPKT_S3_S3_PS1_PKffiiii_param_9];
	mov.u32 	%r19, %tid.x;
	shr.u32 	%r1, %r19, 5;
	and.b32  	%r2, %r19, 31;
	mov.u32 	%r3, %ctaid.x;
	mov.u32 	%r20, %ctaid.z;
	shl.b32 	%r4, %r20, 2;
	or.b32  	%r5, %r4, %r1;
	setp.ge.s32 	%p1, %r5, %r15;
	@%p1 bra 	$L__BB5_7;
	cvta.to.global.u64 	%rd6, %rd1;
	mov.u32 	%r21, %ctaid.y;
	mad.lo.s32 	%r22, %r16, %r21, %r3;
	mad.lo.s32 	%r23, %r22, %r15, %r5;
	mul.lo.s32 	%r24, %r23, 192;
	div.s32 	%r25, %r16, %r17;
	div.s32 	%r26, %r3, %r25;
	mad.lo.s32 	%r27, %r17, %r21, %r26;
	mul.lo.s32 	%r6, %r27, %r15;
	or.b32  	%r7, %r24, %r2;
	mul.wide.s32 	%rd7, %r7, 2;
	add.s64 	%rd8, %rd6, %rd7;
	ld.global.nc.u16 	%rs1, [%rd8];
	// begin inline asm
	{  cvt.f32.f16 %f46, %rs1;}

	// end inline asm
	mul.f32 	%f1, %f45, %f46;
	ld.global.nc.u16 	%rs2, [%rd8+64];
	// begin inline asm
	{  cvt.f32.f16 %f47, %rs2;}

	// end inline asm
	mul.f32 	%f2, %f45, %f47;
	ld.global.nc.u16 	%rs3, [%rd8+128];
	// begin inline asm
	{  cvt.f32.f16 %f48, %rs3;}

	// end inline asm
	mul.f32 	%f3, %f45, %f48;
	ld.global.nc.u16 	%rs4, [%rd8+192];
	// begin inline asm
	{  cvt.f32.f16 %f49, %rs4;}

	// end inline asm
	mul.f32 	%f4, %f45, %f49;
	ld.global.nc.u16 	%rs5, [%rd8+256];
	// begin inline asm
	{  cvt.f32.f16 %f50, %rs5;}

	// end inline asm
	mul.f32 	%f5, %f45, %f50;
	ld.global.nc.u16 	%rs6, [%rd8+320];
	// begin inline asm
	{  cvt.f32.f16 %f51, %rs6;}

	// end inline asm
	mul.f32 	%f6, %f45, %f51;
	setp.gt.s32 	%p2, %r18, 0;
	sub.s32 	%r28, %r5, %r18;
	max.s32 	%r29, %r28, -1;
	add.s32 	%r30, %r29, 1;
	selp.b32 	%r8, %r30, 0, %p2;
	setp.gt.u32 	%p3, %r8, %r5;
	mov.f32 	%f162, 0fFF7FFFFF;
	mov.f32 	%f156, 0f00000000;
	mov.f32 	%f157, %f156;
	mov.f32 	%f158, %f156;
	mov.f32 	%f159, %f156;
	mov.f32 	%f160, %f156;
	mov.f32 	%f161, %f156;
	mov.f32 	%f163, %f156;
	@%p3 bra 	$L__BB5_4;
	sub.s32 	%r31, %r8, %r1;
	sub.s32 	%r53, %r31, %r4;
	add.s32 	%r32, %r8, %r6;
	mul.lo.s32 	%r33, %r32, 192;
	or.b32  	%r52, %r33, %r2;
	mov.f32 	%f155, 0fFF7FFFFF;
	mov.f32 	%f156, 0f00000000;
$L__BB5_3:
	mul.wide.s32 	%rd21, %r52, 2;
	add.s64 	%rd9, %rd2, %rd21;
	// begin inline asm
	ld.global.nc.b16 %rs7, [%rd9];
	// end inline asm
	// begin inline asm
	{  cvt.f32.f16 %f56, %rs7;}

	// end inline asm
	fma.rn.f32 	%f68, %f56, %f1, 0f00000000;
	add.s64 	%rd10, %rd9, 64;
	// begin inline asm
	ld.global.nc.b16 %rs9, [%rd10];
	// end inline asm
	// begin inline asm
	{  cvt.f32.f16 %f57, %rs9;}

	// end inline asm
	fma.rn.f32 	%f69, %f57, %f2, %f68;
	add.s64 	%rd11, %rd9, 128;
	// begin inline asm
	ld.global.nc.b16 %rs11, [%rd11];
	// end inline asm
	// begin inline asm
	{  cvt.f32.f16 %f58, %rs11;}

	// end inline asm
	fma.rn.f32 	%f70, %f58, %f3, %f69;
	add.s64 	%rd12, %rd9, 192;
	// begin inline asm
	ld.global.nc.b16 %rs13, [%rd12];
	// end inline asm
	// begin inline asm
	{  cvt.f32.f16 %f59, %rs13;}

	// end inline asm
	fma.rn.f32 	%f71, %f59, %f4, %f70;
	add.s64 	%rd13, %rd9, 256;
	// begin inline asm
	ld.global.nc.b16 %rs15, [%rd13];
	// end inline asm
	// begin inline asm
	{  cvt.f32.f16 %f60, %rs15;}

	// end inline asm
	fma.rn.f32 	%f72, %f60, %f5, %f71;
	add.s64 	%rd14, %rd9, 320;
	// begin inline asm
	ld.global.nc.b16 %rs17, [%rd14];
	// end inline asm
	// begin inline asm
	{  cvt.f32.f16 %f61, %rs17;}

	// end inline asm
	fma.rn.f32 	%f73, %f61, %f6, %f72;
	mov.b32 	%r34, %f73;
	shfl.sync.bfly.b32	%r35|%p4, %r34, 16, 31, -1;
	mov.b32 	%f74, %r35;
	add.f32 	%f75, %f73, %f74;
	mov.b32 	%r36, %f75;
	shfl.sync.bfly.b32	%r37|%p5, %r36, 8, 31, -1;
	mov.b32 	%f76, %r37;
	add.f32 	%f77, %f75, %f76;
	mov.b32 	%r38, %f77;
	shfl.sync.bfly.b32	%r39|%p6, %r38, 4, 31, -1;
	mov.b32 	%f78, %r39;
	add.f32 	%f79, %f77, %f78;
	mov.b32 	%r40, %f79;
	shfl.sync.bfly.b32	%r41|%p7, %r40, 2, 31, -1;
	mov.b32 	%f80, %r41;
	add.f32 	%f81, %f79, %f80;
	mov.b32 	%r42, %f81;
	shfl.sync.bfly.b32	%r43|%p8, %r42, 1, 31, -1;
	mov.b32 	%f82, %r43;
	add.f32 	%f83, %f81, %f82;
	max.f32 	%f162, %f155, %f83;
	sub.f32 	%f84, %f155, %f162;
	fma.rn.f32 	%f85, %f84, 0f3BBB989D, 0f3F000000;
	cvt.sat.f32.f32 	%f86, %f85;
	mov.f32 	%f87, 0f4B400001;
	mov.f32 	%f88, 0f437C0000;
	fma.rm.f32 	%f89, %f86, %f88, %f87;
	add.f32 	%f90, %f89, 0fCB40007F;
	neg.f32 	%f91, %f90;
	fma.rn.f32 	%f92, %f84, 0f3FB8AA3B, %f91;
	fma.rn.f32 	%f93, %f84, 0f32A57060, %f92;
	mov.b32 	%r44, %f89;
	shl.b32 	%r45, %r44, 23;
	mov.b32 	%f94, %r45;
	ex2.approx.ftz.f32 	%f95, %f93;
	mul.f32 	%f96, %f95, %f94;
	sub.f32 	%f97, %f83, %f162;
	fma.rn.f32 	%f98, %f97, 0f3BBB989D, 0f3F000000;
	cvt.sat.f32.f32 	%f99, %f98;
	fma.rm.f32 	%f100, %f99, %f88, %f87;
	add.f32 	%f101, %f100, 0fCB40007F;
	neg.f32 	%f102, %f101;
	fma.rn.f32 	%f103, %f97, 0f3FB8AA3B, %f102;
	fma.rn.f32 	%f104, %f97, 0f32A57060, %f103;
	mov.b32 	%r46, %f100;
	shl.b32 	%r47, %r46, 23;
	mov.b32 	%f105, %r47;
	ex2.approx.ftz.f32 	%f106, %f104;
	mul.f32 	%f107, %f106, %f105;
	fma.rn.f32 	%f163, %f163, %f96, %f107;
	add.s64 	%rd15, %rd3, %rd21;
	// begin inline asm
	ld.global.nc.b16 %rs19, [%rd15];
	// end inline asm
	// begin inline asm
	{  cvt.f32.f16 %f62, %rs19;}

	// end inline asm
	mul.f32 	%f108, %f107, %f62;
	fma.rn.f32 	%f161, %f96, %f161, %f108;
	add.s64 	%rd16, %rd15, 64;
	// begin inline asm
	ld.global.nc.b16 %rs21, [%rd16];
	// end inline asm
	// begin inline asm
	{  cvt.f32.f16 %f63, %rs21;}

	// end inline asm
	mul.f32 	%f109, %f107, %f63;
	fma.rn.f32 	%f160, %f96, %f160, %f109;
	add.s64 	%rd17, %rd15, 128;
	// begin inline asm
	ld.global.nc.b16 %rs23, [%rd17];
	// end inline asm
	// begin inline asm
	{  cvt.f32.f16 %f64, %rs23;}

	// end inline asm
	mul.f32 	%f110, %f107, %f64;
	fma.rn.f32 	%f159, %f96, %f159, %f110;
	add.s64 	%rd18, %rd15, 192;
	// begin inline asm
	ld.global.nc.b16 %rs25, [%rd18];
	// end inline asm
	// begin inline asm
	{  cvt.f32.f16 %f65, %rs25;}

	// end inline asm
	mul.f32 	%f111, %f107, %f65;
	fma.rn.f32 	%f158, %f96, %f158, %f111;
	add.s64 	%rd19, %rd15, 256;
	// begin inline asm
	ld.global.nc.b16 %rs27, [%rd19];
	// end inline asm
	// begin inline asm
	{  cvt.f32.f16 %f66, %rs27;}

	// end inline asm
	mul.f32 	%f112, %f107, %f66;
	fma.rn.f32 	%f157, %f96, %f157, %f112;
	add.s64 	%rd20, %rd15, 320;
	// begin inline asm
	ld.global.nc.b16 %rs29, [%rd20];
	// end inline asm
	// begin inline asm
	{  cvt.f32.f16 %f67, %rs29;}

	// end inline asm
	mul.f32 	%f113, %f107, %f67;
	fma.rn.f32 	%f156, %f96, %f156, %f113;
	add.s32 	%r53, %r53, 1;
	add.s32 	%r52, %r52, 192;
	setp.ne.s32 	%p9, %r53, 1;
	mov.f32 	%f155, %f162;
	@%p9 bra 	$L__BB5_3;
$L__BB5_4:
	setp.eq.s64 	%p10, %rd5, 0;
	@%p10 bra 	$L__BB5_6;
	cvta.to.global.u64 	%rd22, %rd5;
	mul.wide.u32 	%rd23, %r3, 4;
	add.s64 	%rd24, %rd22, %rd23;
	ld.global.nc.f32 	%f114, [%rd24];
	max.f32 	%f115, %f162, %f114;
	sub.f32 	%f116, %f162, %f115;
	fma.rn.f32 	%f117, %f116, 0f3BBB989D, 0f3F000000;
	cvt.sat.f32.f32 	%f118, %f117;
	mov.f32 	%f119, 0f4B400001;
	mov.f32 	%f120, 0f437C0000;
	fma.rm.f32 	%f121, %f118, %f120, %f119;
	add.f32 	%f122, %f121, 0fCB40007F;
	neg.f32 	%f123, %f122;
	fma.rn.f32 	%f124, %f116, 0f3FB8AA3B, %f123;
	fma.rn.f32 	%f125, %f116, 0f32A57060, %f124;
	mov.b32 	%r48, %f121;
	shl.b32 	%r49, %r48, 23;
	mov.b32 	%f126, %r49;
	ex2.approx.ftz.f32 	%f127, %f125;
	mul.f32 	%f128, %f127, %f126;
	mul.f32 	%f161, %f128, %f161;
	mul.f32 	%f160, %f128, %f160;
	mul.f32 	%f159, %f128, %f159;
	mul.f32 	%f158, %f128, %f158;
	mul.f32 	%f157, %f128, %f157;
	mul.f32 	%f156, %f128, %f156;
	sub.f32 	%f129, %f114, %f115;
	fma.rn.f32 	%f130, %f129, 0f3BBB989D, 0f3F000000;
	cvt.sat.f32.f32 	%f131, %f130;
	fma.rm.f32 	%f132, %f131, %f120, %f119;
	add.f32 	%f133, %f132, 0fCB40007F;
	neg.f32 	%f134, %f133;
	fma.rn.f32 	%f135, %f129, 0f3FB8AA3B, %f134;
	fma.rn.f32 	%f136, %f129, 0f32A57060, %f135;
	mov.b32 	%r50, %f132;
	shl.b32 	%r51, %r50, 23;
	mov.b32 	%f137, %r51;
	ex2.approx.ftz.f32 	%f138, %f136;
	mul.f32 	%f139, %f138, %f137;
	fma.rn.f32 	%f163, %f163, %f128, %f139;
$L__BB5_6:
	ld.param.u64 	%rd28, [_Z23flash_attn_sinks_kernelI6__halfLi192ELi4EEvPKT_S3_S3_PS1_PKffiiii_param_3];
	setp.gt.f32 	%p11, %f163, 0f00000000;
	rcp.rn.f32 	%f146, %f163;
	selp.f32 	%f147, %f146, 0f00000000, %p11;
	mul.f32 	%f140, %f147, %f161;
	// begin inline asm
	{  cvt.rn.f16.f32 %rs31, %f140;}

	// end inline asm
	cvta.to.global.u64 	%rd25, %rd28;
	add.s64 	%rd27, %rd25, %rd7;
	st.global.u16 	[%rd27], %rs31;
	mul.f32 	%f141, %f147, %f160;
	// begin inline asm
	{  cvt.rn.f16.f32 %rs32, %f141;}

	// end inline asm
	st.global.u16 	[%rd27+64], %rs32;
	mul.f32 	%f142, %f147, %f159;
	// begin inline asm
	{  cvt.rn.f16.f32 %rs33, %f142;}

	// end inline asm
	st.global.u16 	[%rd27+128], %rs33;
	mul.f32 	%f143, %f147, %f158;
	// begin inline asm
	{  cvt.rn.f16.f32 %rs34, %f143;}

	// end inline asm
	st.global.u16 	[%rd27+192], %rs34;
	mul.f32 	%f144, %f147, %f157;
	// begin inline asm
	{  cvt.rn.f16.f32 %rs35, %f144;}

	// end inline asm
	st.global.u16 	[%rd27+256], %rs35;
	mul.f32 	%f145, %f147, %f156;
	// begin inline asm
	{  cvt.rn.f16.f32 %rs36, %f145;}

	// end inline asm
	st.global.u16 	[%rd27+320], %rs36;
$L__BB5_7:
	ret;

}
	// .globl	_Z23flash_attn_sinks_kernelI6__halfLi256ELi4EEvPKT_S3_S3_PS1_PKffiiii
.visible .entry _Z23flash_attn_sinks_kernelI6__halfLi256ELi4EEvPKT_S3_S3_PS1_PKffiiii(
	.param .u64 .ptr .align 1 _Z23flash_attn_sinks_kernelI6__halfLi256ELi4EEvPKT_S3_S3_PS1_PKffiiii_param_0,
	.param .u64 .ptr .align 1 _Z23flash_attn_sinks_kernelI6__halfLi256ELi4EEvPKT_S3_S3_PS1_PKffiiii_param_1,
	.param .u64 .ptr .align 1 _Z23flash_attn_sinks_kernelI6__halfLi256ELi4EEvPKT_S3_S3_PS1_PKffiiii_param_2,
	.param .u64 .ptr .align 1 _Z23flash_attn_sinks_kernelI6__halfLi256ELi4EEvPKT_S3_S3_PS1_PKffiiii_param_3,
	.param .u64 .ptr .align 1 _Z23flash_attn_sinks_kernelI6__halfLi256ELi4EEvPKT_S3_S3_PS1_PKffiiii_param_4,
	.param .f32 _Z23flash_attn_sinks_kernelI6__halfLi256ELi4EEvPKT_S3_S3_PS1_PKffiiii_param_5,
	.param .u32 _Z23flash_attn_sinks_kernelI6__halfLi256ELi4EEvPKT_S3_S3_PS1_PKffiiii_param_6,
	.param .u32 _Z23flash_attn_sinks_kernelI6__halfLi256ELi4EEvPKT_S3_S3_PS1_PKffiiii_param_7,
	.param .u32 _Z23flash_attn_sinks_kernelI6__halfLi256ELi4EEvPKT_S3_S3_PS1_PKffiiii_param_8,
	.param .u32 _Z23flash_attn_sinks_kernelI6__halfLi256ELi4EEvPKT_S3_S3_PS1_PKffiiii_param_9
)
.maxntid 128
{
	.reg .pred 	%p<12>;
	.reg .b16 	%rs<49>;
	.reg .b32 	%r<58>;
	.reg .b32 	%f<202>;
	.reg .b64 	%rd<36>;

	ld.param.u64 	%rd5, [_Z23flash_attn_sinks_kernelI6__halfLi256ELi4EEvPKT_S3_S3_PS1_PKffiiii_param_4];
	ld.param.u32 	%r15, [_Z23flash_attn_sinks_kernelI6__halfLi256ELi4EEvPKT_S3_S3_PS1_PKffiiii_param_6];
	mov.u32 	%r19, %tid.x;
	shr.u32 	%r1, %r19, 5;
	and.b32  	%r2, %r19, 31;
	mov.u32 	%r3, %ctaid.x;
	mov.u32 	%r20, %ctaid.z;
	shl.b32 	%r4, %r20, 2;
	or.b32  	%r5, %r4, %r1;
	setp.ge.s32 	%p1, %r5, %r15;
	@%p1 bra 	$L__BB6_7;
	ld.param.u32 	%r55, [_Z23flash_attn_sinks_kernelI6__halfLi256ELi4EEvPKT_S3_S3_PS1_PKffiiii_param_9];
	ld.param.u32 	%r54, [_Z23flash_attn_sinks_kernelI6__halfLi256ELi4EEvPKT_S3_S3_PS1_PKffiiii_param_8];
	ld.param.u32 	%r53, [_Z23flash_attn_sinks_kernelI6__halfLi256ELi4EEvPKT_S3_S3_PS1_PKffiiii_param_7];
	ld.param.f32 	%f172, [_Z23flash_attn_sinks_kernelI6__halfLi256ELi4EEvPKT_S3_S3_PS1_PKffiiii_param_5];
	ld.param.u64 	%rd32, [_Z23flash_attn_sinks_kernelI6__halfLi256ELi4EEvPKT_S3_S3_PS1_PKffiiii_param_0];
	cvta.to.global.u64 	%rd6, %rd32;
	mov.u32 	%r21, %ctaid.y;
	mad.lo.s32 	%r22, %r53, %r21, %r3;
	mad.lo.s32 	%r23, %r22, %r15, %r5;
	shl.b32 	%r24, %r23, 8;
	div.s32 	%r25, %r53, %r54;
	div.s32 	%r26, %r3, %r25;
	mad.lo.s32 	%r27, %r54, %r21, %r26;
	mul.lo.s32 	%r28, %r15, %r27;
	shl.b32 	%r6, %r28, 8;
	or.b32  	%r7, %r2, %r24;
	mul.wide.s32 	%rd7, %r7, 2;
	add.s64 	%rd8, %rd6, %rd7;
	ld.global.nc.u16 	%rs1, [%rd8];
	// begin inline asm
	{  cvt.f32.f16 %f58, %rs1;}

	// end inline asm
	mul.f32 	%f1, %f172, %f58;
	ld.global.nc.u16 	%rs2, [%rd8+64];
	// begin inline asm
	{  cvt.f32.f16 %f59, %rs2;}

	// end inline asm
	mul.f32 	%f2, %f172, %f59;
	ld.global.nc.u16 	%rs3, [%rd8+128];
	// begin inline asm
	{  cvt.f32.f16 %f60, %rs3;}

	// end inline asm
	mul.f32 	%f3, %f172, %f60;
	ld.global.nc.u16 	%rs4, [%rd8+192];
	// begin inline asm
	{  cvt.f32.f16 %f61, %rs4;}

	// end inline asm
	mul.f32 	%f4, %f172, %f61;
	ld.global.nc.u16 	%rs5, [%rd8+256];
	// begin inline asm
	{  cvt.f32.f16 %f62, %rs5;}

	// end inline asm
	mul.f32 	%f5, %f172, %f62;
	ld.global.nc.u16 	%rs6, [%rd8+320];
	// begin inline asm
	{  cvt.f32.f16 %f63, %rs6;}

	// end inline asm
	mul.f32 	%f6, %f172, %f63;
	ld.global.nc.u16 	%rs7, [%rd8+384];
	// begin inline asm
	{  cvt.f32.f16 %f64, %rs7;}

	// end inline asm
	mul.f32 	%f7, %f172, %f64;
	ld.global.nc.u16 	%rs8, [%rd8+448];
	// begin inline asm
	{  cvt.f32.f16 %f65, %rs8;}

	// end inline asm
	mul.f32 	%f8, %f172, %f65;
	setp.gt.s32 	%p2, %r55, 0;
	sub.s32 	%r29, %r5, %r55;
	max.s32 	%r30, %r29, -1;
	add.s32 	%r31, %r30, 1;
	selp.b32 	%r8, %r31, 0, %p2;
	setp.gt.u32 	%p3, %r8, %r5;
	mov.f32 	%f191, 0fFF7FFFFF;
	mov.f32 	%f183, 0f00000000;
	mov.f32 	%f184, %f183;
	mov.f32 	%f185, %f183;
	mov.f32 	%f186, %f183;
	mov.f32 	%f187, %f183;
	mov.f32 	%f188, %f183;
	mov.f32 	%f189, %f183;
	mov.f32 	%f190, %f183;
	mov.f32 	%f192, %f183;
	@%p3 bra 	$L__BB6_4;
	sub.s32 	%r32, %r8, %r1;
	sub.s32 	%r57, %r32, %r4;
	shl.b32 	%r33, %r8, 8;
	add.s32 	%r34, %r6, %r33;
	add.s32 	%r56, %r34, %r2;
	mov.f32 	%f182, 0fFF7FFFFF;
	mov.f32 	%f183, 0f00000000;
$L__BB6_3:
	ld.param.u64 	%rd34, [_Z23flash_attn_sinks_kernelI6__halfLi256ELi4EEvPKT_S3_S3_PS1_PKffiiii_param_2];
	ld.param.u64 	%rd33, [_Z23flash_attn_sinks_kernelI6__halfLi256ELi4EEvPKT_S3_S3_PS1_PKffiiii_param_1];
	mul.wide.s32 	%rd25, %r56, 2;
	add.s64 	%rd9, %rd33, %rd25;
	// begin inline asm
	ld.global.nc.b16 %rs9, [%rd9];
	// end inline asm
	// begin inline asm
	{  cvt.f32.f16 %f70, %rs9;}

	// end inline asm
	fma.rn.f32 	%f86, %f70, %f1, 0f00000000;
	add.s64 	%rd10, %rd9, 64;
	// begin inline asm
	ld.global.nc.b16 %rs11, [%rd10];
	// end inline asm
	// begin inline asm
	{  cvt.f32.f16 %f71, %rs11;}

	// end inline asm
	fma.rn.f32 	%f87, %f71, %f2, %f86;
	add.s64 	%rd11, %rd9, 128;
	// begin inline asm
	ld.global.nc.b16 %rs13, [%rd11];
	// end inline asm
	// begin inline asm
	{  cvt.f32.f16 %f72, %rs13;}

	// end inline asm
	fma.rn.f32 	%f88, %f72, %f3, %f87;
	add.s64 	%rd12, %rd9, 192;
	// begin inline asm
	ld.global.nc.b16 %rs15, [%rd12];
	// end inline asm
	// begin inline asm
	{  cvt.f32.f16 %f73, %rs15;}

	// end inline asm
	fma.rn.f32 	%f89, %f73, %f4, %f88;
	add.s64 	%rd13, %rd9, 256;
	// begin inline asm
	ld.global.nc.b16 %rs17, [%rd13];
	// end inline asm
	// begin inline asm
	{  cvt.f32.f16 %f74, %rs17;}

	// end inline asm
	fma.rn.f32 	%f90, %f74, %f5, %f89;
	add.s64 	%rd14, %rd9, 320;
	// begin inline asm
	ld.global.nc.b16 %rs19, [%rd14];
	// end inline asm
	// begin inline asm
	{  cvt.f32.f16 %f75, %rs19;}

	// end inline asm
	fma.rn.f32 	%f91, %f75, %f6, %f90;
	add.s64 	%rd15, %rd9, 384;
	// begin inline asm
	ld.global.nc.b16 %rs21, [%rd15];
	// end inline asm
	// begin inline asm
	{  cvt.f32.f16 %f76, %rs21;}

	// end inline asm
	fma.rn.f32 	%f92, %f76, %f7, %f91;
	add.s64 	%rd16, %rd9, 448;
	// begin inline asm
	ld.global.nc.b16 %rs23, [%rd16];
	// end inline asm
	// begin inline asm
	{  cvt.f32.f16 %f77, %rs23;}

	// end inline asm
	fma.rn.f32 	%f93, %f77, %f8, %f92;
	mov.b32 	%r35, %f93;
	shfl.sync.bfly.b32	%r36|%p4, %r35, 16, 31, -1;
	mov.b32 	%f94, %r36;
	add.f32 	%f95, %f93, %f94;
	mov.b32 	%r37, %f95;
	shfl.sync.bfly.b32	%r38|%p5, %r37, 8, 31, -1;
	mov.b32 	%f96, %r38;
	add.f32 	%f97, %f95, %f96;
	mov.b32 	%r39, %f97;
	shfl.sync.bfly.b32	%r40|%p6, %r39, 4, 31, -1;
	mov.b32 	%f98, %r40;
	add.f32 	%f99, %f97, %f98;
	mov.b32 	%r41, %f99;
	shfl.sync.bfly.b32	%r42|%p7, %r41, 2, 31, -1;
	mov.b32 	%f100, %r42;
	add.f32 	%f101, %f99, %f100;
	mov.b32 	%r43, %f101;
	shfl.sync.bfly.b32	%r44|%p8, %r43, 1, 31, -1;
	mov.b32 	%f102, %r44;
	add.f32 	%f103, %f101, %f102;
	max.f32 	%f191, %f182, %f103;
	sub.f32 	%f104, %f182, %f191;
	fma.rn.f32 	%f105, %f104, 0f3BBB989D, 0f3F000000;
	cvt.sat.f32.f32 	%f106, %f105;
	mov.f32 	%f107, 0f4B400001;
	mov.f32 	%f108, 0f437C0000;
	fma.rm.f32 	%f109, %f106, %f108, %f107;
	add.f32 	%f110, %f109, 0fCB40007F;
	neg.f32 	%f111, %f110;
	fma.rn.f32 	%f112, %f104, 0f3FB8AA3B, %f111;
	fma.rn.f32 	%f113, %f104, 0f32A57060, %f112;
	mov.b32 	%r45, %f109;
	shl.b32 	%r46, %r45, 23;
	mov.b32 	%f114, %r46;
	ex2.approx.ftz.f32 	%f115, %f113;
	mul.f32 	%f116, %f115, %f114;
	sub.f32 	%f117, %f103, %f191;
	fma.rn.f32 	%f118, %f117, 0f3BBB989D, 0f3F000000;
	cvt.sat.f32.f32 	%f119, %f118;
	fma.rm.f32 	%f120, %f119, %f108, %f107;
	add.f32 	%f121, %f120, 0fCB40007F;
	neg.f32 	%f122, %f121;
	fma.rn.f32 	%f123, %f117, 0f3FB8AA3B, %f122;
	fma.rn.f32 	%f124, %f117, 0f32A57060, %f123;
	mov.b32 	%r47, %f120;
	shl.b32 	%r48, %r47, 23;
	mov.b32 	%f125, %r48;
	ex2.approx.ftz.f32 	%f126, %f124;
	mul.f32 	%f127, %f126, %f125;
	fma.rn.f32 	%f192, %f192, %f116, %f127;
	add.s64 	%rd17, %rd34, %rd25;
	// begin inline asm
	ld.global.nc.b16 %rs25, [%rd17];
	// end inline asm
	// begin inline asm
	{  cvt.f32.f16 %f78, %rs25;}

	// end inline asm
	mul.f32 	%f128, %f127, %f78;
	fma.rn.f32 	%f190, %f116, %f190, %f128;
	add.s64 	%rd18, %rd17, 64;
	// begin inline asm
	ld.global.nc.b16 %rs27, [%rd18];
	// end inline asm
	// begin inline asm
	{  cvt.f32.f16 %f79, %rs27;}

	// end inline asm
	mul.f32 	%f129, %f127, %f79;
	fma.rn.f32 	%f189, %f116, %f189, %f129;
	add.s64 	%rd19, %rd17, 128;
	// begin inline asm
	ld.global.nc.b16 %rs29, [%rd19];
	// end inline asm
	// begin inline asm
	{  cvt.f32.f16 %f80, %rs29;}

	// end inline asm
	mul.f32 	%f130, %f127, %f80;
	fma.rn.f32 	%f188, %f116, %f188, %f130;
	add.s64 	%rd20, %rd17, 192;
	// begin inline asm
	ld.global.nc.b16 %rs31, [%rd20];
	// end inline asm
	// begin inline asm
	{  cvt.f32.f16 %f81, %rs31;}

	// end inline asm
	mul.f32 	%f131, %f127, %f81;
	fma.rn.f32 	%f187, %f116, %f187, %f131;
	add.s64 	%rd21, %rd17, 256;
	// begin inline asm
	ld.global.nc.b16 %rs33, [%rd21];
	// end inline asm
	// begin inline asm
	{  cvt.f32.f16 %f82, %rs33;}

	// end inline asm
	mul.f32 	%f132, %f127, %f82;
	fma.rn.f32 	%f186, %f116, %f186, %f132;
	add.s64 	%rd22, %rd17, 320;
	// begin inline asm
	ld.global.nc.b16 %rs35, [%rd22];
	// end inline asm
	// begin inline asm
	{  cvt.f32.f16 %f83, %rs35;}

	// end inline asm
	mul.f32 	%f133, %f127, %f83;
	fma.rn.f32 	%f185, %f116, %f185, %f133;
	add.s64 	%rd23, %rd17, 384;
	// begin inline asm
	ld.global.nc.b16 %rs37, [%rd23];
	// end inline asm
	// begin inline asm
	{  cvt.f32.f16 %f84, %rs37;}

	// end inline asm
	mul.f32 	%f134, %f127, %f84;
	fma.rn.f32 	%f184, %f116, %f184, %f134;
	add.s64 	%rd24, %rd17, 448;
	// begin inline asm
	ld.global.nc.b16 %rs39, [%rd24];
	// end inline asm
	// begin inline asm
	{  cvt.f32.f16 %f85, %rs39;}

	// end inline asm
	mul.f32 	%f135, %f127, %f85;
	fma.rn.f32 	%f183, %f116, %f183, %f135;
	add.s32 	%r57, %r57, 1;
	add.s32 	%r56, %r56, 256;
	setp.ne.s32 	%p9, %r57, 1;
	mov.f32 	%f182, %f191;
	@%p9 bra 	$L__BB6_3;
$L__BB6_4:
	setp.eq.s64 	%p10, %rd5, 0;
	@%p10 bra 	$L__BB6_6;
	cvta.to.global.u64 	%rd26, %rd5;
	mul.wide.u32 	%rd27, %r3, 4;
	add.s64 	%rd28, %rd26, %rd27;
	ld.global.nc.f32 	%f136, [%rd28];
	max.f32 	%f137, %f191, %f136;
	sub.f32 	%f138, %f191, %f137;
	fma.rn.f32 	%f139, %f138, 0f3BBB989D, 0f3F000000;
	cvt.sat.f32.f32 	%f140, %f139;
	mov.f32 	%f141, 0f4B400001;
	mov.f32 	%f142, 0f437C0000;
	fma.rm.f32 	%f143, %f140, %f142, %f141;
	add.f32 	%f144, %f143, 0fCB40007F;
	neg.f32 	%f145, %f144;
	fma.rn.f32 	%f146, %f138, 0f3FB8AA3B, %f145;
	fma.rn.f32 	%f147, %f138, 0f32A57060, %f146;
	mov.b32 	%r49, %f143;
	shl.b32 	%r50, %r49, 23;
	mov.b32 	%f148, %r50;
	ex2.approx.ftz.f32 	%f149, %f147;
	mul.f32 	%f150, %f149, %f148;
	mul.f32 	%f190, %f150, %f190;
	mul.f32 	%f189, %f150, %f189;
	mul.f32 	%f188, %f150, %f188;
	mul.f32 	%f187, %f150, %f187;
	mul.f32 	%f186, %f150, %f186;
	mul.f32 	%f185, %f150, %f185;
	mul.f32 	%f184, %f150, %f184;
	mul.f32 	%f183, %f150, %f183;
	sub.f32 	%f151, %f136, %f137;
	fma.rn.f32 	%f152, %f151, 0f3BBB989D, 0f3F000000;
	cvt.sat.f32.f32 	%f153, %f152;
	fma.rm.f32 	%f154, %f153, %f142, %f141;
	add.f32 	%f155, %f154, 0fCB40007F;
	neg.f32 	%f156, %f155;
	fma.rn.f32 	%f157, %f151, 0f3FB8AA3B, %f156;
	fma.rn.f32 	%f158, %f151, 0f32A57060, %f157;
	mov.b32 	%r51, %f154;
	shl.b32 	%r52, %r51, 23;
	mov.b32 	%f159, %r52;
	ex2.approx.ftz.f32 	%f160, %f158;
	mul.f32 	%f161, %f160, %f159;
	fma.rn.f32 	%f192, %f192, %f150, %f161;
$L__BB6_6:
	ld.param.u64 	%rd35, [_Z23flash_attn_sinks_kernelI6__halfLi256ELi4EEvPKT_S3_S3_PS1_PKffiiii_param_3];
	setp.gt.f32 	%p11, %f192, 0f00000000;
	rcp.rn.f32 	%f170, %f192;
	selp.f32 	%f171, %f170, 0f00000000, %p11;
	mul.f32 	%f162, %f171, %f190;
	// begin inline asm
	{  cvt.rn.f16.f32 %rs41, %f162;}

	// end inline asm
	cvta.to.global.u64 	%rd29, %rd35;
	mul.wide.s32 	%rd30, %r7, 2;
	add.s64 	%rd31, %rd29, %rd30;
	st.global.u16 	[%rd31], %rs41;
	mul.f32 	%f163, %f171, %f189;
	// begin inline asm
	{  cvt.rn.f16.f32 %rs42, %f163;}

	// end inline asm
	st.global.u16 	[%rd31+64], %rs42;
	mul.f32 	%f164, %f171, %f188;
	// begin inline asm
	{  cvt.rn.f16.f32 %rs43, %f164;}

	// end inline asm
	st.global.u16 	[%rd31+128], %rs43;
	mul.f32 	%f165, %f171, %f187;
	// begin inline asm
	{  cvt.rn.f16.f32 %rs44, %f165;}

	// end inline asm
	st.global.u16 	[%rd31+192], %rs44;
	mul.f32 	%f166, %f171, %f186;
	// begin inline asm
	{  cvt.rn.f16.f32 %rs45, %f166;}

	// end inline asm
	st.global.u16 	[%rd31+256], %rs45;
	mul.f32 	%f167, %f171, %f185;
	// begin inline asm
	{  cvt.rn.f16.f32 %rs46, %f167;}

	// end inline asm
	st.global.u16 	[%rd31+320], %rs46;
	mul.f32 	%f168, %f171, %f184;
	// begin inline asm
	{  cvt.rn.f16.f32 %rs47, %f168;}

	// end inline asm
	st.global.u16 	[%rd31+384], %rs47;
	mul.f32 	%f169, %f171, %f183;
	// begin inline asm
	{  cvt.rn.f16.f32 %rs48, %f169;}

	// end inline asm
	st.global.u16 	[%rd31+448], %rs48;
$L__BB6_7:
	ret;

}
	// .globl	_Z23flash_attn_sinks_kernelI13__nv_bfloat16Li64ELi4EEvPKT_S3_S3_PS1_PKffiiii
.visible .entry _Z23flash_attn_sinks_kernelI13__nv_bfloat16Li64ELi4EEvPKT_S3_S3_PS1_PKffiiii(
	.param .u64 .ptr .align 1 _Z23flash_attn_sinks_kernelI13__nv_bfloat16Li64ELi4EEvPKT_S3_S3_PS1_PKffiiii_param_0,
	.param .u64 .ptr .align 1 _Z23flash_attn_sinks_kernelI13__nv_bfloat16Li64ELi4EEvPKT_S3_S3_PS1_PKffiiii_param_1,
	.param .u64 .ptr .align 1 _Z23flash_attn_sinks_kernelI13__nv_bfloat16Li64ELi4EEvPKT_S3_S3_PS1_PKffiiii_param_2,
	.param .u64 .ptr .align 1 _Z23flash_attn_sinks_kernelI13__nv_bfloat16Li64ELi4EEvPKT_S3_S3_PS1_PKffiiii_param_3,
	.param .u64 .ptr .align 1 _Z23flash_attn_sinks_kernelI13__nv_bfloat16Li64ELi4EEvPKT_S3_S3_PS1_PKffiiii_param_4,
	.param .f32 _Z23flash_attn_sinks_kernelI13__nv_bfloat16Li64ELi4EEvPKT_S3_S3_PS1_PKffiiii_param_5,
	.param .u32 _Z23flash_attn_sinks_kernelI13__nv_bfloat16Li64ELi4EEvPKT_S3_S3_PS1_PKffiiii_param_6,
	.param .u32 _Z23flash_attn_sinks_kernelI13__nv_bfloat16Li64ELi4EEvPKT_S3_S3_PS1_PKffiiii_param_7,
	.param .u32 _Z23flash_attn_sinks_kernelI13__nv_bfloat16Li64ELi4EEvPKT_S3_S3_PS1_PKffiiii_param_8,
	.param .u32 _Z23flash_attn_sinks_kernelI13__nv_bfloat16Li64ELi4EEvPKT_S3_S3_PS1_PKffiiii_param_9
)
.maxntid 128
{
	.reg .pred 	%p<24>;
	.reg .b16 	%rs<29>;
	.reg .b32 	%r<91>;
	.reg .b32 	%f<215>;
	.reg .b64 	%rd<29>;

	ld.param.u64 	%rd1, [_Z23flash_attn_sinks_kernelI13__nv_bfloat16Li64ELi4EEvPKT_S3_S3_PS1_PKffiiii_param_0];
	ld.param.u64 	%rd2, [_Z23flash_attn_sinks_kernelI13__nv_bfloat16Li64ELi4EEvPKT_S3_S3_PS1_PKffiiii_param_1];
	ld.param.u64 	%rd3, [_Z23flash_attn_sinks_kernelI13__nv_bfloat16Li64ELi4EEvPKT_S3_S3_PS1_PKffiiii_param_2];
	ld.param.u64 	%rd4, [_Z23flash_attn_sinks_kernelI13__nv_bfloat16Li64ELi4EEvPKT_S3_S3_PS1_PKffiiii_param_3];
	ld.param.u64 	%rd5, [_Z23flash_attn_sinks_kernelI13__nv_bfloat16Li64ELi4EEvPKT_S3_S3_PS1_PKffiiii_param_4];
	ld.param.f32 	%f31, [_Z23flash_attn_sinks_kernelI13__nv_bfloat16Li64ELi4EEvPKT_S3_S3_PS1_PKffiiii_param_5];
	ld.param.u32 	%r17, [_Z23flash_attn_sinks_kernelI13__nv_bfloat16Li64ELi4EEvPKT_S3_S3_PS1_PKffiiii_param_6];
	ld.param.u32 	%r18, [_Z23flash_attn_sinks_kernelI13__nv_bfloat16Li64ELi4EEvPKT_S3_S3_PS1_PKffiiii_param_7];
	ld.param.u32 	%r19, [_Z23flash_attn_sinks_kernelI13__nv_bfloat16Li64ELi4EEvPKT_S3_S3_PS1_PKffiiii_param_8];
	ld.param.u32 	%r20, [_Z23flash_attn_sinks_kernelI13__nv_bfloat16Li64ELi4EEvPKT_S3_S3_PS1_PKffiiii_param_9];
	mov.u32 	%r21, %tid.x;
	shr.u32 	%r1, %r21, 5;
	and.b32  	%r2, %r21, 31;
	mov.u32 	%r3, %ctaid.x;
	mov.u32 	%r22, %ctaid.z;
	shl.b32 	%r4, %r22, 2;
	or.b32  	%r5, %r4, %r1;
	setp.ge.s32 	%p1, %r5, %r17;
	@%p1 bra 	$L__BB7_10;
	cvta.to.global.u64 	%rd6, %rd1;
	mov.u32 	%r23, %ctaid.y;
	mad.lo.s32 	%r24, %r18, %r23, %r3;
	mad.lo.s32 	%r25, %r24, %r17, %r5;
	shl.b32 	%r26, %r25, 6;
	div.s32 	%r27, %r18, %r19;
	div.s32 	%r28, %r3, %r27;
	mad.lo.s32 	%r29, %r19, %r23, %r28;
	mul.lo.s32 	%r30, %r17, %r29;
	shl.b32 	%r6, %r30, 6;
	or.b32  	%r7, %r2, %r26;
	mul.wide.s32 	%rd7, %r7, 2;
	add.s64 	%rd8, %rd6, %rd7;
	ld.global.nc.u16 	%rs1, [%rd8];
	// begin inline asm
	{ cvt.f32.bf16 %f32, %rs1;}

	// end inline asm
	mul.f32 	%f1, %f31, %f32;
	ld.global.nc.u16 	%rs2, [%rd8+64];
	// begin inline asm
	{ cvt.f32.bf16 %f33, %rs2;}

	// end inline asm
	mul.f32 	%f2, %f31, %f33;
	setp.gt.s32 	%p2, %r20, 0;
	sub.s32 	%r31, %r5, %r20;
	max.s32 	%r32, %r31, -1;
	add.s32 	%r33, %r32, 1;
	selp.b32 	%r8, %r33, 0, %p2;
	setp.gt.u32 	%p3, %r8, %r5;
	mov.f32 	%f210, 0fFF7FFFFF;
	mov.f32 	%f208, 0f00000000;
	mov.f32 	%f209, %f208;
	mov.f32 	%f211, %f208;
	@%p3 bra 	$L__BB7_7;
	add.s32 	%r34, %r1, %r8;
	and.b32  	%r35, %r34, 1;
	setp.eq.b32 	%p4, %r35, 1;
	mov.f32 	%f210, 0fFF7FFFFF;
	mov.f32 	%f208, 0f00000000;
	mov.u32 	%r88, %r8;
	@%p4 bra 	$L__BB7_4;
	shl.b32 	%r36, %r8, 6;
	add.s32 	%r37, %r36, %r6;
	add.s32 	%r38, %r37, %r2;
	mul.wide.s32 	%rd13, %r38, 2;
	add.s64 	%rd9, %rd2, %rd13;
	// begin inline asm
	ld.global.nc.b16 %rs3, [%rd9];
	// end inline asm
	// begin inline asm
	{ cvt.f32.bf16 %f39, %rs3;}

	// end inline asm
	fma.rn.f32 	%f43, %f39, %f1, 0f00000000;
	add.s64 	%rd10, %rd9, 64;
	// begin inline asm
	ld.global.nc.b16 %rs5, [%rd10];
	// end inline asm
	// begin inline asm
	{ cvt.f32.bf16 %f40, %rs5;}

	// end inline asm
	fma.rn.f32 	%f44, %f40, %f2, %f43;
	mov.b32 	%r39, %f44;
	shfl.sync.bfly.b32	%r40|%p5, %r39, 16, 31, -1;
	mov.b32 	%f45, %r40;
	add.f32 	%f46, %f44, %f45;
	mov.b32 	%r41, %f46;
	shfl.sync.bfly.b32	%r42|%p6, %r41, 8, 31, -1;
	mov.b32 	%f47, %r42;
	add.f32 	%f48, %f46, %f47;
	mov.b32 	%r43, %f48;
	shfl.sync.bfly.b32	%r44|%p7, %r43, 4, 31, -1;
	mov.b32 	%f49, %r44;
	add.f32 	%f50, %f48, %f49;
	mov.b32 	%r45, %f50;
	shfl.sync.bfly.b32	%r46|%p8, %r45, 2, 31, -1;
	mov.b32 	%f51, %r46;
	add.f32 	%f52, %f50, %f51;
	mov.b32 	%r47, %f52;
	shfl.sync.bfly.b32	%r48|%p9, %r47, 1, 31, -1;
	mov.b32 	%f53, %r48;
	add.f32 	%f54, %f52, %f53;
	max.f32 	%f210, %f54, 0fFF7FFFFF;
	mov.f32 	%f55, 0fFF7FFFFF;
	sub.f32 	%f56, %f55, %f210;
	fma.rn.f32 	%f57, %f56, 0f3BBB989D, 0f3F000000;
	cvt.sat.f32.f32 	%f58, %f57;
	mov.f32 	%f59, 0f4B400001;
	mov.f32 	%f60, 0f437C0000;
	fma.rm.f32 	%f61, %f58, %f60, %f59;
	add.f32 	%f62, %f61, 0fCB40007F;
	neg.f32 	%f63, %f62;
	fma.rn.f32 	%f64, %f56, 0f3FB8AA3B, %f63;
	fma.rn.f32 	%f65, %f56, 0f32A57060, %f64;
	mov.b32 	%r49, %f61;
	shl.b32 	%r50, %r49, 23;
	mov.b32 	%f66, %r50;
	ex2.approx.ftz.f32 	%f67, %f65;
	mul.f32 	%f68, %f67, %f66;
	sub.f32 	%f69, %f54, %f210;
	fma.rn.f32 	%f70, %f69, 0f3BBB989D, 0f3F000000;
	cvt.sat.f32.f32 	%f71, %f70;
	fma.rm.f32 	%f72, %f71, %f60, %f59;
	add.f32 	%f73, %f72, 0fCB40007F;
	neg.f32 	%f74, %f73;
	fma.rn.f32 	%f75, %f69, 0f3FB8AA3B, %f74;
	fma.rn.f32 	%f76, %f69, 0f32A57060, %f75;
	mov.b32 	%r51, %f72;
	shl.b32 	%r52, %r51, 23;
	mov.b32 	%f77, %r52;
	ex2.approx.ftz.f32 	%f78, %f76;
	mul.f32 	%f79, %f78, %f77;
	fma.rn.f32 	%f211, %f68, 0f00000000, %f79;
	add.s64 	%rd11, %rd3, %rd13;
	// begin inline asm
	ld.global.nc.b16 %rs7, [%rd11];
	// end inline asm
	// begin inline asm
	{ cvt.f32.bf16 %f41, %rs7;}

	// end inline asm
	mul.f32 	%f80, %f79, %f41;
	fma.rn.f32 	%f209, %f68, 0f00000000, %f80;
	add.s64 	%rd12, %rd11, 64;
	// begin inline asm
	ld.global.nc.b16 %rs9, [%rd12];
	// end inline asm
	// begin inline asm
	{ cvt.f32.bf16 %f42, %rs9;}

	// end inline asm
	mul.f32 	%f81, %f79, %f42;
	fma.rn.f32 	%f208, %f68, 0f00000000, %f81;
	add.s32 	%r88, %r8, 1;
$L__BB7_4:
	setp.eq.s32 	%p10, %r5, %r8;
	@%p10 bra 	$L__BB7_7;
	sub.s32 	%r53, %r88, %r1;
	sub.s32 	%r90, %r53, %r4;
	shl.b32 	%r54, %r88, 6;
	add.s32 	%r55, %r6, %r54;
	add.s32 	%r89, %r55, %r2;
$L__BB7_6:
	mul.wide.s32 	%rd22, %r89, 2;
	add.s64 	%rd14, %rd2, %rd22;
	// begin inline asm
	ld.global.nc.b16 %rs11, [%rd14];
	// end inline asm
	// begin inline asm
	{ cvt.f32.bf16 %f82, %rs11;}

	// end inline asm
	fma.rn.f32 	%f90, %f82, %f1, 0f00000000;
	add.s64 	%rd15, %rd14, 64;
	// begin inline asm
	ld.global.nc.b16 %rs13, [%rd15];
	// end inline asm
	// begin inline asm
	{ cvt.f32.bf16 %f83, %rs13;}

	// end inline asm
	fma.rn.f32 	%f91, %f83, %f2, %f90;
	mov.b32 	%r56, %f91;
	shfl.sync.bfly.b32	%r57|%p11, %r56, 16, 31, -1;
	mov.b32 	%f92, %r57;
	add.f32 	%f93, %f91, %f92;
	mov.b32 	%r58, %f93;
	shfl.sync.bfly.b32	%r59|%p12, %r58, 8, 31, -1;
	mov.b32 	%f94, %r59;
	add.f32 	%f95, %f93, %f94;
	mov.b32 	%r60, %f95;
	shfl.sync.bfly.b32	%r61|%p13, %r60, 4, 31, -1;
	mov.b32 	%f96, %r61;
	add.f32 	%f97, %f95, %f96;
	mov.b32 	%r62, %f97;
	shfl.sync.bfly.b32	%r63|%p14, %r62, 2, 31, -1;
	mov.b32 	%f98, %r63;
	add.f32 	%f99, %f97, %f98;
	mov.b32 	%r64, %f99;
	shfl.sync.bfly.b32	%r65|%p15, %r64, 1, 31, -1;
	mov.b32 	%f100, %r65;
	add.f32 	%f101, %f99, %f100;
	max.f32 	%f102, %f210, %f101;
	sub.f32 	%f103, %f210, %f102;
	fma.rn.f32 	%f104, %f103, 0f3BBB989D, 0f3F000000;
	cvt.sat.f32.f32 	%f105, %f104;
	mov.f32 	%f106, 0f4B400001;
	mov.f32 	%f107, 0f437C0000;
	fma.rm.f32 	%f108, %f105, %f107, %f106;
	add.f32 	%f109, %f108, 0fCB40007F;
	neg.f32 	%f110, %f109;
	fma.rn.f32 	%f111, %f103, 0f3FB8AA3B, %f110;
	fma.rn.f32 	%f112, %f103, 0f32A57060, %f111;
	mov.b32 	%r66, %f108;
	shl.b32 	%r67, %r66, 23;
	mov.b32 	%f113, %r67;
	ex2.approx.ftz.f32 	%f114, %f112;
	mul.f32 	%f115, %f114, %f113;
	sub.f32 	%f116, %f101, %f102;
	fma.rn.f32 	%f117, %f116, 0f3BBB989D, 0f3F000000;
	cvt.sat.f32.f32 	%f118, %f117;
	fma.rm.f32 	%f119, %f118, %f107, %f106;
	add.f32 	%f120, %f119, 0fCB40007F;
	neg.f32 	%f121, %f120;
	fma.rn.f32 	%f122, %f116, 0f3FB8AA3B, %f121;
	fma.rn.f32 	%f123, %f116, 0f32A57060, %f122;
	mov.b32 	%r68, %f119;
	shl.b32 	%r69, %r68, 23;
	mov.b32 	%f124, %r69;
	ex2.approx.ftz.f32 	%f125, %f123;
	mul.f32 	%f126, %f125, %f124;
	fma.rn.f32 	%f127, %f211, %f115, %f126;
	add.s64 	%rd16, %rd3, %rd22;
	// begin inline asm
	ld.global.nc.b16 %rs15, [%rd16];
	// end inline asm
	// begin inline asm
	{ cvt.f32.bf16 %f84, %rs15;}

	// end inline asm
	mul.f32 	%f128, %f126, %f84;
	fma.rn.f32 	%f129, %f115, %f209, %f128;
	add.s64 	%rd17, %rd16, 64;
	// begin inline asm
	ld.global.nc.b16 %rs17, [%rd17];
	// end inline asm
	// begin inline asm
	{ cvt.f32.bf16 %f85, %rs17;}

	// end inline asm
	mul.f32 	%f130, %f126, %f85;
	fma.rn.f32 	%f131, %f115, %f208, %f130;
	add.s64 	%rd18, %rd14, 128;
	// begin inline asm
	ld.global.nc.b16 %rs19, [%rd18];
	// end inline asm
	// begin inline asm
	{ cvt.f32.bf16 %f86, %rs19;}

	// end inline asm
	fma.rn.f32 	%f132, %f86, %f1, 0f00000000;
	add.s64 	%rd19, %rd14, 192;
	// begin inline asm
	ld.global.nc.b16 %rs21, [%rd19];
	// end inline asm
	// begin inline asm
	{ cvt.f32.bf16 %f87, %rs21;}

	// end inline asm
	fma.rn.f32 	%f133, %f87, %f2, %f132;
	mov.b32 	%r70, %f133;
	shfl.sync.bfly.b32	%r71|%p16, %r70, 16, 31, -1;
	mov.b32 	%f134, %r71;
	add.f32 	%f135, %f133, %f134;
	mov.b32 	%r72, %f135;
	shfl.sync.bfly.b32	%r73|%p17, %r72, 8, 31, -1;
	mov.b32 	%f136, %r73;
	add.f32 	%f137, %f135, %f136;
	mov.b32 	%r74, %f137;
	shfl.sync.bfly.b32	%r75|%p18, %r74, 4, 31, -1;
	mov.b32 	%f138, %r75;
	add.f32 	%f139, %f137, %f138;
	mov.b32 	%r76, %f139;
	shfl.sync.bfly.b32	%r77|%p19, %r76, 2, 31, -1;
	mov.b32 	%f140, %r77;
	add.f32 	%f141, %f139, %f140;
	mov.b32 	%r78, %f141;
	shfl.sync.bfly.b32	%r79|%p20, %r78, 1, 31, -1;
	mov.b32 	%f142, %r79;
	add.f32 	%f143, %f141, %f142;
	max.f32 	%f210, %f102, %f143;
	sub.f32 	%f144, %f102, %f210;
	fma.rn.f32 	%f145, %f144, 0f3BBB989D, 0f3F000000;
	cvt.sat.f32.f32 	%f146, %f145;
	fma.rm.f32 	%f147, %f146, %f107, %f106;
	add.f32 	%f148, %f147, 0fCB40007F;
	neg.f32 	%f149, %f148;
	fma.rn.f32 	%f150, %f144, 0f3FB8AA3B, %f149;
	fma.rn.f32 	%f151, %f144, 0f32A57060, %f150;
	mov.b32 	%r80, %f147;
	shl.b32 	%r81, %r80, 23;
	mov.b32 	%f152, %r81;
	ex2.approx.ftz.f32 	%f153, %f151;
	mul.f32 	%f154, %f153, %f152;
	sub.f32 	%f155, %f143, %f210;
	fma.rn.f32 	%f156, %f155, 0f3BBB989D, 0f3F000000;
	cvt.sat.f32.f32 	%f157, %f156;
	fma.rm.f32 	%f158, %f157, %f107, %f106;
	add.f32 	%f159, %f158, 0fCB40007F;
	neg.f32 	%f160, %f159;
	fma.rn.f32 	%f161, %f155, 0f3FB8AA3B, %f160;
	fma.rn.f32 	%f162, %f155, 0f32A57060, %f161;
	mov.b32 	%r82, %f158;
	shl.b32 	%r83, %r82, 23;
	mov.b32 	%f163, %r83;
	ex2.approx.ftz.f32 	%f164, %f162;
	mul.f32 	%f165, %f164, %f163;
	fma.rn.f32 	%f211, %f127, %f154, %f165;
	add.s64 	%rd20, %rd16, 128;
	// begin inline asm
	ld.global.nc.b16 %rs23, [%rd20];
	// end inline asm
	// begin inline asm
	{ cvt.f32.bf16 %f88, %rs23;}

	// end inline asm
	mul.f32 	%f166, %f165, %f88;
	fma.rn.f32 	%f209, %f154, %f129, %f166;
	add.s64 	%rd21, %rd16, 192;
	// begin inline asm
	ld.global.nc.b16 %rs25, [%rd21];
	// end inline asm
	// begin inline asm
	{ cvt.f32.bf16 %f89, %rs25;}

	// end inline asm
	mul.f32 	%f167, %f165, %f89;
	fma.rn.f32 	%f208, %f154, %f131, %f167;
	add.s32 	%r90, %r90, 2;
	add.s32 	%r89, %r89, 128;
	setp.ne.s32 	%p21, %r90, 1;
	@%p21 bra 	$L__BB7_6;
$L__BB7_7:
	setp.eq.s64 	%p22, %rd5, 0;
	@%p22 bra 	$L__BB7_9;
	cvta.to.global.u64 	%rd23, %rd5;
	mul.wide.u32 	%rd24, %r3, 4;
	add.s64 	%rd25, %rd23, %rd24;
	ld.global.nc.f32 	%f168, [%rd25];
	max.f32 	%f169, %f210, %f168;
	sub.f32 	%f170, %f210, %f169;
	fma.rn.f32 	%f171, %f170, 0f3BBB989D, 0f3F000000;
	cvt.sat.f32.f32 	%f172, %f171;
	mov.f32 	%f173, 0f4B400001;
	mov.f32 	%f174, 0f437C0000;
	fma.rm.f32 	%f175, %f172, %f174, %f173;
	add.f32 	%f176, %f175, 0fCB40007F;
	neg.f32 	%f177, %f176;
	fma.rn.f32 	%f178, %f170, 0f3FB8AA3B, %f177;
	fma.rn.f32 	%f179, %f170, 0f32A57060, %f178;
	mov.b32 	%r84, %f175;
	shl.b32 	%r85, %r84, 23;
	mov.b32 	%f180, %r85;
	ex2.approx.ftz.f32 	%f181, %f179;
	mul.f32 	%f182, %f181, %f180;
	mul.f32 	%f209, %f182, %f209;
	mul.f32 	%f208, %f182, %f208;
	sub.f32 	%f183, %f168, %f169;
	fma.rn.f32 	%f184, %f183, 0f3BBB989D, 0f3F000000;
	cvt.sat.f32.f32 	%f185, %f184;
	fma.rm.f32 	%f186, %f185, %f174, %f173;
	add.f32 	%f187, %f186, 0fCB40007F;
	neg.f32 	%f188, %f187;
	fma.rn.f32 	%f189, %f183, 0f3FB8AA3B, %f188;
	fma.rn.f32 	%f190, %f183, 0f32A57060, %f189;
	mov.b32 	%r86, %f186;
	shl.b32 	%r87, %r86, 23;
	mov.b32 	%f191, %r87;
	ex2.approx.ftz.f32 	%f192, %f190;
	mul.f32 	%f193, %f192, %f191;
	fma.rn.f32 	%f211, %f211, %f182, %f193;
$L__BB7_9:
	setp.gt.f32 	%p23, %f211, 0f00000000;
	rcp.rn.f32 	%f196, %f211;
	selp.f32 	%f197, %f196, 0f00000000, %p23;
	mul.f32 	%f194, %f197, %f209;
	// begin inline asm
	{  cvt.rn.bf16.f32 %rs27, %f194;}

	// end inline asm
	cvta.to.global.u64 	%rd26, %rd4;
	mul.wide.s32 	%rd27, %r7, 2;
	add.s64 	%rd28, %rd26, %rd27;
	st.global.u16 	[%rd28], %rs27;
	mul.f32 	%f195, %f197, %f208;
	// begin inline asm
	{  cvt.rn.bf16.f32 %rs28, %f195;}

	// end inline asm
	st.global.u16 	[%rd28+64], %rs28;
$L__BB7_10:
	ret;

}
	// .globl	_Z23flash_attn_sinks_kernelI13__nv_bfloat16Li80ELi4EEvPKT_S3_S3_PS1_PKffiiii
.visible .entry _Z23flash_attn_sinks_kernelI13__nv_bfloat16Li80ELi4EEvPKT_S3_S3_PS1_PKffiiii(
	.param .u64 .ptr .align 1 _Z23flash_attn_sinks_kernelI13__nv_bfloat16Li80ELi4EEvPKT_S3_S3_PS1_PKffiiii_param_0,
	.param .u64 .ptr .align 1 _Z23flash_attn_sinks_kernelI13__nv_bfloat16Li80ELi4EEvPKT_S3_S3_PS1_PKffiiii_param_1,
	.param .u64 .ptr .align 1 _Z23flash_attn_sinks_kernelI13__nv_bfloat16Li80ELi4EEvPKT_S3_S3_PS1_PKffiiii_param_2,
	.param .u64 .ptr .align 1 _Z23flash_attn_sinks_kernelI13__nv_bfloat16Li80ELi4EEvPKT_S3_S3_PS1_PKffiiii_param_3,
	.param .u64 .ptr .align 1 _Z23flash_attn_sinks_kernelI13__nv_bfloat16Li80ELi4EEvPKT_S3_S3_PS1_PKffiiii_param_4,
	.param .f32 _Z23flash_attn_sinks_kernelI13__nv_bfloat16Li80ELi4EEvPKT_S3_S3_PS1_PKffiiii_param_5,
	.param .u32 _Z23flash_attn_sinks_kernelI13__nv_bfloat16Li80ELi4EEvPKT_S3_S3_PS1_PKffiiii_param_6,
	.param .u32 _Z23flash_attn_sinks_kernelI13__nv_bfloat16Li80ELi4EEvPKT_S3_S3_PS1_PKffiiii_param_7,
	.param .u32 _Z23flash_attn_sinks_kernelI13__nv_bfloat16Li80ELi4EEvPKT_S3_S3_PS1_PKffiiii_param_8,
	.param .u32 _Z23flash_attn_sinks_kernelI13__nv_bfloat16Li80ELi4EEvPKT_S3_S3_PS1_PKffiiii_param_9
)
.maxntid 128
{
	.reg .pred 	%p<16>;
	.reg .b16 	%rs<19>;
	.reg .b32 	%r<56>;
	.reg .b32 	%f<139>;
	.reg .b64 	%rd<30>;

	ld.param.u64 	%rd6, [_Z23flash_attn_sinks_kernelI13__nv_bfloat16Li80ELi4EEvPKT_S3_S3_PS1_PKffiiii_param_0];
	ld.param.u64 	%rd7, [_Z23flash_attn_sinks_kernelI13__nv_bfloat16Li80ELi4EEvPKT_S3_S3_PS1_PKffiiii_param_1];
	ld.param.u64 	%rd8, [_Z23flash_attn_sinks_kernelI13__nv_bfloat16Li80ELi4EEvPKT_S3_S3_PS1_PKffiiii_param_2];
	ld.param.u64 	%rd9, [_Z23flash_attn_sinks_kernelI13__nv_bfloat16Li80ELi4EEvPKT_S3_S3_PS1_PKffiiii_param_3];
	ld.param.u64 	%rd10, [_Z23flash_attn_sinks_kernelI13__nv_bfloat16Li80ELi4EEvPKT_S3_S3_PS1_PKffiiii_param_4];
	ld.param.f32 	%f38, [_Z23flash_attn_sinks_kernelI13__nv_bfloat16Li80ELi4EEvPKT_S3_S3_PS1_PKffiiii_param_5];
	ld.param.u32 	%r18, [_Z23flash_attn_sinks_kernelI13__nv_bfloat16Li80ELi4EEvPKT_S3_S3_PS1_PKffiiii_param_6];
	ld.param.u32 	%r19, [_Z23flash_attn_sinks_kernelI13__nv_bfloat16Li80ELi4EEvPKT_S3_S3_PS1_PKffiiii_param_7];
	ld.param.u32 	%r20, [_Z23flash_attn_sinks_kernelI13__nv_bfloat16Li80ELi4EEvPKT_S3_S3_PS1_PKffiiii_param_8];
	ld.param.u32 	%r21, [_Z23flash_attn_sinks_kernelI13__nv_bfloat16Li80ELi4EEvPKT_S3_S3_PS1_PKffiiii_param_9];
	mov.u32 	%r22, %tid.x;
	shr.u32 	%r1, %r22, 5;
	and.b32  	%r2, %r22, 31;
	mov.u32 	%r3, %ctaid.x;
	mov.u32 	%r23, %ctaid.z;
	shl.b32 	%r4, %r23, 2;
	or.b32  	%r5, %r4, %r1;
	setp.ge.s32 	%p1, %r5, %r18;
	@%p1 bra 	$L__BB8_14;
	cvta.to.global.u64 	%rd11, %rd6;
	mov.u32 	%r24, %ctaid.y;
	mad.lo.s32 	%r25, %r19, %r24, %r3;
	mad.lo.s32 	%r26, %r25, %r18, %r5;
	div.s32 	%r27, %r19, %r20;
	div.s32 	%r28, %r3, %r27;
	mad.lo.s32 	%r29, %r20, %r24, %r28;
	mul.lo.s32 	%r6, %r29, %r18;
	mad.lo.s32 	%r7, %r26, 80, %r2;
	mul.wide.s32 	%rd12, %r7, 2;
	add.s64 	%rd1, %rd11, %rd12;
	ld.global.nc.u16 	%rs1, [%rd1];
	// begin inline asm
	{ cvt.f32.bf16 %f39, %rs1;}

	// end inline asm
	ld.global.nc.u16 	%rs2, [%rd1+64];
	// begin inline asm
	{ cvt.f32.bf16 %f40, %rs2;}

	// end inline asm
	setp.gt.u32 	%p2, %r2, 15;
	mov.f32 	%f122, 0f00000000;
	@%p2 bra 	$L__BB8_3;
	ld.global.nc.u16 	%rs3, [%rd1+128];
	// begin inline asm
	{ cvt.f32.bf16 %f42, %rs3;}

	// end inline asm
	mul.f32 	%f122, %f38, %f42;
$L__BB8_3:
	setp.gt.s32 	%p3, %r21, 0;
	sub.s32 	%r30, %r5, %r21;
	max.s32 	%r31, %r30, -1;
	add.s32 	%r32, %r31, 1;
	selp.b32 	%r8, %r32, 0, %p3;
	setp.gt.u32 	%p4, %r8, %r5;
	mov.f32 	%f133, 0fFF7FFFFF;
	mov.f32 	%f130, 0f00000000;
	mov.f32 	%f131, %f130;
	mov.f32 	%f132, %f130;
	mov.f32 	%f134, %f130;
	@%p4 bra 	$L__BB8_10;
	sub.s32 	%r33, %r8, %r1;
	sub.s32 	%r55, %r33, %r4;
	add.s32 	%r34, %r8, %r6;
	mul.lo.s32 	%r54, %r34, 80;
	add.s32 	%r53, %r54, %r2;
	mul.f32 	%f5, %f38, %f40;
	mul.f32 	%f6, %f38, %f39;
	mov.f32 	%f127, 0fFF7FFFFF;
	mov.f32 	%f130, 0f00000000;
	cvt.u64.u32 	%rd17, %r2;
$L__BB8_5:
	setp.gt.u32 	%p5, %r2, 15;
	mul.wide.s32 	%rd15, %r53, 2;
	add.s64 	%rd13, %rd7, %rd15;
	// begin inline asm
	ld.global.nc.b16 %rs4, [%rd13];
	// end inline asm
	// begin inline asm
	{ cvt.f32.bf16 %f47, %rs4;}

	// end inline asm
	fma.rn.f32 	%f50, %f47, %f6, 0f00000000;
	cvt.s64.s32 	%rd16, %r54;
	add.s64 	%rd2, %rd17, %rd16;
	shl.b64 	%rd18, %rd2, 1;
	add.s64 	%rd3, %rd7, %rd18;
	add.s64 	%rd14, %rd3, 64;
	// begin inline asm
	ld.global.nc.b16 %rs6, [%rd14];
	// end inline asm
	// begin inline asm
	{ cvt.f32.bf16 %f48, %rs6;}

	// end inline asm
	fma.rn.f32 	%f12, %f48, %f5, %f50;
	mov.f32 	%f128, 0f00000000;
	@%p5 bra 	$L__BB8_7;
	add.s64 	%rd19, %rd3, 128;
	// begin inline asm
	ld.global.nc.b16 %rs8, [%rd19];
	// end inline asm
	// begin inline asm
	{ cvt.f32.bf16 %f128, %rs8;}

	// end inline asm
$L__BB8_7:
	fma.rn.f32 	%f55, %f128, %f122, %f12;
	mov.b32 	%r35, %f55;
	shfl.sync.bfly.b32	%r36|%p7, %r35, 16, 31, -1;
	mov.b32 	%f56, %r36;
	add.f32 	%f57, %f55, %f56;
	mov.b32 	%r37, %f57;
	shfl.sync.bfly.b32	%r38|%p8, %r37, 8, 31, -1;
	mov.b32 	%f58, %r38;
	add.f32 	%f59, %f57, %f58;
	mov.b32 	%r39, %f59;
	shfl.sync.bfly.b32	%r40|%p9, %r39, 4, 31, -1;
	mov.b32 	%f60, %r40;
	add.f32 	%f61, %f59, %f60;
	mov.b32 	%r41, %f61;
	shfl.sync.bfly.b32	%r42|%p10, %r41, 2, 31, -1;
	mov.b32 	%f62, %r42;
	add.f32 	%f63, %f61, %f62;
	mov.b32 	%r43, %f63;
	shfl.sync.bfly.b32	%r44|%p11, %r43, 1, 31, -1;
	mov.b32 	%f64, %r44;
	add.f32 	%f65, %f63, %f64;
	max.f32 	%f133, %f127, %f65;
	sub.f32 	%f66, %f127, %f133;
	fma.rn.f32 	%f67, %f66, 0f3BBB989D, 0f3F000000;
	cvt.sat.f32.f32 	%f68, %f67;
	mov.f32 	%f69, 0f4B400001;
	mov.f32 	%f70, 0f437C0000;
	fma.rm.f32 	%f71, %f68, %f70, %f69;
	add.f32 	%f72, %f71, 0fCB40007F;
	neg.f32 	%f73, %f72;
	fma.rn.f32 	%f74, %f66, 0f3FB8AA3B, %f73;
	fma.rn.f32 	%f75, %f66, 0f32A57060, %f74;
	mov.b32 	%r45, %f71;
	shl.b32 	%r46, %r45, 23;
	mov.b32 	%f76, %r46;
	ex2.approx.ftz.f32 	%f77, %f75;
	mul.f32 	%f78, %f77, %f76;
	sub.f32 	%f79, %f65, %f133;
	fma.rn.f32 	%f80, %f79, 0f3BBB989D, 0f3F000000;
	cvt.sat.f32.f32 	%f81, %f80;
	fma.rm.f32 	%f82, %f81, %f70, %f69;
	add.f32 	%f83, %f82, 0fCB40007F;
	neg.f32 	%f84, %f83;
	fma.rn.f32 	%f85, %f79, 0f3FB8AA3B, %f84;
	fma.rn.f32 	%f86, %f79, 0f32A57060, %f85;
	mov.b32 	%r47, %f82;
	shl.b32 	%r48, %r47, 23;
	mov.b32 	%f87, %r48;
	ex2.approx.ftz.f32 	%f88, %f86;
	mul.f32 	%f16, %f88, %f87;
	mul.f32 	%f17, %f78, %f130;
	fma.rn.f32 	%f134, %f134, %f78, %f16;
	mul.wide.s32 	%rd22, %r53, 2;
	add.s64 	%rd20, %rd8, %rd22;
	// begin inline asm
	ld.global.nc.b16 %rs10, [%rd20];
	// end inline asm
	// begin inline asm
	{ cvt.f32.bf16 %f52, %rs10;}

	// end inline asm
	mul.f32 	%f89, %f16, %f52;
	fma.rn.f32 	%f132, %f78, %f132, %f89;
	add.s64 	%rd4, %rd8, %rd18;
	add.s64 	%rd21, %rd4, 64;
	// begin inline asm
	ld.global.nc.b16 %rs12, [%rd21];
	// end inline asm
	// begin inline asm
	{ cvt.f32.bf16 %f53, %rs12;}

	// end inline asm
	mul.f32 	%f90, %f16, %f53;
	fma.rn.f32 	%f131, %f78, %f131, %f90;
	mov.f32 	%f129, 0f00000000;
	@%p5 bra 	$L__BB8_9;
	add.s64 	%rd24, %rd4, 128;
	// begin inline asm
	ld.global.nc.b16 %rs14, [%rd24];
	// end inline asm
	// begin inline asm
	{ cvt.f32.bf16 %f129, %rs14;}

	// end inline asm
$L__BB8_9:
	fma.rn.f32 	%f130, %f16, %f129, %f17;
	add.s32 	%r55, %r55, 1;
	add.s32 	%r54, %r54, 80;
	add.s32 	%r53, %r53, 80;
	setp.ne.s32 	%p12, %r55, 1;
	mov.f32 	%f127, %f133;
	@%p12 bra 	$L__BB8_5;
$L__BB8_10:
	setp.eq.s64 	%p13, %rd10, 0;
	@%p13 bra 	$L__BB8_12;
	cvta.to.global.u64 	%rd25, %rd10;
	mul.wide.u32 	%rd26, %r3, 4;
	add.s64 	%rd27, %rd25, %rd26;
	ld.global.nc.f32 	%f92, [%rd27];
	max.f32 	%f93, %f133, %f92;
	sub.f32 	%f94, %f133, %f93;
	fma.rn.f32 	%f95, %f94, 0f3BBB989D, 0f3F000000;
	cvt.sat.f32.f32 	%f96, %f95;
	mov.f32 	%f97, 0f4B400001;
	mov.f32 	%f98, 0f437C0000;
	fma.rm.f32 	%f99, %f96, %f98, %f97;
	add.f32 	%f100, %f99, 0fCB40007F;
	neg.f32 	%f101, %f100;
	fma.rn.f32 	%f102, %f94, 0f3FB8AA3B, %f101;
	fma.rn.f32 	%f103, %f94, 0f32A57060, %f102;
	mov.b32 	%r49, %f99;
	shl.b32 	%r50, %r49, 23;
	mov.b32 	%f104, %r50;
	ex2.approx.ftz.f32 	%f105, %f103;
	mul.f32 	%f106, %f105, %f104;
	mul.f32 	%f132, %f106, %f132;
	mul.f32 	%f131, %f106, %f131;
	mul.f32 	%f130, %f106, %f130;
	sub.f32 	%f107, %f92, %f93;
	fma.rn.f32 	%f108, %f107, 0f3BBB989D, 0f3F000000;
	cvt.sat.f32.f32 	%f109, %f108;
	fma.rm.f32 	%f110, %f109, %f98, %f97;
	add.f32 	%f111, %f110, 0fCB40007F;
	neg.f32 	%f112, %f111;
	fma.rn.f32 	%f113, %f107, 0f3FB8AA3B, %f112;
	fma.rn.f32 	%f114, %f107, 0f32A57060, %f113;
	mov.b32 	%r51, %f110;
	shl.b32 	%r52, %r51, 23;
	mov.b32 	%f115, %r52;
	ex2.approx.ftz.f32 	%f116, %f114;
	mul.f32 	%f117, %f116, %f115;
	fma.rn.f32 	%f134, %f134, %f106, %f117;
$L__BB8_12:
	setp.gt.u32 	%p14, %r2, 15;
	setp.gt.f32 	%p15, %f134, 0f00000000;
	rcp.rn.f32 	%f120, %f134;
	selp.f32 	%f37, %f120, 0f00000000, %p15;
	mul.f32 	%f118, %f37, %f132;
	// begin inline asm
	{  cvt.rn.bf16.f32 %rs16, %f118;}

	// end inline asm
	cvta.to.global.u64 	%rd28, %rd9;
	mul.wide.s32 	%rd29, %r7, 2;
	add.s64 	%rd5, %rd28, %rd29;
	st.global.u16 	[%rd5], %rs16;
	mul.f32 	%f119, %f37, %f131;
	// begin inline asm
	{  cvt.rn.bf16.f32 %rs17, %f119;}

	// end inline asm
	st.global.u16 	[%rd5+64], %rs17;
	@%p14 bra 	$L__BB8_14;
	mul.f32 	%f121, %f37, %f130;
	// begin inline asm
	{  cvt.rn.bf16.f32 %rs18, %f121;}

	// end inline asm
	st.global.u16 	[%rd5+128], %rs18;
$L__BB8_14:
	ret;

}
	// .globl	_Z23flash_attn_sinks_kernelI13__nv_bfloat16Li96ELi4EEvPKT_S3_S3_PS1_PKffiiii
.visible .entry _Z23flash_attn_sinks_kernelI13__nv_bfloat16Li96ELi4EEvPKT_S3_S3_PS1_PKffiiii(
	.param .u64 .ptr .align 1 _Z23flash_attn_sinks_kernelI13__nv_bfloat16Li96ELi4EEvPKT_S3_S3_PS1_PKffiiii_param_0,
	.param .u64 .ptr .align 1 _Z23flash_attn_sinks_kernelI13__nv_bfloat16Li96ELi4EEvPKT_S3_S3_PS1_PKffiiii_param_1,
	.param .u64 .ptr .align 1 _Z23flash_attn_sinks_kernelI13__nv_bfloat16Li96ELi4EEvPKT_S3_S3_PS1_PKffiiii_param_2,
	.param .u64 .ptr .align 1 _Z23flash_attn_sinks_kernelI13__nv_bfloat16Li96ELi4EEvPKT_S3_S3_PS1_PKffiiii_param_3,
	.param .u64 .ptr .align 1 _Z23flash_attn_sinks_kernelI13__nv_bfloat16Li96ELi4EEvPKT_S3_S3_PS1_PKffiiii_param_4,
	.param .f32 _Z23flash_attn_sinks_kernelI13__nv_bfloat16Li96ELi4EEvPKT_S3_S3_PS1_PKffiiii_param_5,
	.param .u32 _Z23flash_attn_sinks_kernelI13__nv_bfloat16Li96ELi4EEvPKT_S3_S3_PS1_PKffiiii_param_6,
	.param .u32 _Z23flash_attn_sinks_kernelI13__nv_bfloat16Li96ELi4EEvPKT_S3_S3_PS1_PKffiiii_param_7,
	.param .u32 _Z23flash_attn_sinks_kernelI13__nv_bfloat16Li96ELi4EEvPKT_S3_S3_PS1_PKffiiii_param_8,
	.param .u32 _Z23flash_attn_sinks_kernelI13__nv_bfloat16Li96ELi4EEvPKT_S3_S3_PS1_PKffiiii_param_9
)
.maxntid 128
{
	.reg .pred 	%p<24>;
	.reg .b16 	%rs<43>;
	.reg .b32 	%r<90>;
	.reg .b32 	%f<242>;
	.reg .b64 	%rd<35>;

	ld.param.u64 	%rd1, [_Z23flash_attn_sinks_kernelI13__nv_bfloat16Li96ELi4EEvPKT_S3_S3_PS1_PKffiiii_param_0];
	ld.param.u64 	%rd2, [_Z23flash_attn_sinks_kernelI13__nv_bfloat16Li96ELi4EEvPKT_S3_S3_PS1_PKffiiii_param_1];
	ld.param.u64 	%rd3, [_Z23flash_attn_sinks_kernelI13__nv_bfloat16Li96ELi4EEvPKT_S3_S3_PS1_PKffiiii_param_2];
	ld.param.u64 	%rd4, [_Z23flash_attn_sinks_kernelI13__nv_bfloat16Li96ELi4EEvPKT_S3_S3_PS1_PKffiiii_param_3];
	ld.param.u64 	%rd5, [_Z23flash_attn_sinks_kernelI13__nv_bfloat16Li96ELi4EEvPKT_S3_S3_PS1_PKffiiii_param_4];
	ld.param.f32 	%f39, [_Z23flash_attn_sinks_kernelI13__nv_bfloat16Li96ELi4EEvPKT_S3_S3_PS1_PKffiiii_param_5];
	ld.param.u32 	%r17, [_Z23flash_attn_sinks_kernelI13__nv_bfloat16Li96ELi4EEvPKT_S3_S3_PS1_PKffiiii_param_6];
	ld.param.u32 	%r18, [_Z23flash_attn_sinks_kernelI13__nv_bfloat16Li96ELi4EEvPKT_S3_S3_PS1_PKffiiii_param_7];
	ld.param.u32 	%r19, [_Z23flash_attn_sinks_kernelI13__nv_bfloat16Li96ELi4EEvPKT_S3_S3_PS1_PKffiiii_param_8];
	ld.param.u32 	%r20, [_Z23flash_attn_sinks_kernelI13__nv_bfloat16Li96ELi4EEvPKT_S3_S3_PS1_PKffiiii_param_9];
	mov.u32 	%r21, %tid.x;
	shr.u32 	%r1, %r21, 5;
	and.b32  	%r2, %r21, 31;
	mov.u32 	%r3, %ctaid.x;
	mov.u32 	%r22, %ctaid.z;
	shl.b32 	%r4, %r22, 2;
	or.b32  	%r5, %r4, %r1;
	setp.ge.s32 	%p1, %r5, %r17;
	@%p1 bra 	$L__BB9_10;
	cvta.to.global.u64 	%rd6, %rd1;
	mov.u32 	%r23, %ctaid.y;
	mad.lo.s32 	%r24, %r18, %r23, %r3;
	mad.lo.s32 	%r25, %r24, %r17, %r5;
	mul.lo.s32 	%r26, %r25, 96;
	div.s32 	%r27, %r18, %r19;
	div.s32 	%r28, %r3, %r27;
	mad.lo.s32 	%r29, %r19, %r23, %r28;
	mul.lo.s32 	%r6, %r29, %r17;
	or.b32  	%r7, %r26, %r2;
	mul.wide.s32 	%rd7, %r7, 2;
	add.s64 	%rd8, %rd6, %rd7;
	ld.global.nc.u16 	%rs1, [%rd8];
	// begin inline asm
	{ cvt.f32.bf16 %f40, %rs1;}

	// end inline asm
	mul.f32 	%f1, %f39, %f40;
	ld.global.nc.u16 	%rs2, [%rd8+64];
	// begin inline asm
	{ cvt.f32.bf16 %f41, %rs2;}

	// end inline asm
	mul.f32 	%f2, %f39, %f41;
	ld.global.nc.u16 	%rs3, [%rd8+128];
	// begin inline asm
	{ cvt.f32.bf16 %f42, %rs3;}

	// end inline asm
	mul.f32 	%f3, %f39, %f42;
	setp.gt.s32 	%p2, %r20, 0;
	sub.s32 	%r30, %r5, %r20;
	max.s32 	%r31, %r30, -1;
	add.s32 	%r32, %r31, 1;
	selp.b32 	%r8, %r32, 0, %p2;
	setp.gt.u32 	%p3, %r8, %r5;
	mov.f32 	%f236, 0fFF7FFFFF;
	mov.f32 	%f233, 0f00000000;
	mov.f32 	%f234, %f233;
	mov.f32 	%f235, %f233;
	mov.f32 	%f237, %f233;
	@%p3 bra 	$L__BB9_7;
	add.s32 	%r33, %r1, %r8;
	and.b32  	%r34, %r33, 1;
	setp.eq.b32 	%p4, %r34, 1;
	mov.f32 	%f236, 0fFF7FFFFF;
	mov.f32 	%f233, 0f00000000;
	mov.u32 	%r87, %r8;
	@%p4 bra 	$L__BB9_4;
	add.s32 	%r35, %r8, %r6;
	mul.lo.s32 	%r36, %r35, 96;
	or.b32  	%r37, %r36, %r2;
	mul.wide.s32 	%rd15, %r37, 2;
	add.s64 	%rd9, %rd2, %rd15;
	// begin inline asm
	ld.global.nc.b16 %rs4, [%rd9];
	// end inline asm
	// begin inline asm
	{ cvt.f32.bf16 %f48, %rs4;}

	// end inline asm
	fma.rn.f32 	%f54, %f48, %f1, 0f00000000;
	add.s64 	%rd10, %rd9, 64;
	// begin inline asm
	ld.global.nc.b16 %rs6, [%rd10];
	// end inline asm
	// begin inline asm
	{ cvt.f32.bf16 %f49, %rs6;}

	// end inline asm
	fma.rn.f32 	%f55, %f49, %f2, %f54;
	add.s64 	%rd11, %rd9, 128;
	// begin inline asm
	ld.global.nc.b16 %rs8, [%rd11];
	// end inline asm
	// begin inline asm
	{ cvt.f32.bf16 %f50, %rs8;}

	// end inline asm
	fma.rn.f32 	%f56, %f50, %f3, %f55;
	mov.b32 	%r38, %f56;
	shfl.sync.bfly.b32	%r39|%p5, %r38, 16, 31, -1;
	mov.b32 	%f57, %r39;
	add.f32 	%f58, %f56, %f57;
	mov.b32 	%r40, %f58;
	shfl.sync.bfly.b32	%r41|%p6, %r40, 8, 31, -1;
	mov.b32 	%f59, %r41;
	add.f32 	%f60, %f58, %f59;
	mov.b32 	%r42, %f60;
	shfl.sync.bfly.b32	%r43|%p7, %r42, 4, 31, -1;
	mov.b32 	%f61, %r43;
	add.f32 	%f62, %f60, %f61;
	mov.b32 	%r44, %f62;
	shfl.sync.bfly.b32	%r45|%p8, %r44, 2, 31, -1;
	mov.b32 	%f63, %r45;
	add.f32 	%f64, %f62, %f63;
	mov.b32 	%r46, %f64;
	shfl.sync.bfly.b32	%r47|%p9, %r46, 1, 31, -1;
	mov.b32 	%f65, %r47;
	add.f32 	%f66, %f64, %f65;
	max.f32 	%f236, %f66, 0fFF7FFFFF;
	mov.f32 	%f67, 0fFF7FFFFF;
	sub.f32 	%f68, %f67, %f236;
	fma.rn.f32 	%f69, %f68, 0f3BBB989D, 0f3F000000;
	cvt.sat.f32.f32 	%f70, %f69;
	mov.f32 	%f71, 0f4B400001;
	mov.f32 	%f72, 0f437C0000;
	fma.rm.f32 	%f73, %f70, %f72, %f71;
	add.f32 	%f74, %f73, 0fCB40007F;
	neg.f32 	%f75, %f74;
	fma.rn.f32 	%f76, %f68, 0f3FB8AA3B, %f75;
	fma.rn.f32 	%f77, %f68, 0f32A57060, %f76;
	mov.b32 	%r48, %f73;
	shl.b32 	%r49, %r48, 23;
	mov.b32 	%f78, %r49;
	ex2.approx.ftz.f32 	%f79, %f77;
	mul.f32 	%f80, %f79, %f78;
	sub.f32 	%f81, %f66, %f236;
	fma.rn.f32 	%f82, %f81, 0f3BBB989D, 0f3F000000;
	cvt.sat.f32.f32 	%f83, %f82;
	fma.rm.f32 	%f84, %f83, %f72, %f71;
	add.f32 	%f85, %f84, 0fCB40007F;
	neg.f32 	%f86, %f85;
	fma.rn.f32 	%f87, %f81, 0f3FB8AA3B, %f86;
	fma.rn.f32 	%f88, %f81, 0f32A57060, %f87;
	mov.b32 	%r50, %f84;
	shl.b32 	%r51, %r50, 23;
	mov.b32 	%f89, %r51;
	ex2.approx.ftz.f32 	%f90, %f88;
	mul.f32 	%f91, %f90, %f89;
	fma.rn.f32 	%f237, %f80, 0f00000000, %f91;
	add.s64 	%rd12, %rd3, %rd15;
	// begin inline asm
	ld.global.nc.b16 %rs10, [%rd12];
	// end inline asm
	// begin inline asm
	{ cvt.f32.bf16 %f51, %rs10;}

	// end inline asm
	mul.f32 	%f92, %f91, %f51;
	fma.rn.f32 	%f235, %f80, 0f00000000, %f92;
	add.s64 	%rd13, %rd12, 64;
	// begin inline asm
	ld.global.nc.b16 %rs12, [%rd13];
	// end inline asm
	// begin inline asm
	{ cvt.f32.bf16 %f52, %rs12;}

	// end inline asm
	mul.f32 	%f93, %f91, %f52;
	fma.rn.f32 	%f234, %f80, 0f00000000, %f93;
	add.s64 	%rd14, %rd12, 128;
	// begin inline asm
	ld.global.nc.b16 %rs14, [%rd14];
	// end inline asm
	// begin inline asm
	{ cvt.f32.bf16 %f53, %rs14;}

	// end inline asm
	mul.f32 	%f94, %f91, %f53;
	fma.rn.f32 	%f233, %f80, 0f00000000, %f94;
	add.s32 	%r87, %r8, 1;
$L__BB9_4:
	setp.eq.s32 	%p10, %r5, %r8;
	@%p10 bra 	$L__BB9_7;
	sub.s32 	%r52, %r87, %r1;
	sub.s32 	%r89, %r52, %r4;
	add.s32 	%r53, %r87, %r6;
	mul.lo.s32 	%r54, %r53, 96;
	or.b32  	%r88, %r54, %r2;
$L__BB9_6:
	mul.wide.s32 	%rd28, %r88, 2;
	add.s64 	%rd16, %rd2, %rd28;
	// begin inline asm
	ld.global.nc.b16 %rs16, [%rd16];
	// end inline asm
	// begin inline asm
	{ cvt.f32.bf16 %f95, %rs16;}

	// end inline asm
	fma.rn.f32 	%f107, %f95, %f1, 0f00000000;
	add.s64 	%rd17, %rd16, 64;
	// begin inline asm
	ld.global.nc.b16 %rs18, [%rd17];
	// end inline asm
	// begin inline asm
	{ cvt.f32.bf16 %f96, %rs18;}

	// end inline asm
	fma.rn.f32 	%f108, %f96, %f2, %f107;
	add.s64 	%rd18, %rd16, 128;
	// begin inline asm
	ld.global.nc.b16 %rs20, [%rd18];
	// end inline asm
	// begin inline asm
	{ cvt.f32.bf16 %f97, %rs20;}

	// end inline asm
	fma.rn.f32 	%f109, %f97, %f3, %f108;
	mov.b32 	%r55, %f109;
	shfl.sync.bfly.b32	%r56|%p11, %r55, 16, 31, -1;
	mov.b32 	%f110, %r56;
	add.f32 	%f111, %f109, %f110;
	mov.b32 	%r57, %f111;
	shfl.sync.bfly.b32	%r58|%p12, %r57, 8, 31, -1;
	mov.b32 	%f112, %r58;
	add.f32 	%f113, %f111, %f112;
	mov.b32 	%r59, %f113;
	shfl.sync.bfly.b32	%r60|%p13, %r59, 4, 31, -1;
	mov.b32 	%f114, %r60;
	add.f32 	%f115, %f113, %f114;
	mov.b32 	%r61, %f115;
	shfl.sync.bfly.b32	%r62|%p14, %r61, 2, 31, -1;
	mov.b32 	%f116, %r62;
	add.f32 	%f117, %f115, %f116;
	mov.b32 	%r63, %f117;
	shfl.sync.bfly.b32	%r64|%p15, %r63, 1, 31, -1;
	mov.b32 	%f118, %r64;
	add.f32 	%f119, %f117, %f118;
	max.f32 	%f120, %f236, %f119;
	sub.f32 	%f121, %f236, %f120;
	fma.rn.f32 	%f122, %f121, 0f3BBB989D, 0f3F000000;
	cvt.sat.f32.f32 	%f123, %f122;
	mov.f32 	%f124, 0f4B400001;
	mov.f32 	%f125, 0f437C0000;
	fma.rm.f32 	%f126, %f123, %f125, %f124;
	add.f32 	%f127, %f126, 0fCB40007F;
	neg.f32 	%f128, %f127;
	fma.rn.f32 	%f129, %f121, 0f3FB8AA3B, %f128;
	fma.rn.f32 	%f130, %f121, 0f32A57060, %f129;
	mov.b32 	%r65, %f126;
	shl.b32 	%r66, %r65, 23;
	mov.b32 	%f131, %r66;
	ex2.approx.ftz.f32 	%f132, %f130;
	mul.f32 	%f133, %f132, %f131;
	sub.f32 	%f134, %f119, %f120;
	fma.rn.f32 	%f135, %f134, 0f3BBB989D, 0f3F000000;
	cvt.sat.f32.f32 	%f136, %f135;
	fma.rm.f32 	%f137, %f136, %f125, %f124;
	add.f32 	%f138, %f137, 0fCB40007F;
	neg.f32 	%f139, %f138;
	fma.rn.f32 	%f140, %f134, 0f3FB8AA3B, %f139;
	fma.rn.f32 	%f141, %f134, 0f32A57060, %f140;
	mov.b32 	%r67, %f137;
	shl.b32 	%r68, %r67, 23;
	mov.b32 	%f142, %r68;
	ex2.approx.ftz.f32 	%f143, %f141;
	mul.f32 	%f144, %f143, %f142;
	fma.rn.f32 	%f145, %f237, %f133, %f144;
	add.s64 	%rd19, %rd3, %rd28;
	// begin inline asm
	ld.global.nc.b16 %rs22, [%rd19];
	// end inline asm
	// begin inline asm
	{ cvt.f32.bf16 %f98, %rs22;}

	// end inline asm
	mul.f32 	%f146, %f144, %f98;
	fma.rn.f32 	%f147, %f133, %f235, %f146;
	add.s64 	%rd20, %rd19, 64;
	// begin inline asm
	ld.global.nc.b16 %rs24, [%rd20];
	// end inline asm
	// begin inline asm
	{ cvt.f32.bf16 %f99, %rs24;}

	// end inline asm
	mul.f32 	%f148, %f144, %f99;
	fma.rn.f32 	%f149, %f133, %f234, %f148;
	add.s64 	%rd21, %rd19, 128;
	// begin inline asm
	ld.global.nc.b16 %rs26, [%rd21];
	// end inline asm
	// begin inline asm
	{ cvt.f32.bf16 %f100, %rs26;}

	// end inline asm
	mul.f32 	%f150, %f144, %f100;
	fma.rn.f32 	%f151, %f133, %f233, %f150;
	add.s64 	%rd22, %rd16, 192;
	// begin inline asm
	ld.global.nc.b16 %rs28, [%rd22];
	// end inline asm
	// begin inline asm
	{ cvt.f32.bf16 %f101, %rs28;}

	// end inline asm
	fma.rn.f32 	%f152, %f101, %f1, 0f00000000;
	add.s64 	%rd23, %rd16, 256;
	// begin inline asm
	ld.global.nc.b16 %rs30, [%rd23];
	// end inline asm
	// begin inline asm
	{ cvt.f32.bf16 %f102, %rs30;}

	// end inline asm
	fma.rn.f32 	%f153, %f102, %f2, %f152;
	add.s64 	%rd24, %rd16, 320;
	// begin inline asm
	ld.global.nc.b16 %rs32, [%rd24];
	// end inline asm
	// begin inline asm
	{ cvt.f32.bf16 %f103, %rs32;}

	// end inline asm
	fma.rn.f32 	%f154, %f103, %f3, %f153;
	mov.b32 	%r69, %f154;
	shfl.sync.bfly.b32	%r70|%p16, %r69, 16, 31, -1;
	mov.b32 	%f155, %r70;
	add.f32 	%f156, %f154, %f155;
	mov.b32 	%r71, %f156;
	shfl.sync.bfly.b32	%r72|%p17, %r71, 8, 31, -1;
	mov.b32 	%f157, %r72;
	add.f32 	%f158, %f156, %f157;
	mov.b32 	%r73, %f158;
	shfl.sync.bfly.b32	%r74|%p18, %r73, 4, 31, -1;
	mov.b32 	%f159, %r74;
	add.f32 	%f160, %f158, %f159;
	mov.b32 	%r75, %f160;
	shfl.sync.bfly.b32	%r76|%p19, %r75, 2, 31, -1;
	mov.b32 	%f161, %r76;
	add.f32 	%f162, %f160, %f161;
	mov.b32 	%r77, %f162;
	shfl.sync.bfly.b32	%r78|%p20, %r77, 1, 31, -1;
	mov.b32 	%f163, %r78;
	add.f32 	%f164, %f162, %f163;
	max.f32 	%f236, %f120, %f164;
	sub.f32 	%f165, %f120, %f236;
	fma.rn.f32 	%f166, %f165, 0f3BBB989D, 0f3F000000;
	cvt.sat.f32.f32 	%f167, %f166;
	fma.rm.f32 	%f168, %f167, %f125, %f124;
	add.f32 	%f169, %f168, 0fCB40007F;
	neg.f32 	%f170, %f169;
	fma.rn.f32 	%f171, %f165, 0f3FB8AA3B, %f170;
	fma.rn.f32 	%f172, %f165, 0f32A57060, %f171;
	mov.b32 	%r79, %f168;
	shl.b32 	%r80, %r79, 23;
	mov.b32 	%f173, %r80;
	ex2.approx.ftz.f32 	%f174, %f172;
	mul.f32 	%f175, %f174, %f173;
	sub.f32 	%f176, %f164, %f236;
	fma.rn.f32 	%f177, %f176, 0f3BBB989D, 0f3F000000;
	cvt.sat.f32.f32 	%f178, %f177;
	fma.rm.f32 	%f179, %f178, %f125, %f124;
	add.f32 	%f180, %f179, 0fCB40007F;
	neg.f32 	%f181, %f180;
	fma.rn.f32 	%f182, %f176, 0f3FB8AA3B, %f181;
	fma.rn.f32 	%f183, %f176, 0f32A57060, %f182;
	mov.b32 	%r81, %f179;
	shl.b32 	%r82, %r81, 23;
	mov.b32 	%f184, %r82;
	ex2.approx.ftz.f32 	%f185, %f183;
	mul.f32 	%f186, %f185, %f184;
	fma.rn.f32 	%f237, %f145, %f175, %f186;
	add.s64 	%rd25, %rd19, 192;
	// begin inline asm
	ld.global.nc.b16 %rs34, [%rd25];
	// end inline asm
	// begin inline asm
	{ cvt.f32.bf16 %f104, %rs34;}

	// end inline asm
	mul.f32 	%f187, %f186, %f104;
	fma.rn.f32 	%f235, %f175, %f147, %f187;
	add.s64 	%rd26, %rd19, 256;
	// begin inline asm
	ld.global.nc.b16 %rs36, [%rd26];
	// end inline asm
	// begin inline asm
	{ cvt.f32.bf16 %f105, %rs36;}

	// end inline asm
	mul.f32 	%f188, %f186, %f105;
	fma.rn.f32 	%f234, %f175, %f149, %f188;
	add.s64 	%rd27, %rd19, 320;
	// begin inline asm
	ld.global.nc.b16 %rs38, [%rd27];
	// end inline asm
	// begin inline asm
	{ cvt.f32.bf16 %f106, %rs38;}

	// end inline asm
	mul.f32 	%f189, %f186, %f106;
	fma.rn.f32 	%f233, %f175, %f151, %f189;
	add.s32 	%r89, %r89, 2;
	add.s32 	%r88, %r88, 192;
	setp.ne.s32 	%p21, %r89, 1;
	@%p21 bra 	$L__BB9_6;
$L__BB9_7:
	setp.eq.s64 	%p22, %rd5, 0;
	@%p22 bra 	$L__BB9_9;
	cvta.to.global.u64 	%rd29, %rd5;
	mul.wide.u32 	%rd30, %r3, 4;
	add.s64 	%rd31, %rd29, %rd30;
	ld.global.nc.f32 	%f190, [%rd31];
	max.f32 	%f191, %f236, %f190;
	sub.f32 	%f192, %f236, %f191;
	fma.rn.f32 	%f193, %f192, 0f3BBB989D, 0f3F000000;
	cvt.sat.f32.f32 	%f194, %f193;
	mov.f32 	%f195, 0f4B400001;
	mov.f32 	%f196, 0f437C0000;
	fma.rm.f32 	%f197, %f194, %f196, %f195;
	add.f32 	%f198, %f197, 0fCB40007F;
	neg.f32 	%f199, %f198;
	fma.rn.f32 	%f200, %f192, 0f3FB8AA3B, %f199;
	fma.rn.f32 	%f201, %f192, 0f32A57060, %f200;
	mov.b32 	%r83, %f197;
	shl.b32 	%r84, %r83, 23;
	mov.b32 	%f202, %r84;
	ex2.approx.ftz.f32 	%f203, %f201;
	mul.f32 	%f204, %f203, %f202;
	mul.f32 	%f235, %f204, %f235;
	mul.f32 	%f234, %f204, %f234;
	mul.f32 	%f233, %f204, %f233;
	sub.f32 	%f205, %f190, %f191;
	fma.rn.f32 	%f206, %f205, 0f3BBB989D, 0f3F000000;
	cvt.sat.f32.f32 	%f207, %f206;
	fma.rm.f32 	%f208, %f207, %f196, %f195;
	add.f32 	%f209, %f208, 0fCB40007F;
	neg.f32 	%f210, %f209;
	fma.rn.f32 	%f211, %f205, 0f3FB8AA3B, %f210;
	fma.rn.f32 	%f212, %f205, 0f32A57060, %f211;
	mov.b32 	%r85, %f208;
	shl.b32 	%r86, %r85, 23;
	mov.b32 	%f213, %r86;
	ex2.approx.ftz.f32 	%f214, %f212;
	mul.f32 	%f215, %f214, %f213;
	fma.rn.f32 	%f237, %f237, %f204, %f215;
$L__BB9_9:
	setp.gt.f32 	%p23, %f237, 0f00000000;
	rcp.rn.f32 	%f219, %f237;
	selp.f32 	%f220, %f219, 0f00000000, %p23;
	mul.f32 	%f216, %f220, %f235;
	// begin inline asm
	{  cvt.rn.bf16.f32 %rs40, %f216;}

	// end inline asm
	cvta.to.global.u64 	%rd32, %rd4;
	mul.wide.s32 	%rd33, %r7, 2;
	add.s64 	%rd34, %rd32, %rd33;
	st.global.u16 	[%rd34], %rs40;
	mul.f32 	%f217, %f220, %f234;
	// begin inline asm
	{  cvt.rn.bf16.f32 %rs41, %f217;}

	// end inline asm
	st.global.u16 	[%rd34+64], %rs41;
	mul.f32 	%f218, %f220, %f233;
	// begin inline asm
	{  cvt.rn.bf16.f32 %rs42, %f218;}

	// end inline asm
	st.global.u16 	[%rd34+128], %rs42;
$L__BB9_10:
	ret;

}
	// .globl	_Z23flash_attn_sinks_kernelI13__nv_bfloat16Li112ELi4EEvPKT_S3_S3_PS1_PKffiiii
.visible .entry _Z23flash_attn_sinks_kernelI13__nv_bfloat16Li112ELi4EEvPKT_S3_S3_PS1_PKffiiii(
	.param .u64 .ptr .align 1 _Z23flash_attn_sinks_kernelI13__nv_bfloat16Li112ELi4EEvPKT_S3_S3_PS1_PKffiiii_param_0,
	.param .u64 .ptr .align 1 _Z23flash_attn_sinks_kernelI13__nv_bfloat16Li112ELi4EEvPKT_S3_S3_PS1_PKffiiii_param_1,
	.param .u64 .ptr .align 1 _Z23flash_attn_sinks_kernelI13__nv_bfloat16Li112ELi4EEvPKT_S3_S3_PS1_PKffiiii_param_2,
	.param .u64 .ptr .align 1 _Z23flash_attn_sinks_kernelI13__nv_bfloat16Li112ELi4EEvPKT_S3_S3_PS1_PKffiiii_param_3,
	.param .u64 .ptr .align 1 _Z23flash_attn_sinks_kernelI13__nv_bfloat16Li112ELi4EEvPKT_S3_S3_PS1_PKffiiii_param_4,
	.param .f32 _Z23flash_attn_sinks_kernelI13__nv_bfloat16Li112ELi4EEvPKT_S3_S3_PS1_PKffiiii_param_5,
	.param .u32 _Z23flash_attn_sinks_kernelI13__nv_bfloat16Li112ELi4EEvPKT_S3_S3_PS1_PKffiiii_param_6,
	.param .u32 _Z23flash_attn_sinks_kernelI13__nv_bfloat16Li112ELi4EEvPKT_S3_S3_PS1_PKffiiii_param_7,
	.param .u32 _Z23flash_attn_sinks_kernelI13__nv_bfloat16Li112ELi4EEvPKT_S3_S3_PS1_PKffiiii_param_8,
	.param .u32 _Z23flash_attn_sinks_kernelI13__nv_bfloat16Li112ELi4EEvPKT_S3_S3_PS1_PKffiiii_param_9
)
.maxntid 128
{
	.reg .pred 	%p<16>;
	.reg .b16 	%rs<25>;
	.reg .b32 	%r<56>;
	.reg .b32 	%f<155>;
	.reg .b64 	%rd<33>;

	ld.param.u64 	%rd6, [_Z23flash_attn_sinks_kernelI13__nv_bfloat16Li112ELi4EEvPKT_S3_S3_PS1_PKffiiii_param_0];
	ld.param.u64 	%rd7, [_Z23flash_attn_sinks_kernelI13__nv_bfloat16Li112ELi4EEvPKT_S3_S3_PS1_PKffiiii_param_1];
	ld.param.u64 	%rd8, [_Z23flash_attn_sinks_kernelI13__nv_bfloat16Li112ELi4EEvPKT_S3_S3_PS1_PKffiiii_param_2];
	ld.param.u64 	%rd10, [_Z23flash_attn_sinks_kernelI13__nv_bfloat16Li112ELi4EEvPKT_S3_S3_PS1_PKffiiii_param_4];
	ld.param.f32 	%f45, [_Z23flash_attn_sinks_kernelI13__nv_bfloat16Li112ELi4EEvPKT_S3_S3_PS1_PKffiiii_param_5];
	ld.param.u32 	%r18, [_Z23flash_attn_sinks_kernelI13__nv_bfloat16Li112ELi4EEvPKT_S3_S3_PS1_PKffiiii_param_6];
	ld.param.u32 	%r19, [_Z23flash_attn_sinks_kernelI13__nv_bfloat16Li112ELi4EEvPKT_S3_S3_PS1_PKffiiii_param_7];
	ld.param.u32 	%r20, [_Z23flash_attn_sinks_kernelI13__nv_bfloat16Li112ELi4EEvPKT_S3_S3_PS1_PKffiiii_param_8];
	ld.param.u32 	%r21, [_Z23flash_attn_sinks_kernelI13__nv_bfloat16Li112ELi4EEvPKT_S3_S3_PS1_PKffiiii_param_9];
	mov.u32 	%r22, %tid.x;
	shr.u32 	%r1, %r22, 5;
	and.b32  	%r2, %r22, 31;
	mov.u32 	%r3, %ctaid.x;
	mov.u32 	%r23, %ctaid.z;
	shl.b32 	%r4, %r23, 2;
	or.b32  	%r5, %r4, %r1;
	setp.ge.s32 	%p1, %r5, %r18;
	@%p1 bra 	$L__BB10_14;
	cvta.to.global.u64 	%rd11, %rd6;
	mov.u32 	%r24, %ctaid.y;
	mad.lo.s32 	%r25, %r19, %r24, %r3;
	mad.lo.s32 	%r26, %r25, %r18, %r5;
	div.s32 	%r27, %r19, %r20;
	div.s32 	%r28, %r3, %r27;
	mad.lo.s32 	%r29, %r20, %r24, %r28;
	mul.lo.s32 	%r6, %r29, %r18;
	mad.lo.s32 	%r7, %r26, 112, %r2;
	mul.wide.s32 	%rd12, %r7, 2;
	add.s64 	%rd1, %rd11, %rd12;
	ld.global.nc.u16 	%rs1, [%rd1];
	// begin inline asm
	{ cvt.f32.bf16 %f46, %rs1;}

	// end inline asm
	ld.global.nc.u16 	%rs2, [%rd1+64];
	// begin inline asm
	{ cvt.f32.bf16 %f47, %rs2;}

	// end inline asm
	ld.global.nc.u16 	%rs3, [%rd1+128];
	// begin inline asm
	{ cvt.f32.bf16 %f48, %rs3;}

	// end inline asm
	setp.gt.u32 	%p2, %r2, 15;
	mov.f32 	%f135, 0f00000000;
	@%p2 bra 	$L__BB10_3;
	ld.global.nc.u16 	%rs4, [%rd1+192];
	// begin inline asm
	{ cvt.f32.bf16 %f50, %rs4;}

	// end inline asm
	mul.f32 	%f135, %f45, %f50;
$L__BB10_3:
	setp.gt.s32 	%p3, %r21, 0;
	sub.s32 	%r30, %r5, %r21;
	max.s32 	%r31, %r30, -1;
	add.s32 	%r32, %r31, 1;
	selp.b32 	%r8, %r32, 0, %p3;
	setp.gt.u32 	%p4, %r8, %r5;
	mov.f32 	%f148, 0fFF7FFFFF;
	mov.f32 	%f144, 0f00000000;
	mov.f32 	%f145, %f144;
	mov.f32 	%f146, %f144;
	mov.f32 	%f147, %f144;
	mov.f32 	%f149, %f144;
	@%p4 bra 	$L__BB10_10;
	sub.s32 	%r33, %r8, %r1;
	sub.s32 	%r55, %r33, %r4;
	add.s32 	%r34, %r8, %r6;
	mul.lo.s32 	%r54, %r34, 112;
	add.s32 	%r53, %r54, %r2;
	mul.f32 	%f6, %f45, %f48;
	mul.f32 	%f7, %f45, %f47;
	mul.f32 	%f8, %f45, %f46;
	mov.f32 	%f141, 0fFF7FFFFF;
	mov.f32 	%f144, 0f00000000;
	cvt.u64.u32 	%rd18, %r2;
$L__BB10_5:
	setp.gt.u32 	%p5, %r2, 15;
	mul.wide.s32 	%rd16, %r53, 2;
	add.s64 	%rd13, %rd7, %rd16;
	// begin inline asm
	ld.global.nc.b16 %rs5, [%rd13];
	// end inline asm
	// begin inline asm
	{ cvt.f32.bf16 %f55, %rs5;}

	// end inline asm
	fma.rn.f32 	%f59, %f55, %f8, 0f00000000;
	cvt.s64.s32 	%rd17, %r54;
	add.s64 	%rd2, %rd18, %rd17;
	shl.b64 	%rd19, %rd2, 1;
	add.s64 	%rd3, %rd7, %rd19;
	add.s64 	%rd14, %rd3, 64;
	// begin inline asm
	ld.global.nc.b16 %rs7, [%rd14];
	// end inline asm
	// begin inline asm
	{ cvt.f32.bf16 %f56, %rs7;}

	// end inline asm
	fma.rn.f32 	%f60, %f56, %f7, %f59;
	add.s64 	%rd15, %rd3, 128;
	// begin inline asm
	ld.global.nc.b16 %rs9, [%rd15];
	// end inline asm
	// begin inline asm
	{ cvt.f32.bf16 %f57, %rs9;}

	// end inline asm
	fma.rn.f32 	%f15, %f57, %f6, %f60;
	mov.f32 	%f142, 0f00000000;
	@%p5 bra 	$L__BB10_7;
	add.s64 	%rd20, %rd3, 192;
	// begin inline asm
	ld.global.nc.b16 %rs11, [%rd20];
	// end inline asm
	// begin inline asm
	{ cvt.f32.bf16 %f142, %rs11;}

	// end inline asm
$L__BB10_7:
	fma.rn.f32 	%f66, %f142, %f135, %f15;
	mov.b32 	%r35, %f66;
	shfl.sync.bfly.b32	%r36|%p7, %r35, 16, 31, -1;
	mov.b32 	%f67, %r36;
	add.f32 	%f68, %f66, %f67;
	mov.b32 	%r37, %f68;
	shfl.sync.bfly.b32	%r38|%p8, %r37, 8, 31, -1;
	mov.b32 	%f69, %r38;
	add.f32 	%f70, %f68, %f69;
	mov.b32 	%r39, %f70;
	shfl.sync.bfly.b32	%r40|%p9, %r39, 4, 31, -1;
	mov.b32 	%f71, %r40;
	add.f32 	%f72, %f70, %f71;
	mov.b32 	%r41, %f72;
	shfl.sync.bfly.b32	%r42|%p10, %r41, 2, 31, -1;
	mov.b32 	%f73, %r42;
	add.f32 	%f74, %f72, %f73;
	mov.b32 	%r43, %f74;
	shfl.sync.bfly.b32	%r44|%p11, %r43, 1, 31, -1;
	mov.b32 	%f75, %r44;
	add.f32 	%f76, %f74, %f75;
	max.f32 	%f148, %f141, %f76;
	sub.f32 	%f77, %f141, %f148;
	fma.rn.f32 	%f78, %f77, 0f3BBB989D, 0f3F000000;
	cvt.sat.f32.f32 	%f79, %f78;
	mov.f32 	%f80, 0f4B400001;
	mov.f32 	%f81, 0f437C0000;
	fma.rm.f32 	%f82, %f79, %f81, %f80;
	add.f32 	%f83, %f82, 0fCB40007F;
	neg.f32 	%f84, %f83;
	fma.rn.f32 	%f85, %f77, 0f3FB8AA3B, %f84;
	fma.rn.f32 	%f86, %f77, 0f32A57060, %f85;
	mov.b32 	%r45, %f82;
	shl.b32 	%r46, %r45, 23;
	mov.b32 	%f87, %r46;
	ex2.approx.ftz.f32 	%f88, %f86;
	mul.f32 	%f89, %f88, %f87;
	sub.f32 	%f90, %f76, %f148;
	fma.rn.f32 	%f91, %f90, 0f3BBB989D, 0f3F000000;
	cvt.sat.f32.f32 	%f92, %f91;
	fma.rm.f32 	%f93, %f92, %f81, %f80;
	add.f32 	%f94, %f93, 0fCB40007F;
	neg.f32 	%f95, %f94;
	fma.rn.f32 	%f96, %f90, 0f3FB8AA3B, %f95;
	fma.rn.f32 	%f97, %f90, 0f32A57060, %f96;
	mov.b32 	%r47, %f93;
	shl.b32 	%r48, %r47, 23;
	mov.b32 	%f98, %r48;
	ex2.approx.ftz.f32 	%f99, %f97;
	mul.f32 	%f19, %f99, %f98;
	mul.f32 	%f20, %f89, %f144;
	fma.rn.f32 	%f149, %f149, %f89, %f19;
	mul.wide.s32 	%rd24, %r53, 2;
	add.s64 	%rd21, %rd8, %rd24;
	// begin inline asm
	ld.global.nc.b16 %rs13, [%rd21];
	// end inline asm
	// begin inline asm
	{ cvt.f32.bf16 %f62, %rs13;}

	// end inline asm
	mul.f32 	%f100, %f19, %f62;
	fma.rn.f32 	%f147, %f89, %f147, %f100;
	add.s64 	%rd4, %rd8, %rd19;
	add.s64 	%rd22, %rd4, 64;
	// begin inline asm
	ld.global.nc.b16 %rs15, [%rd22];
	// end inline asm
	// begin inline asm
	{ cvt.f32.bf16 %f63, %rs15;}

	// end inline asm
	mul.f32 	%f101, %f19, %f63;
	fma.rn.f32 	%f146, %f89, %f146, %f101;
	add.s64 	%rd23, %rd4, 128;
	// begin inline asm
	ld.global.nc.b16 %rs17, [%rd23];
	// end inline asm
	// begin inline asm
	{ cvt.f32.bf16 %f64, %rs17;}

	// end inline asm
	mul.f32 	%f102, %f19, %f64;
	fma.rn.f32 	%f145, %f89, %f145, %f102;
	mov.f32 	%f143, 0f00000000;
	@%p5 bra 	$L__BB10_9;
	add.s64 	%rd26, %rd4, 192;
	// begin inline asm
	ld.global.nc.b16 %rs19, [%rd26];
	// end inline asm
	// begin inline asm
	{ cvt.f32.bf16 %f143, %rs19;}

	// end inline asm
$L__BB10_9:
	fma.rn.f32 	%f144, %f19, %f143, %f20;
	add.s32 	%r55, %r55, 1;
	add.s32 	%r54, %r54, 112;
	add.s32 	%r53, %r53, 112;
	setp.ne.s32 	%p12, %r55, 1;
	mov.f32 	%f141, %f148;
	@%p12 bra 	$L__BB10_5;
$L__BB10_10:
	setp.eq.s64 	%p13, %rd10, 0;
	@%p13 bra 	$L__BB10_12;
	cvta.to.global.u64 	%rd27, %rd10;
	mul.wide.u32 	%rd28, %r3, 4;
	add.s64 	%rd29, %rd27, %rd28;
	ld.global.nc.f32 	%f104, [%rd29];
	max.f32 	%f105, %f148, %f104;
	sub.f32 	%f106, %f148, %f105;
	fma.rn.f32 	%f107, %f106, 0f3BBB989D, 0f3F000000;
	cvt.sat.f32.f32 	%f108, %f107;
	mov.f32 	%f109, 0f4B400001;
	mov.f32 	%f110, 0f437C0000;
	fma.rm.f32 	%f111, %f108, %f110, %f109;
	add.f32 	%f112, %f111, 0fCB40007F;
	neg.f32 	%f113, %f112;
	fma.rn.f32 	%f114, %f106, 0f3FB8AA3B, %f113;
	fma.rn.f32 	%f115, %f106, 0f32A57060, %f114;
	mov.b32 	%r49, %f111;
	shl.b32 	%r50, %r49, 23;
	mov.b32 	%f116, %r50;
	ex2.approx.ftz.f32 	%f117, %f115;
	mul.f32 	%f118, %f117, %f116;
	mul.f32 	%f147, %f118, %f147;
	mul.f32 	%f146, %f118, %f146;
	mul.f32 	%f145, %f118, %f145;
	mul.f32 	%f144, %f118, %f144;
	sub.f32 	%f119, %f104, %f105;
	fma.rn.f32 	%f120, %f119, 0f3BBB989D, 0f3F000000;
	cvt.sat.f32.f32 	%f121, %f120;
	fma.rm.f32 	%f122, %f121, %f110, %f109;
	add.f32 	%f123, %f122, 0fCB40007F;
	neg.f32 	%f124, %f123;
	fma.rn.f32 	%f125, %f119, 0f3FB8AA3B, %f124;
	fma.rn.f32 	%f126, %f119, 0f32A57060, %f125;
	mov.b32 	%r51, %f122;
	shl.b32 	%r52, %r51, 23;
	mov.b32 	%f127, %r52;
	ex2.approx.ftz.f32 	%f128, %f126;
	mul.f32 	%f129, %f128, %f127;
	fma.rn.f32 	%f149, %f149, %f118, %f129;
$L__BB10_12:
	ld.param.u64 	%rd32, [_Z23flash_attn_sinks_kernelI13__nv_bfloat16Li112ELi4EEvPKT_S3_S3_PS1_PKffiiii_param_3];
	setp.gt.u32 	%p14, %r2, 15;
	setp.gt.f32 	%p15, %f149, 0f00000000;
	rcp.rn.f32 	%f133, %f149;
	selp.f32 	%f44, %f133, 0f00000000, %p15;
	mul.f32 	%f130, %f44, %f147;
	// begin inline asm
	{  cvt.rn.bf16.f32 %rs21, %f130;}

	// end inline asm
	cvta.to.global.u64 	%rd30, %rd32;
	mul.wide.s32 	%rd31, %r7, 2;
	add.s64 	%rd5, %rd30, %rd31;
	st.global.u16 	[%rd5], %rs21;
	mul.f32 	%f131, %f44, %f146;
	// begin inline asm
	{  cvt.rn.bf16.f32 %rs22, %f131;}

	// end inline asm
	st.global.u16 	[%rd5+64], %rs22;
	mul.f32 	%f132, %f44, %f145;
	// begin inline asm
	{  cvt.rn.bf16.f32 %rs23, %f132;}

	// end inline asm
	st.global.u16 	[%rd5+128], %rs23;
	@%p14 bra 	$L__BB10_14;
	mul.f32 	%f134, %f44, %f144;
	// begin inline asm
	{  cvt.rn.bf16.f32 %rs24, %f134;}

	// end inline asm
	st.global.u16 	[%rd5+192], %rs24;
$L__BB10_14:
	ret;

}
	// .globl	_Z23flash_attn_sinks_kernelI13__nv_bfloat16Li128ELi4EEvPKT_S3_S3_PS1_PKffiiii
.visible .entry _Z23flash_attn_sinks_kernelI13__nv_bfloat16Li128ELi4EEvPKT_S3_S3_PS1_PKffiiii(
	.param .u64 .ptr .align 1 _Z23flash_attn_sinks_kernelI13__nv_bfloat16Li128ELi4EEvPKT_S3_S3_PS1_PKffiiii_param_0,
	.param .u64 .ptr .align 1 _Z23flash_attn_sinks_kernelI13__nv_bfloat16Li128ELi4EEvPKT_S3_S3_PS1_PKffiiii_param_1,
	.param .u64 .ptr .align 1 _Z23flash_attn_sinks_kernelI13__nv_bfloat16Li128ELi4EEvPKT_S3_S3_PS1_PKffiiii_param_2,
	.param .u64 .ptr .align 1 _Z23flash_attn_sinks_kernelI13__nv_bfloat16Li128ELi4EEvPKT_S3_S3_PS1_PKffiiii_param_3,
	.param .u64 .ptr .align 1 _Z23flash_attn_sinks_kernelI13__nv_bfloat16Li128ELi4EEvPKT_S3_S3_PS1_PKffiiii_param_4,
	.param .f32 _Z23flash_attn_sinks_kernelI13__nv_bfloat16Li128ELi4EEvPKT_S3_S3_PS1_PKffiiii_param_5,
	.param .u32 _Z23flash_attn_sinks_kernelI13__nv_bfloat16Li128ELi4EEvPKT_S3_S3_PS1_PKffiiii_param_6,
	.param .u32 _Z23flash_attn_sinks_kernelI13__nv_bfloat16Li128ELi4EEvPKT_S3_S3_PS1_PKffiiii_param_7,
	.param .u32 _Z23flash_attn_sinks_kernelI13__nv_bfloat16Li128ELi4EEvPKT_S3_S3_PS1_PKffiiii_param_8,
	.param .u32 _Z23flash_attn_sinks_kernelI13__nv_bfloat16Li128ELi4EEvPKT_S3_S3_PS1_PKffiiii_param_9
)
.maxntid 128
{
	.reg .pred 	%p<12>;
	.reg .b16 	%rs<25>;
	.reg .b32 	%r<55>;
	.reg .b32 	%f<141>;
	.reg .b64 	%rd<24>;

	ld.param.u64 	%rd1, [_Z23flash_attn_sinks_kernelI13__nv_bfloat16Li128ELi4EEvPKT_S3_S3_PS1_PKffiiii_param_0];
	ld.param.u64 	%rd2, [_Z23flash_attn_sinks_kernelI13__nv_bfloat16Li128ELi4EEvPKT_S3_S3_PS1_PKffiiii_param_1];
	ld.param.u64 	%rd3, [_Z23flash_attn_sinks_kernelI13__nv_bfloat16Li128ELi4EEvPKT_S3_S3_PS1_PKffiiii_param_2];
	ld.param.u64 	%rd4, [_Z23flash_attn_sinks_kernelI13__nv_bfloat16Li128ELi4EEvPKT_S3_S3_PS1_PKffiiii_param_3];
	ld.param.u64 	%rd5, [_Z23flash_attn_sinks_kernelI13__nv_bfloat16Li128ELi4EEvPKT_S3_S3_PS1_PKffiiii_param_4];
	ld.param.f32 	%f33, [_Z23flash_attn_sinks_kernelI13__nv_bfloat16Li128ELi4EEvPKT_S3_S3_PS1_PKffiiii_param_5];
	ld.param.u32 	%r15, [_Z23flash_attn_sinks_kernelI13__nv_bfloat16Li128ELi4EEvPKT_S3_S3_PS1_PKffiiii_param_6];
	ld.param.u32 	%r16, [_Z23flash_attn_sinks_kernelI13__nv_bfloat16Li128ELi4EEvPKT_S3_S3_PS1_PKffiiii_param_7];
	ld.param.u32 	%r17, [_Z23flash_attn_sinks_kernelI13__nv_bfloat16Li128ELi4EEvPKT_S3_S3_PS1_PKffiiii_param_8];
	ld.param.u32 	%r18, [_Z23flash_attn_sinks_kernelI13__nv_bfloat16Li128ELi4EEvPKT_S3_S3_PS1_PKffiiii_param_9];
	mov.u32 	%r19, %tid.x;
	shr.u32 	%r1, %r19, 5;
	and.b32  	%r2, %r19, 31;
	mov.u32 	%r3, %ctaid.x;
	mov.u32 	%r20, %ctaid.z;
	shl.b32 	%r4, %r20, 2;
	or.b32  	%r5, %r4, %r1;
	setp.ge.s32 	%p1, %r5, %r15;
	@%p1 bra 	$L__BB11_7;
	cvta.to.global.u64 	%rd6, %rd1;
	mov.u32 	%r21, %ctaid.y;
	mad.lo.s32 	%r22, %r16, %r21, %r3;
	mad.lo.s32 	%r23, %r22, %r15, %r5;
	shl.b32 	%r24, %r23, 7;
	div.s32 	%r25, %r16, %r17;
	div.s32 	%r26, %r3, %r25;
	mad.lo.s32 	%r27, %r17, %r21, %r26;
	mul.lo.s32 	%r28, %r15, %r27;
	shl.b32 	%r6, %r28, 7;
	or.b32  	%r7, %r2, %r24;
	mul.wide.s32 	%rd7, %r7, 2;
	add.s64 	%rd8, %rd6, %rd7;
	ld.global.nc.u16 	%rs1, [%rd8];
	// begin inline asm
	{ cvt.f32.bf16 %f34, %rs1;}

	// end inline asm
	mul.f32 	%f1, %f33, %f34;
	ld.global.nc.u16 	%rs2, [%rd8+64];
	// begin inline asm
	{ cvt.f32.bf16 %f35, %rs2;}

	// end inline asm
	mul.f32 	%f2, %f33, %f35;
	ld.global.nc.u16 	%rs3, [%rd8+128];
	// begin inline asm
	{ cvt.f32.bf16 %f36, %rs3;}

	// end inline asm
	mul.f32 	%f3, %f33, %f36;
	ld.global.nc.u16 	%rs4, [%rd8+192];
	// begin inline asm
	{ cvt.f32.bf16 %f37, %rs4;}

	// end inline asm
	mul.f32 	%f4, %f33, %f37;
	setp.gt.s32 	%p2, %r18, 0;
	sub.s32 	%r29, %r5, %r18;
	max.s32 	%r30, %r29, -1;
	add.s32 	%r31, %r30, 1;
	selp.b32 	%r8, %r31, 0, %p2;
	setp.gt.u32 	%p3, %r8, %r5;
	mov.f32 	%f134, 0fFF7FFFFF;
	mov.f32 	%f130, 0f00000000;
	mov.f32 	%f131, %f130;
	mov.f32 	%f132, %f130;
	mov.f32 	%f133, %f130;
	mov.f32 	%f135, %f130;
	@%p3 bra 	$L__BB11_4;
	sub.s32 	%r32, %r8, %r1;
	sub.s32 	%r54, %r32, %r4;
	shl.b32 	%r33, %r8, 7;
	add.s32 	%r34, %r6, %r33;
	add.s32 	%r53, %r34, %r2;
	mov.f32 	%f129, 0fFF7FFFFF;
	mov.f32 	%f130, 0f00000000;
$L__BB11_3:
	mul.wide.s32 	%rd17, %r53, 2;
	add.s64 	%rd9, %rd2, %rd17;
	// begin inline asm
	ld.global.nc.b16 %rs5, [%rd9];
	// end inline asm
	// begin inline asm
	{ cvt.f32.bf16 %f42, %rs5;}

	// end inline asm
	fma.rn.f32 	%f50, %f42, %f1, 0f00000000;
	add.s64 	%rd10, %rd9, 64;
	// begin inline asm
	ld.global.nc.b16 %rs7, [%rd10];
	// end inline asm
	// begin inline asm
	{ cvt.f32.bf16 %f43, %rs7;}

	// end inline asm
	fma.rn.f32 	%f51, %f43, %f2, %f50;
	add.s64 	%rd11, %rd9, 128;
	// begin inline asm
	ld.global.nc.b16 %rs9, [%rd11];
	// end inline asm
	// begin inline asm
	{ cvt.f32.bf16 %f44, %rs9;}

	// end inline asm
	fma.rn.f32 	%f52, %f44, %f3, %f51;
	add.s64 	%rd12, %rd9, 192;
	// begin inline asm
	ld.global.nc.b16 %rs11, [%rd12];
	// end inline asm
	// begin inline asm
	{ cvt.f32.bf16 %f45, %rs11;}

	// end inline asm
	fma.rn.f32 	%f53, %f45, %f4, %f52;
	mov.b32 	%r35, %f53;
	shfl.sync.bfly.b32	%r36|%p4, %r35, 16, 31, -1;
	mov.b32 	%f54, %r36;
	add.f32 	%f55, %f53, %f54;
	mov.b32 	%r37, %f55;
	shfl.sync.bfly.b32	%r38|%p5, %r37, 8, 31, -1;
	mov.b32 	%f56, %r38;
	add.f32 	%f57, %f55, %f56;
	mov.b32 	%r39, %f57;
	shfl.sync.bfly.b32	%r40|%p6, %r39, 4, 31, -1;
	mov.b32 	%f58, %r40;
	add.f32 	%f59, %f57, %f58;
	mov.b32 	%r41, %f59;
	shfl.sync.bfly.b32	%r42|%p7, %r41, 2, 31, -1;
	mov.b32 	%f60, %r42;
	add.f32 	%f61, %f59, %f60;
	mov.b32 	%r43, %f61;
	shfl.sync.bfly.b32	%r44|%p8, %r43, 1, 31, -1;
	mov.b32 	%f62, %r44;
	add.f32 	%f63, %f61, %f62;
	max.f32 	%f134, %f129, %f63;
	sub.f32 	%f64, %f129, %f134;
	fma.rn.f32 	%f65, %f64, 0f3BBB989D, 0f3F000000;
	cvt.sat.f32.f32 	%f66, %f65;
	mov.f32 	%f67, 0f4B400001;
	mov.f32 	%f68, 0f437C0000;
	fma.rm.f32 	%f69, %f66, %f68, %f67;
	add.f32 	%f70, %f69, 0fCB40007F;
	neg.f32 	%f71, %f70;
	fma.rn.f32 	%f72, %f64, 0f3FB8AA3B, %f71;
	fma.rn.f32 	%f73, %f64, 0f32A57060, %f72;
	mov.b32 	%r45, %f69;
	shl.b32 	%r46, %r45, 23;
	mov.b32 	%f74, %r46;
	ex2.approx.ftz.f32 	%f75, %f73;
	mul.f32 	%f76, %f75, %f74;
	sub.f32 	%f77, %f63, %f134;
	fma.rn.f32 	%f78, %f77, 0f3BBB989D, 0f3F000000;
	cvt.sat.f32.f32 	%f79, %f78;
	fma.rm.f32 	%f80, %f79, %f68, %f67;
	add.f32 	%f81, %f80, 0fCB40007F;
	neg.f32 	%f82, %f81;
	fma.rn.f32 	%f83, %f77, 0f3FB8AA3B, %f82;
	fma.rn.f32 	%f84, %f77, 0f32A57060, %f83;
	mov.b32 	%r47, %f80;
	shl.b32 	%r48, %r47, 23;
	mov.b32 	%f85, %r48;
	ex2.approx.ftz.f32 	%f86, %f84;
	mul.f32 	%f87, %f86, %f85;
	fma.rn.f32 	%f135, %f135, %f76, %f87;
	add.s64 	%rd13, %rd3, %rd17;
	// begin inline asm
	ld.global.nc.b16 %rs13, [%rd13];
	// end inline asm
	// begin inline asm
	{ cvt.f32.bf16 %f46, %rs13;}

	// end inline asm
	mul.f32 	%f88, %f87, %f46;
	fma.rn.f32 	%f133, %f76, %f133, %f88;
	add.s64 	%rd14, %rd13, 64;
	// begin inline asm
	ld.global.nc.b16 %rs15, [%rd14];
	// end inline asm
	// begin inline asm
	{ cvt.f32.bf16 %f47, %rs15;}

	// end inline asm
	mul.f32 	%f89, %f87, %f47;
	fma.rn.f32 	%f132, %f76, %f132, %f89;
	add.s64 	%rd15, %rd13, 128;
	// begin inline asm
	ld.global.nc.b16 %rs17, [%rd15];
	// end inline asm
	// begin inline asm
	{ cvt.f32.bf16 %f48, %rs17;}

	// end inline asm
	mul.f32 	%f90, %f87, %f48;
	fma.rn.f32 	%f131, %f76, %f131, %f90;
	add.s64 	%rd16, %rd13, 192;
	// begin inline asm
	ld.global.nc.b16 %rs19, [%rd16];
	// end inline asm
	// begin inline asm
	{ cvt.f32.bf16 %f49, %rs19;}

	// end inline asm
	mul.f32 	%f91, %f87, %f49;
	fma.rn.f32 	%f130, %f76, %f130, %f91;
	add.s32 	%r54, %r54, 1;
	add.s32 	%r53, %r53, 128;
	setp.ne.s32 	%p9, %r54, 1;
	mov.f32 	%f129, %f134;
	@%p9 bra 	$L__BB11_3;
$L__BB11_4:
	setp.eq.s64 	%p10, %rd5, 0;
	@%p10 bra 	$L__BB11_6;
	cvta.to.global.u64 	%rd18, %rd5;
	mul.wide.u32 	%rd19, %r3, 4;
	add.s64 	%rd20, %rd18, %rd19;
	ld.global.nc.f32 	%f92, [%rd20];
	max.f32 	%f93, %f134, %f92;
	sub.f32 	%f94, %f134, %f93;
	fma.rn.f32 	%f95, %f94, 0f3BBB989D, 0f3F000000;
	cvt.sat.f32.f32 	%f96, %f95;
	mov.f32 	%f97, 0f4B400001;
	mov.f32 	%f98, 0f437C0000;
	fma.rm.f32 	%f99, %f96, %f98, %f97;
	add.f32 	%f100, %f99, 0fCB40007F;
	neg.f32 	%f101, %f100;
	fma.rn.f32 	%f102, %f94, 0f3FB8AA3B, %f101;
	fma.rn.f32 	%f103, %f94, 0f32A57060, %f102;
	mov.b32 	%r49, %f99;
	shl.b32 	%r50, %r49, 23;
	mov.b32 	%f104, %r50;
	ex2.approx.ftz.f32 	%f105, %f103;
	mul.f32 	%f106, %f105, %f104;
	mul.f32 	%f133, %f106, %f133;
	mul.f32 	%f132, %f106, %f132;
	mul.f32 	%f131, %f106, %f131;
	mul.f32 	%f130, %f106, %f130;
	sub.f32 	%f107, %f92, %f93;
	fma.rn.f32 	%f108, %f107, 0f3BBB989D, 0f3F000000;
	cvt.sat.f32.f32 	%f109, %f108;
	fma.rm.f32 	%f110, %f109, %f98, %f97;
	add.f32 	%f111, %f110, 0fCB40007F;
	neg.f32 	%f112, %f111;
	fma.rn.f32 	%f113, %f107, 0f3FB8AA3B, %f112;
	fma.rn.f32 	%f114, %f107, 0f32A57060, %f113;
	mov.b32 	%r51, %f110;
	shl.b32 	%r52, %r51, 23;
	mov.b32 	%f115, %r52;
	ex2.approx.ftz.f32 	%f116, %f114;
	mul.f32 	%f117, %f116, %f115;
	fma.rn.f32 	%f135, %f135, %f106, %f117;
$L__BB11_6:
	setp.gt.f32 	%p11, %f135, 0f00000000;
	rcp.rn.f32 	%f122, %f135;
	selp.f32 	%f123, %f122, 0f00000000, %p11;
	mul.f32 	%f118, %f123, %f133;
	// begin inline asm
	{  cvt.rn.bf16.f32 %rs21, %f118;}

	// end inline asm
	cvta.to.global.u64 	%rd21, %rd4;
	add.s64 	%rd23, %rd21, %rd7;
	st.global.u16 	[%rd23], %rs21;
	mul.f32 	%f119, %f123, %f132;
	// begin inline asm
	{  cvt.rn.bf16.f32 %rs22, %f119;}

	// end inline asm
	st.global.u16 	[%rd23+64], %rs22;
	mul.f32 	%f120, %f123, %f131;
	// begin inline asm
	{  cvt.rn.bf16.f32 %rs23, %f120;}

	// end inline asm
	st.global.u16 	[%rd23+128], %rs23;
	mul.f32 	%f121, %f123, %f130;
	// begin inline asm
	{  cvt.rn.bf16.f32 %rs24, %f121;}

	// end inline asm
	st.global.u16 	[%rd23+192], %rs24;
$L__BB11_7:
	ret;

}
	// .globl	_Z23flash_attn_sinks_kernelI13__nv_bfloat16Li192ELi4EEvPKT_S3_S3_PS1_PKffiiii
.visible .entry _Z23flash_attn_sinks_kernelI13__nv_bfloat16Li192ELi4EEvPKT_S3_S3_PS1_PKffiiii(
	.param .u64 .ptr .align 1 _Z23flash_attn_sinks_kernelI13__nv_bfloat16Li192ELi4EEvPKT_S3_S3_PS1_PKffiiii_param_0,
	.param .u64 .ptr .align 1 _Z23flash_attn_sinks_kernelI13__nv_bfloat16Li192ELi4EEvPKT_S3_S3_PS1_PKffiiii_param_1,
	.param .u64 .ptr .align 1 _Z23flash_attn_sinks_kernelI13__nv_bfloat16Li192ELi4EEvPKT_S3_S3_PS1_PKffiiii_param_2,
	.param .u64 .ptr .align 1 _Z23flash_attn_sinks_kernelI13__nv_bfloat16Li192ELi4EEvPKT_S3_S3_PS1_PKffiiii_param_3,
	.param .u64 .ptr .align 1 _Z23flash_attn_sinks_kernelI13__nv_bfloat16Li192ELi4EEvPKT_S3_S3_PS1_PKffiiii_param_4,
	.param .f32 _Z23flash_attn_sinks_kernelI13__nv_bfloat16Li192ELi4EEvPKT_S3_S3_PS1_PKffiiii_param_5,
	.param .u32 _Z23flash_attn_sinks_kernelI13__nv_bfloat16Li192ELi4EEvPKT_S3_S3_PS1_PKffiiii_param_6,
	.param .u32 _Z23flash_attn_sinks_kernelI13__nv_bfloat16Li192ELi4EEvPKT_S3_S3_PS1_PKffiiii_param_7,
	.param .u32 _Z23flash_attn_sinks_kernelI13__nv_bfloat16Li192ELi4EEvPKT_S3_S3_PS1_PKffiiii_param_8,
	.param .u32 _Z23flash_attn_sinks_kernelI13__nv_bfloat16Li192ELi4EEvPKT_S3_S3_PS1_PKffiiii_param_9
)
.maxntid 128
{
	.reg .pred 	%p<12>;
	.reg .b16 	%rs<37>;
	.reg .b32 	%r<54>;
	.reg .b32 	%f<171>;
	.reg .b64 	%rd<29>;

	ld.param.u64 	%rd1, [_Z23flash_attn_sinks_kernelI13__nv_bfloat16Li192ELi4EEvPKT_S3_S3_PS1_PKffiiii_param_0];
	ld.param.u64 	%rd2, [_Z23flash_attn_sinks_kernelI13__nv_bfloat16Li192ELi4EEvPKT_S3_S3_PS1_PKffiiii_param_1];
	ld.param.u64 	%rd3, [_Z23flash_attn_sinks_kernelI13__nv_bfloat16Li192ELi4EEvPKT_S3_S3_PS1_PKffiiii_param_2];
	ld.param.u64 	%rd5, [_Z23flash_attn_sinks_kernelI13__nv_bfloat16Li192ELi4EEvPKT_S3_S3_PS1_PKffiiii_param_4];
	ld.param.f32 	%f45, [_Z23flash_attn_sinks_kernelI13__nv_bfloat16Li192ELi4EEvPKT_S3_S3_PS1_PKffiiii_param_5];
	ld.param.u32 	%r15, [_Z23flash_attn_sinks_kernelI13__nv_bfloat16Li192ELi4EEvPKT_S3_S3_PS1_PKffiiii_param_6];
	ld.param.u32 	%r16, [_Z23flash_attn_sinks_kernelI13__nv_bfloat16Li192ELi4EEvPKT_S3_S3_PS1_PKffiiii_param_7];
	ld.param.u32 	%r17, [_Z23flash_attn_sinks_kernelI13__nv_bfloat16Li192ELi4EEvPKT_S3_S3_PS1_PKffiiii_param_8];
	ld.param.u32 	%r18, [_Z23flash_attn_sinks_kernelI13__nv_bfloat16Li192ELi4EEvPKT_S3_S3_PS1_PKffiiii_param_9];
	mov.u32 	%r19, %tid.x;
	shr.u32 	%r1, %r19, 5;
	and.b32  	%r2, %r19, 31;
	mov.u32 	%r3, %ctaid.x;
	mov.u32 	%r20, %ctaid.z;
	shl.b32 	%r4, %r20, 2;
	or.b32  	%r5, %r4, %r1;
	setp.ge.s32 	%p1, %r5, %r15;
	@%p1 bra 	$L__BB12_7;
	cvta.to.global.u64 	%rd6, %rd1;
	mov.u32 	%r21, %ctaid.y;
	mad.lo.s32 	%r22, %r16, %r21, %r3;
	mad.lo.s32 	%r23, %r22, %r15, %r5;
	mul.lo.s32 	%r24, %r23, 192;
	div.s32 	%r25, %r16, %r17;
	div.s32 	%r26, %r3, %r25;
	mad.lo.s32 	%r27, %r17, %r21, %r26;
	mul.lo.s32 	%r6, %r27, %r15;
	or.b32  	%r7, %r24, %r2;
	mul.wide.s32 	%rd7, %r7, 2;
	add.s64 	%rd8, %rd6, %rd7;
	ld.global.nc.u16 	%rs1, [%rd8];
	// begin inline asm
	{ cvt.f32.bf16 %f46, %rs1;}

	// end inline asm
	mul.f32 	%f1, %f45, %f46;
	ld.global.nc.u16 	%rs2, [%rd8+64];
	// begin inline asm
	{ cvt.f32.bf16 %f47, %rs2;}

	// end inline asm
	mul.f32 	%f2, %f45, %f47;
	ld.global.nc.u16 	%rs3, [%rd8+128];
	// begin inline asm
	{ cvt.f32.bf16 %f48, %rs3;}

	// end inline asm
	mul.f32 	%f3, %f45, %f48;
	ld.global.nc.u16 	%rs4, [%rd8+192];
	// begin inline asm
	{ cvt.f32.bf16 %f49, %rs4;}

	// end inline asm
	mul.f32 	%f4, %f45, %f49;
	ld.global.nc.u16 	%rs5, [%rd8+256];
	// begin inline asm
	{ cvt.f32.bf16 %f50, %rs5;}

	// end inline asm
	mul.f32 	%f5, %f45, %f50;
	ld.global.nc.u16 	%rs6, [%rd8+320];
	// begin inline asm
	{ cvt.f32.bf16 %f51, %rs6;}

	// end inline asm
	mul.f32 	%f6, %f45, %f51;
	setp.gt.s32 	%p2, %r18, 0;
	sub.s32 	%r28, %r5, %r18;
	max.s32 	%r29, %r28, -1;
	add.s32 	%r30, %r29, 1;
	selp.b32 	%r8, %r30, 0, %p2;
	setp.gt.u32 	%p3, %r8, %r5;
	mov.f32 	%f162, 0fFF7FFFFF;
	mov.f32 	%f156, 0f00000000;
	mov.f32 	%f157, %f156;
	mov.f32 	%f158, %f156;
	mov.f32 	%f159, %f156;
	mov.f32 	%f160, %f156;
	mov.f32 	%f161, %f156;
	mov.f32 	%f163, %f156;
	@%p3 bra 	$L__BB12_4;
	sub.s32 	%r31, %r8, %r1;
	sub.s32 	%r53, %r31, %r4;
	add.s32 	%r32, %r8, %r6;
	mul.lo.s32 	%r33, %r32, 192;
	or.b32  	%r52, %r33, %r2;
	mov.f32 	%f155, 0fFF7FFFFF;
	mov.f32 	%f156, 0f00000000;
$L__BB12_3:
	mul.wide.s32 	%rd21, %r52, 2;
	add.s64 	%rd9, %rd2, %rd21;
	// begin inline asm
	ld.global.nc.b16 %rs7, [%rd9];
	// end inline asm
	// begin inline asm
	{ cvt.f32.bf16 %f56, %rs7;}

	// end inline asm
	fma.rn.f32 	%f68, %f56, %f1, 0f00000000;
	add.s64 	%rd10, %rd9, 64;
	// begin inline asm
	ld.global.nc.b16 %rs9, [%rd10];
	// end inline asm
	// begin inline asm
	{ cvt.f32.bf16 %f57, %rs9;}

	// end inline asm
	fma.rn.f32 	%f69, %f57, %f2, %f68;
	add.s64 	%rd11, %rd9, 128;
	// begin inline asm
	ld.global.nc.b16 %rs11, [%rd11];
	// end inline asm
	// begin inline asm
	{ cvt.f32.bf16 %f58, %rs11;}

	// end inline asm
	fma.rn.f32 	%f70, %f58, %f3, %f69;
	add.s64 	%rd12, %rd9, 192;
	// begin inline asm
	ld.global.nc.b16 %rs13, [%rd12];
	// end inline asm
	// begin inline asm
	{ cvt.f32.bf16 %f59, %rs13;}

	// end inline asm
	fma.rn.f32 	%f71, %f59, %f4, %f70;
	add.s64 	%rd13, %rd9, 256;
	// begin inline asm
	ld.global.nc.b16 %rs15, [%rd13];
	// end inline asm
	// begin inline asm
	{ cvt.f32.bf16 %f60, %rs15;}

	// end inline asm
	fma.rn.f32 	%f72, %f60, %f5, %f71;
	add.s64 	%rd14, %rd9, 320;
	// begin inline asm
	ld.global.nc.b16 %rs17, [%rd14];
	// end inline asm
	// begin inline asm
	{ cvt.f32.bf16 %f61, %rs17;}

	// end inline asm
	fma.rn.f32 	%f73, %f61, %f6, %f72;
	mov.b32 	%r34, %f73;
	shfl.sync.bfly.b32	%r35|%p4, %r34, 16, 31, -1;
	mov.b32 	%f74, %r35;
	add.f32 	%f75, %f73, %f74;
	mov.b32 	%r36, %f75;
	shfl.sync.bfly.b32	%r37|%p5, %r36, 8, 31, -1;
	mov.b32 	%f76, %r37;
	add.f32 	%f77, %f75, %f76;
	mov.b32 	%r38, %f77;
	shfl.sync.bfly.b32	%r39|%p6, %r38, 4, 31, -1;
	mov.b32 	%f78, %r39;
	add.f32 	%f79, %f77, %f78;
	mov.b32 	%r40, %f79;
	shfl.sync.bfly.b32	%r41|%p7, %r40, 2, 31, -1;
	mov.b32 	%f80, %r41;
	add.f32 	%f81, %f79, %f80;
	mov.b32 	%r42, %f81;
	shfl.sync.bfly.b32	%r43|%p8, %r42, 1, 31, -1;
	mov.b32 	%f82, %r43;
	add.f32 	%f83, %f81, %f82;
	max.f32 	%f162, %f155, %f83;
	sub.f32 	%f84, %f155, %f162;
	fma.rn.f32 	%f85, %f84, 0f3BBB989D, 0f3F000000;
	cvt.sat.f32.f32 	%f86, %f85;
	mov.f32 	%f87, 0f4B400001;
	mov.f32 	%f88, 0f437C0000;
	fma.rm.f32 	%f89, %f86, %f88, %f87;
	add.f32 	%f90, %f89, 0fCB40007F;
	neg.f32 	%f91, %f90;
	fma.rn.f32 	%f92, %f84, 0f3FB8AA3B, %f91;
	fma.rn.f32 	%f93, %f84, 0f32A57060, %f92;
	mov.b32 	%r44, %f89;
	shl.b32 	%r45, %r44, 23;
	mov.b32 	%f94, %r45;
	ex2.approx.ftz.f32 	%f95, %f93;
	mul.f32 	%f96, %f95, %f94;
	sub.f32 	%f97, %f83, %f162;
	fma.rn.f32 	%f98, %f97, 0f3BBB989D, 0f3F000000;
	cvt.sat.f32.f32 	%f99, %f98;
	fma.rm.f32 	%f100, %f99, %f88, %f87;
	add.f32 	%f101, %f100, 0fCB40007F;
	neg.f32 	%f102, %f101;
	fma.rn.f32 	%f103, %f97, 0f3FB8AA3B, %f102;
	fma.rn.f32 	%f104, %f97, 0f32A57060, %f103;
	mov.b32 	%r46, %f100;
	shl.b32 	%r47, %r46, 23;
	mov.b32 	%f105, %r47;
	ex2.approx.ftz.f32 	%f106, %f104;
	mul.f32 	%f107, %f106, %f105;
	fma.rn.f32 	%f163, %f163, %f96, %f107;
	add.s64 	%rd15, %rd3, %rd21;
	// begin inline asm
	ld.global.nc.b16 %rs19, [%rd15];
	// end inline asm
	// begin inline asm
	{ cvt.f32.bf16 %f62, %rs19;}

	// end inline asm
	mul.f32 	%f108, %f107, %f62;
	fma.rn.f32 	%f161, %f96, %f161, %f108;
	add.s64 	%rd16, %rd15, 64;
	// begin inline asm
	ld.global.nc.b16 %rs21, [%rd16];
	// end inline asm
	// begin inline asm
	{ cvt.f32.bf16 %f63, %rs21;}

	// end inline asm
	mul.f32 	%f109, %f107, %f63;
	fma.rn.f32 	%f160, %f96, %f160, %f109;
	add.s64 	%rd17, %rd15, 128;
	// begin inline asm
	ld.global.nc.b16 %rs23, [%rd17];
	// end inline asm
	// begin inline asm
	{ cvt.f32.bf16 %f64, %rs23;}

	// end inline asm
	mul.f32 	%f110, %f107, %f64;
	fma.rn.f32 	%f159, %f96, %f159, %f110;
	add.s64 	%rd18, %rd15, 192;
	// begin inline asm
	ld.global.nc.b16 %rs25, [%rd18];
	// end inline asm
	// begin inline asm
	{ cvt.f32.bf16 %f65, %rs25;}

	// end inline asm
	mul.f32 	%f111, %f107, %f65;
	fma.rn.f32 	%f158, %f96, %f158, %f111;
	add.s64 	%rd19, %rd15, 256;
	// begin inline asm
	ld.global.nc.b16 %rs27, [%rd19];
	// end inline asm
	// begin inline asm
	{ cvt.f32.bf16 %f66, %rs27;}

	// end inline asm
	mul.f32 	%f112, %f107, %f66;
	fma.rn.f32 	%f157, %f96, %f157, %f112;
	add.s64 	%rd20, %rd15, 320;
	// begin inline asm
	ld.global.nc.b16 %rs29, [%rd20];
	// end inline asm
	// begin inline asm
	{ cvt.f32.bf16 %f67, %rs29;}

	// end inline asm
	mul.f32 	%f113, %f107, %f67;
	fma.rn.f32 	%f156, %f96, %f156, %f113;
	add.s32 	%r53, %r53, 1;
	add.s32 	%r52, %r52, 192;
	setp.ne.s32 	%p9, %r53, 1;
	mov.f32 	%f155, %f162;
	@%p9 bra 	$L__BB12_3;
$L__BB12_4:
	setp.eq.s64 	%p10, %rd5, 0;
	@%p10 bra 	$L__BB12_6;
	cvta.to.global.u64 	%rd22, %rd5;
	mul.wide.u32 	%rd23, %r3, 4;
	add.s64 	%rd24, %rd22, %rd23;
	ld.global.nc.f32 	%f114, [%rd24];
	max.f32 	%f115, %f162, %f114;
	sub.f32 	%f116, %f162, %f115;
	fma.rn.f32 	%f117, %f116, 0f3BBB989D, 0f3F000000;
	cvt.sat.f32.f32 	%f118, %f117;
	mov.f32 	%f119, 0f4B400001;
	mov.f32 	%f120, 0f437C0000;
	fma.rm.f32 	%f121, %f118, %f120, %f119;
	add.f32 	%f122, %f121, 0fCB40007F;
	neg.f32 	%f123, %f122;
	fma.rn.f32 	%f124, %f116, 0f3FB8AA3B, %f123;
	fma.rn.f32 	%f125, %f116, 0f32A57060, %f124;
	mov.b32 	%r48, %f121;
	shl.b32 	%r49, %r48, 23;
	mov.b32 	%f126, %r49;
	ex2.approx.ftz.f32 	%f127, %f125;
	mul.f32 	%f128, %f127, %f126;
	mul.f32 	%f161, %f128, %f161;
	mul.f32 	%f160, %f128, %f160;
	mul.f32 	%f159, %f128, %f159;
	mul.f32 	%f158, %f128, %f158;
	mul.f32 	%f157, %f128, %f157;
	mul.f32 	%f156, %f128, %f156;
	sub.f32 	%f129, %f114, %f115;
	fma.rn.f32 	%f130, %f129, 0f3BBB989D, 0f3F000000;
	cvt.sat.f32.f32 	%f131, %f130;
	fma.rm.f32 	%f132, %f131, %f120, %f119;
	add.f32 	%f133, %f132, 0fCB40007F;
	neg.f32 	%f134, %f133;
	fma.rn.f32 	%f135, %f129, 0f3FB8AA3B, %f134;
	fma.rn.f32 	%f136, %f129, 0f32A57060, %f135;
	mov.b32 	%r50, %f132;
	shl.b32 	%r51, %r50, 23;
	mov.b32 	%f137, %r51;
	ex2.approx.ftz.f32 	%f138, %f136;
	mul.f32 	%f139, %f138, %f137;
	fma.rn.f32 	%f163, %f163, %f128, %f139;
$L__BB12_6:
	ld.param.u64 	%rd28, [_Z23flash_attn_sinks_kernelI13__nv_bfloat16Li192ELi4EEvPKT_S3_S3_PS1_PKffiiii_param_3];
	setp.gt.f32 	%p11, %f163, 0f00000000;
	rcp.rn.f32 	%f146, %f163;
	selp.f32 	%f147, %f146, 0f00000000, %p11;
	mul.f32 	%f140, %f147, %f161;
	// begin inline asm
	{  cvt.rn.bf16.f32 %rs31, %f140;}

	// end inline asm
	cvta.to.global.u64 	%rd25, %rd28;
	add.s64 	%rd27, %rd25, %rd7;
	st.global.u16 	[%rd27], %rs31;
	mul.f32 	%f141, %f147, %f160;
	// begin inline asm
	{  cvt.rn.bf16.f32 %rs32, %f141;}

	// end inline asm
	st.global.u16 	[%rd27+64], %rs32;
	mul.f32 	%f142, %f147, %f159;
	// begin inline asm
	{  cvt.rn.bf16.f32 %rs33, %f142;}

	// end inline asm
	st.global.u16 	[%rd27+128], %rs33;
	mul.f32 	%f143, %f147, %f158;
	// begin inline asm
	{  cvt.rn.bf16.f32 %rs34, %f143;}

	// end inline asm
	st.global.u16 	[%rd27+192], %rs34;
	mul.f32 	%f144, %f147, %f157;
	// begin inline asm
	{  cvt.rn.bf16.f32 %rs35, %f144;}

	// end inline asm
	st.global.u16 	[%rd27+256], %rs35;
	mul.f32 	%f145, %f147, %f156;
	// begin inline asm
	{  cvt.rn.bf16.f32 %rs36, %f145;}

	// end inline asm
	st.global.u16 	[%rd27+320], %rs36;
$L__BB12_7:
	ret;

}
	// .globl	_Z23flash_attn_sinks_kernelI13__nv_bfloat16Li256ELi4EEvPKT_S3_S3_PS1_PKffiiii
.visible .entry _Z23flash_attn_sinks_kernelI13__nv_bfloat16Li256ELi4EEvPKT_S3_S3_PS1_PKffiiii(
	.param .u64 .ptr .align 1 _Z23flash_attn_sinks_kernelI13__nv_bfloat16Li256ELi4EEvPKT_S3_S3_PS1_PKffiiii_param_0,
	.param .u64 .ptr .align 1 _Z23flash_attn_sinks_kernelI13__nv_bfloat16Li256ELi4EEvPKT_S3_S3_PS1_PKffiiii_param_1,
	.param .u64 .ptr .align 1 _Z23flash_attn_sinks_kernelI13__nv_bfloat16Li256ELi4EEvPKT_S3_S3_PS1_PKffiiii_param_2,
	.param .u64 .ptr .align 1 _Z23flash_attn_sinks_kernelI13__nv_bfloat16Li256ELi4EEvPKT_S3_S3_PS1_PKffiiii_param_3,
	.param .u64 .ptr .align 1 _Z23flash_attn_sinks_kernelI13__nv_bfloat16Li256ELi4EEvPKT_S3_S3_PS1_PKffiiii_param_4,
	.param .f32 _Z23flash_attn_sinks_kernelI13__nv_bfloat16Li256ELi4EEvPKT_S3_S3_PS1_PKffiiii_param_5,
	.param .u32 _Z23flash_attn_sinks_kernelI13__nv_bfloat16Li256ELi4EEvPKT_S3_S3_PS1_PKffiiii_param_6,
	.param .u32 _Z23flash_attn_sinks_kernelI13__nv_bfloat16Li256ELi4EEvPKT_S3_S3_PS1_PKffiiii_param_7,
	.param .u32 _Z23flash_attn_sinks_kernelI13__nv_bfloat16Li256ELi4EEvPKT_S3_S3_PS1_PKffiiii_param_8,
	.param .u32 _Z23flash_attn_sinks_kernelI13__nv_bfloat16Li256ELi4EEvPKT_S3_S3_PS1_PKffiiii_param_9
)
.maxntid 128
{
	.reg .pred 	%p<12>;
	.reg .b16 	%rs<49>;
	.reg .b32 	%r<58>;
	.reg .b32 	%f<202>;
	.reg .b64 	%rd<36>;

	ld.param.u64 	%rd5, [_Z23flash_attn_sinks_kernelI13__nv_bfloat16Li256ELi4EEvPKT_S3_S3_PS1_PKffiiii_param_4];
	ld.param.u32 	%r15, [_Z23flash_attn_sinks_kernelI13__nv_bfloat16Li256ELi4EEvPKT_S3_S3_PS1_PKffiiii_param_6];
	mov.u32 	%r19, %tid.x;
	shr.u32 	%r1, %r19, 5;
	and.b32  	%r2, %r19, 31;
	mov.u32 	%r3, %ctaid.x;
	mov.u32 	%r20, %ctaid.z;
	shl.b32 	%r4, %r20, 2;
	or.b32  	%r5, %r4, %r1;
	setp.ge.s32 	%p1, %r5, %r15;
	@%p1 bra 	$L__BB13_7;
	ld.param.u32 	%r55, [_Z23flash_attn_sinks_kernelI13__nv_bfloat16Li256ELi4EEvPKT_S3_S3_PS1_PKffiiii_param_9];
	ld.param.u32 	%r54, [_Z23flash_attn_sinks_kernelI13__nv_bfloat16Li256ELi4EEvPKT_S3_S3_PS1_PKffiiii_param_8];
	ld.param.u32 	%r53, [_Z23flash_attn_sinks_kernelI13__nv_bfloat16Li256ELi4EEvPKT_S3_S3_PS1_PKffiiii_param_7];
	ld.param.f32 	%f172, [_Z23flash_attn_sinks_kernelI13__nv_bfloat16Li256ELi4EEvPKT_S3_S3_PS1_PKffiiii_param_5];
	ld.param.u64 	%rd32, [_Z23flash_attn_sinks_kernelI13__nv_bfloat16Li256ELi4EEvPKT_S3_S3_PS1_PKffiiii_param_0];
	cvta.to.global.u64 	%rd6, %rd32;
	mov.u32 	%r21, %ctaid.y;
	mad.lo.s32 	%r22, %r53, %r21, %r3;
	mad.lo.s32 	%r23, %r22, %r15, %r5;
	shl.b32 	%r24, %r23, 8;
	div.s32 	%r25, %r53, %r54;
	div.s32 	%r26, %r3, %r25;
	mad.lo.s32 	%r27, %r54, %r21, %r26;
	mul.lo.s32 	%r28, %r15, %r27;
	shl.b32 	%r6, %r28, 8;
	or.b32  	%r7, %r2, %r24;
	mul.wide.s32 	%rd7, %r7, 2;
	add.s64 	%rd8, %rd6, %rd7;
	ld.global.nc.u16 	%rs1, [%rd8];
	// begin inline asm
	{ cvt.f32.bf16 %f58, %rs1;}

	// end inline asm
	mul.f32 	%f1, %f172, %f58;
	ld.global.nc.u16 	%rs2, [%rd8+64];
	// begin inline asm
	{ cvt.f32.bf16 %f59, %rs2;}

	// end inline asm
	mul.f32 	%f2, %f172, %f59;
	ld.global.nc.u16 	%rs3, [%rd8+128];
	// begin inline asm
	{ cvt.f32.bf16 %f60, %rs3;}

	// end inline asm
	mul.f32 	%f3, %f172, %f60;
	ld.global.nc.u16 	%rs4, [%rd8+192];
	// begin inline asm
	{ cvt.f32.bf16 %f61, %rs4;}

	// end inline asm
	mul.f32 	%f4, %f172, %f61;
	ld.global.nc.u16 	%rs5, [%rd8+256];
	// begin inline asm
	{ cvt.f32.bf16 %f62, %rs5;}

	// end inline asm
	mul.f32 	%f5, %f172, %f62;
	ld.global.nc.u16 	%rs6, [%rd8+320];
	// begin inline asm
	{ cvt.f32.bf16 %f63, %rs6;}

	// end inline asm
	mul.f32 	%f6, %f172, %f63;
	ld.global.nc.u16 	%rs7, [%rd8+384];
	// begin inline asm
	{ cvt.f32.bf16 %f64, %rs7;}

	// end inline asm
	mul.f32 	%f7, %f172, %f64;
	ld.global.nc.u16 	%rs8, [%rd8+448];
	// begin inline asm
	{ cvt.f32.bf16 %f65, %rs8;}

	// end inline asm
	mul.f32 	%f8, %f172, %f65;
	setp.gt.s32 	%p2, %r55, 0;
	sub.s32 	%r29, %r5, %r55;
	max.s32 	%r30, %r29, -1;
	add.s32 	%r31, %r30, 1;
	selp.b32 	%r8, %r31, 0, %p2;
	setp.gt.u32 	%p3, %r8, %r5;
	mov.f32 	%f191, 0fFF7FFFFF;
	mov.f32 	%f183, 0f00000000;
	mov.f32 	%f184, %f183;
	mov.f32 	%f185, %f183;
	mov.f32 	%f186, %f183;
	mov.f32 	%f187, %f183;
	mov.f32 	%f188, %f183;
	mov.f32 	%f189, %f183;
	mov.f32 	%f190, %f183;
	mov.f32 	%f192, %f183;
	@%p3 bra 	$L__BB13_4;
	sub.s32 	%r32, %r8, %r1;
	sub.s32 	%r57, %r32, %r4;
	shl.b32 	%r33, %r8, 8;
	add.s32 	%r34, %r6, %r33;
	add.s32 	%r56, %r34, %r2;
	mov.f32 	%f182, 0fFF7FFFFF;
	mov.f32 	%f183, 0f00000000;
$L__BB13_3:
	ld.param.u64 	%rd34, [_Z23flash_attn_sinks_kernelI13__nv_bfloat16Li256ELi4EEvPKT_S3_S3_PS1_PKffiiii_param_2];
	ld.param.u64 	%rd33, [_Z23flash_attn_sinks_kernelI13__nv_bfloat16Li256ELi4EEvPKT_S3_S3_PS1_PKffiiii_param_1];
	mul.wide.s32 	%rd25, %r56, 2;
	add.s64 	%rd9, %rd33, %rd25;
	// begin inline asm
	ld.global.nc.b16 %rs9, [%rd9];
	// end inline asm
	// begin inline asm
	{ cvt.f32.bf16 %f70, %rs9;}

	// end inline asm
	fma.rn.f32 	%f86, %f70, %f1, 0f00000000;
	add.s64 	%rd10, %rd9, 64;
	// begin inline asm
	ld.global.nc.b16 %rs11, [%rd10];
	// end inline asm
	// begin inline asm
	{ cvt.f32.bf16 %f71, %rs11;}

	// end inline asm
	fma.rn.f32 	%f87, %f71, %f2, %f86;
	add.s64 	%rd11, %rd9, 128;
	// begin inline asm
	ld.global.nc.b16 %rs13, [%rd11];
	// end inline asm
	// begin inline asm
	{ cvt.f32.bf16 %f72, %rs13;}

	// end inline asm
	fma.rn.f32 	%f88, %f72, %f3, %f87;
	add.s64 	%rd12, %rd9, 192;
	// begin inline asm
	ld.global.nc.b16 %rs15, [%rd12];
	// end inline asm
	// begin inline asm
	{ cvt.f32.bf16 %f73, %rs15;}

	// end inline asm
	fma.rn.f32 	%f89, %f73, %f4, %f88;
	add.s64 	%rd13, %rd9, 256;
	// begin inline asm
	ld.global.nc.b16 %rs17, [%rd13];
	// end inline asm
	// begin inline asm
	{ cvt.f32.bf16 %f74, %rs17;}

	// end inline asm
	fma.rn.f32 	%f90, %f74, %f5, %f89;
	add.s64 	%rd14, %rd9, 320;
	// begin inline asm
	ld.global.nc.b16 %rs19, [%rd14];
	// end inline asm
	// begin inline asm
	{ cvt.f32.bf16 %f75, %rs19;}

	// end inline asm
	fma.rn.f32 	%f91, %f75, %f6, %f90;
	add.s64 	%rd15, %rd9, 384;
	// begin inline asm
	ld.global.nc.b16 %rs21, [%rd15];
	// end inline asm
	// begin inline asm
	{ cvt.f32.bf16 %f76, %rs21;}

	// end inline asm
	fma.rn.f32 	%f92, %f76, %f7, %f91;
	add.s64 	%rd16, %rd9, 448;
	// begin inline asm
	ld.global.nc.b16 %rs23, [%rd16];
	// end inline asm
	// begin inline asm
	{ cvt.f32.bf16 %f77, %rs23;}

	// end inline asm
	fma.rn.f32 	%f93, %f77, %f8, %f92;
	mov.b32 	%r35, %f93;
	shfl.sync.bfly.b32	%r36|%p4, %r35, 16, 31, -1;
	mov.b32 	%f94, %r36;
	add.f32 	%f95, %f93, %f94;
	mov.b32 	%r37, %f95;
	shfl.sync.bfly.b32	%r38|%p5, %r37, 8, 31, -1;
	mov.b32 	%f96, %r38;
	add.f32 	%f97, %f95, %f96;
	mov.b32 	%r39, %f97;
	shfl.sync.bfly.b32	%r40|%p6, %r39, 4, 31, -1;
	mov.b32 	%f98, %r40;
	add.f32 	%f99, %f97, %f98;
	mov.b32 	%r41, %f99;
	shfl.sync.bfly.b32	%r42|%p7, %r41, 2, 31, -1;
	mov.b32 	%f100, %r42;
	add.f32 	%f101, %f99, %f100;
	mov.b32 	%r43, %f101;
	shfl.sync.bfly.b32	%r44|%p8, %r43, 1, 31, -1;
	mov.b32 	%f102, %r44;
	add.f32 	%f103, %f101, %f102;
	max.f32 	%f191, %f182, %f103;
	sub.f32 	%f104, %f182, %f191;
	fma.rn.f32 	%f105, %f104, 0f3BBB989D, 0f3F000000;
	cvt.sat.f32.f32 	%f106, %f105;
	mov.f32 	%f107, 0f4B400001;
	mov.f32 	%f108, 0f437C0000;
	fma.rm.f32 	%f109, %f106, %f108, %f107;
	add.f32 	%f110, %f109, 0fCB40007F;
	neg.f32 	%f111, %f110;
	fma.rn.f32 	%f112, %f104, 0f3FB8AA3B, %f111;
	fma.rn.f32 	%f113, %f104, 0f32A57060, %f112;
	mov.b32 	%r45, %f109;
	shl.b32 	%r46, %r45, 23;
	mov.b32 	%f114, %r46;
	ex2.approx.ftz.f32 	%f115, %f113;
	mul.f32 	%f116, %f115, %f114;
	sub.f32 	%f117, %f103, %f191;
	fma.rn.f32 	%f118, %f117, 0f3BBB989D, 0f3F000000;
	cvt.sat.f32.f32 	%f119, %f118;
	fma.rm.f32 	%f120, %f119, %f108, %f107;
	add.f32 	%f121, %f120, 0fCB40007F;
	neg.f32 	%f122, %f121;
	fma.rn.f32 	%f123, %f117, 0f3FB8AA3B, %f122;
	fma.rn.f32 	%f124, %f117, 0f32A57060, %f123;
	mov.b32 	%r47, %f120;
	shl.b32 	%r48, %r47, 23;
	mov.b32 	%f125, %r48;
	ex2.approx.ftz.f32 	%f126, %f124;
	mul.f32 	%f127, %f126, %f125;
	fma.rn.f32 	%f192, %f192, %f116, %f127;
	add.s64 	%rd17, %rd34, %rd25;
	// begin inline asm
	ld.global.nc.b16 %rs25, [%rd17];
	// end inline asm
	// begin inline asm
	{ cvt.f32.bf16 %f78, %rs25;}

	// end inline asm
	mul.f32 	%f128, %f127, %f78;
	fma.rn.f32 	%f190, %f116, %f190, %f128;
	add.s64 	%rd18, %rd17, 64;
	// begin inline asm
	ld.global.nc.b16 %rs27, [%rd18];
	// end inline asm
	// begin inline asm
	{ cvt.f32.bf16 %f79, %rs27;}

	// end inline asm
	mul.f32 	%f129, %f127, %f79;
	fma.rn.f32 	%f189, %f116, %f189, %f129;
	add.s64 	%rd19, %rd17, 128;
	// begin inline asm
	ld.global.nc.b16 %rs29, [%rd19];
	// end inline asm
	// begin inline asm
	{ cvt.f32.bf16 %f80, %rs29;}

	// end inline asm
	mul.f32 	%f130, %f127, %f80;
	fma.rn.f32 	%f188, %f116, %f188, %f130;
	add.s64 	%rd20, %rd17, 192;
	// begin inline asm
	ld.global.nc.b16 %rs31, [%rd20];
	// end inline asm
	// begin inline asm
	{ cvt.f32.bf16 %f81, %rs31;}

	// end inline asm
	mul.f32 	%f131, %f127, %f81;
	fma.rn.f32 	%f187, %f116, %f187, %f131;
	add.s64 	%rd21, %rd17, 256;
	// begin inline asm
	ld.global.nc.b16 %rs33, [%rd21];
	// end inline asm
	// begin inline asm
	{ cvt.f32.bf16 %f82, %rs33;}

	// end inline asm
	mul.f32 	%f132, %f127, %f82;
	fma.rn.f32 	%f186, %f116, %f186, %f132;
	add.s64 	%rd22, %rd17, 320;
	// begin inline asm
	ld.global.nc.b16 %rs35, [%rd22];
	// end inline asm
	// begin inline asm
	{ cvt.f32.bf16 %f83, %rs35;}

	// end inline asm
	mul.f32 	%f133, %f127, %f83;
	fma.rn.f32 	%f185, %f116, %f185, %f133;
	add.s64 	%rd23, %rd17, 384;
	// begin inline asm
	ld.global.nc.b16 %rs37, [%rd23];
	// end inline asm
	// begin inline asm
	{ cvt.f32.bf16 %f84, %rs37;}

	// end inline asm
	mul.f32 	%f134, %f127, %f84;
	fma.rn.f32 	%f184, %f116, %f184, %f134;
	add.s64 	%rd24, %rd17, 448;
	// begin inline asm
	ld.global.nc.b16 %rs39, [%rd24];
	// end inline asm
	// begin inline asm
	{ cvt.f32.bf16 %f85, %rs39;}

	// end inline asm
	mul.f32 	%f135, %f127, %f85;
	fma.rn.f32 	%f183, %f116, %f183, %f135;
	add.s32 	%r57, %r57, 1;
	add.s32 	%r56, %r56, 256;
	setp.ne.s32 	%p9, %r57, 1;
	mov.f32 	%f182, %f191;
	@%p9 bra 	$L__BB13_3;
$L__BB13_4:
	setp.eq.s64 	%p10, %rd5, 0;
	@%p10 bra 	$L__BB13_6;
	cvta.to.global.u64 	%rd26, %rd5;
	mul.wide.u32 	%rd27, %r3, 4;
	add.s64 	%rd28, %rd26, %rd27;
	ld.global.nc.f32 	%f136, [%rd28];
	max.f32 	%f137, %f191, %f136;
	sub.f32 	%f138, %f191, %f137;
	fma.rn.f32 	%f139, %f138, 0f3BBB989D, 0f3F000000;
	cvt.sat.f32.f32 	%f140, %f139;
	mov.f32 	%f141, 0f4B400001;
	mov.f32 	%f142, 0f437C0000;
	fma.rm.f32 	%f143, %f140, %f142, %f141;
	add.f32 	%f144, %f143, 0fCB40007F;
	neg.f32 	%f145, %f144;
	fma.rn.f32 	%f146, %f138, 0f3FB8AA3B, %f145;
	fma.rn.f32 	%f147, %f138, 0f32A57060, %f146;
	mov.b32 	%r49, %f143;
	shl.b32 	%r50, %r49, 23;
	mov.b32 	%f148, %r50;
	ex2.approx.ftz.f32 	%f149, %f147;
	mul.f32 	%f150, %f149, %f148;
	mul.f32 	%f190, %f150, %f190;
	mul.f32 	%f189, %f150, %f189;
	mul.f32 	%f188, %f150, %f188;
	mul.f32 	%f187, %f150, %f187;
	mul.f32 	%f186, %f150, %f186;
	mul.f32 	%f185, %f150, %f185;
	mul.f32 	%f184, %f150, %f184;
	mul.f32 	%f183, %f150, %f183;
	sub.f32 	%f151, %f136, %f137;
	fma.rn.f32 	%f152, %f151, 0f3BBB989D, 0f3F000000;
	cvt.sat.f32.f32 	%f153, %f152;
	fma.rm.f32 	%f154, %f153, %f142, %f141;
	add.f32 	%f155, %f154, 0fCB40007F;
	neg.f32 	%f156, %f155;
	fma.rn.f32 	%f157, %f151, 0f3FB8AA3B, %f156;
	fma.rn.f32 	%f158, %f151, 0f32A57060, %f157;
	mov.b32 	%r51, %f154;
	shl.b32 	%r52, %r51, 23;
	mov.b32 	%f159, %r52;
	ex2.approx.ftz.f32 	%f160, %f158;
	mul.f32 	%f161, %f160, %f159;
	fma.rn.f32 	%f192, %f192, %f150, %f161;
$L__BB13_6:
	ld.param.u64 	%rd35, [_Z23flash_attn_sinks_kernelI13__nv_bfloat16Li256ELi4EEvPKT_S3_S3_PS1_PKffiiii_param_3];
	setp.gt.f32 	%p11, %f192, 0f00000000;
	rcp.rn.f32 	%f170, %f192;
	selp.f32 	%f171, %f170, 0f00000000, %p11;
	mul.f32 	%f162, %f171, %f190;
	// begin inline asm
	{  cvt.rn.bf16.f32 %rs41, %f162;}

	// end inline asm
	cvta.to.global.u64 	%rd29, %rd35;
	mul.wide.s32 	%rd30, %r7, 2;
	add.s64 	%rd31, %rd29, %rd30;
	st.global.u16 	[%rd31], %rs41;
	mul.f32 	%f163, %f171, %f189;
	// begin inline asm
	{  cvt.rn.bf16.f32 %rs42, %f163;}

	// end inline asm
	st.global.u16 	[%rd31+64], %rs42;
	mul.f32 	%f164, %f171, %f188;
	// begin inline asm
	{  cvt.rn.bf16.f32 %rs43, %f164;}

	// end inline asm
	st.global.u16 	[%rd31+128], %rs43;
	mul.f32 	%f165, %f171, %f187;
	// begin inline asm
	{  cvt.rn.bf16.f32 %rs44, %f165;}

	// end inline asm
	st.global.u16 	[%rd31+192], %rs44;
	mul.f32 	%f166, %f171, %f186;
	// begin inline asm
	{  cvt.rn.bf16.f32 %rs45, %f166;}

	// end inline asm
	st.global.u16 	[%rd31+256], %rs45;
	mul.f32 	%f167, %f171, %f185;
	// begin inline asm
	{  cvt.rn.bf16.f32 %rs46, %f167;}

	// end inline asm
	st.global.u16 	[%rd31+320], %rs46;
	mul.f32 	%f168, %f171, %f184;
	// begin inline asm
	{  cvt.rn.bf16.f32 %rs47, %f168;}

	// end inline asm
	st.global.u16 	[%rd31+384], %rs47;
	mul.f32 	%f169, %f171, %f183;
	// begin inline asm
	{  cvt.rn.bf16.f32 %rs48, %f169;}

	// end inline asm
	st.global.u16 	[%rd31+448], %rs48;
$L__BB13_7:
	ret;

}
	// .globl	_Z23flash_attn_sinks_kernelIfLi64ELi4EEvPKT_S2_S2_PS0_PKffiiii
.visible .entry _Z23flash_attn_sinks_kernelIfLi64ELi4EEvPKT_S2_S2_PS0_PKffiiii(
	.param .u64 .ptr .align 1 _Z23flash_attn_sinks_kernelIfLi64ELi4EEvPKT_S2_S2_PS0_PKffiiii_param_0,
	.param .u64 .ptr .align 1 _Z23flash_attn_sinks_kernelIfLi64ELi4EEvPKT_S2_S2_PS0_PKffiiii_param_1,
	.param .u64 .ptr .align 1 _Z23flash_attn_sinks_kernelIfLi64ELi4EEvPKT_S2_S2_PS0_PKffiiii_param_2,
	.param .u64 .ptr .align 1 _Z23flash_attn_sinks_kernelIfLi64ELi4EEvPKT_S2_S2_PS0_PKffiiii_param_3,
	.param .u64 .ptr .align 1 _Z23flash_attn_sinks_kernelIfLi64ELi4EEvPKT_S2_S2_PS0_PKffiiii_param_4,
	.param .f32 _Z23flash_attn_sinks_kernelIfLi64ELi4EEvPKT_S2_S2_PS0_PKffiiii_param_5,
	.param .u32 _Z23flash_attn_sinks_kernelIfLi64ELi4EEvPKT_S2_S2_PS0_PKffiiii_param_6,
	.param .u32 _Z23flash_attn_sinks_kernelIfLi64ELi4EEvPKT_S2_S2_PS0_PKffiiii_param_7,
	.param .u32 _Z23flash_attn_sinks_kernelIfLi64ELi4EEvPKT_S2_S2_PS0_PKffiiii_param_8,
	.param .u32 _Z23flash_attn_sinks_kernelIfLi64ELi4EEvPKT_S2_S2_PS0_PKffiiii_param_9
)
.maxntid 128
{
	.reg .pred 	%p<24>;
	.reg .b32 	%r<91>;
	.reg .b32 	%f<215>;
	.reg .b64 	%rd<29>;

	ld.param.u64 	%rd1, [_Z23flash_attn_sinks_kernelIfLi64ELi4EEvPKT_S2_S2_PS0_PKffiiii_param_0];
	ld.param.u64 	%rd2, [_Z23flash_attn_sinks_kernelIfLi64ELi4EEvPKT_S2_S2_PS0_PKffiiii_param_1];
	ld.param.u64 	%rd3, [_Z23flash_attn_sinks_kernelIfLi64ELi4EEvPKT_S2_S2_PS0_PKffiiii_param_2];
	ld.param.u64 	%rd4, [_Z23flash_attn_sinks_kernelIfLi64ELi4EEvPKT_S2_S2_PS0_PKffiiii_param_3];
	ld.param.u64 	%rd5, [_Z23flash_attn_sinks_kernelIfLi64ELi4EEvPKT_S2_S2_PS0_PKffiiii_param_4];
	ld.param.f32 	%f31, [_Z23flash_attn_sinks_kernelIfLi64ELi4EEvPKT_S2_S2_PS0_PKffiiii_param_5];
	ld.param.u32 	%r17, [_Z23flash_attn_sinks_kernelIfLi64ELi4EEvPKT_S2_S2_PS0_PKffiiii_param_6];
	ld.param.u32 	%r18, [_Z23flash_attn_sinks_kernelIfLi64ELi4EEvPKT_S2_S2_PS0_PKffiiii_param_7];
	ld.param.u32 	%r19, [_Z23flash_attn_sinks_kernelIfLi64ELi4EEvPKT_S2_S2_PS0_PKffiiii_param_8];
	ld.param.u32 	%r20, [_Z23flash_attn_sinks_kernelIfLi64ELi4EEvPKT_S2_S2_PS0_PKffiiii_param_9];
	mov.u32 	%r21, %tid.x;
	shr.u32 	%r1, %r21, 5;
	and.b32  	%r2, %r21, 31;
	mov.u32 	%r3, %ctaid.x;
	mov.u32 	%r22, %ctaid.z;
	shl.b32 	%r4, %r22, 2;
	or.b32  	%r5, %r4, %r1;
	setp.ge.s32 	%p1, %r5, %r17;
	@%p1 bra 	$L__BB14_10;
	cvta.to.global.u64 	%rd6, %rd1;
	mov.u32 	%r23, %ctaid.y;
	mad.lo.s32 	%r24, %r18, %r23, %r3;
	mad.lo.s32 	%r25, %r24, %r17, %r5;
	shl.b32 	%r26, %r25, 6;
	div.s32 	%r27, %r18, %r19;
	div.s32 	%r28, %r3, %r27;
	mad.lo.s32 	%r29, %r19, %r23, %r28;
	mul.lo.s32 	%r30, %r17, %r29;
	shl.b32 	%r6, %r30, 6;
	or.b32  	%r7, %r2, %r26;
	mul.wide.s32 	%rd7, %r7, 4;
	add.s64 	%rd8, %rd6, %rd7;
	ld.global.nc.f32 	%f34, [%rd8];
	mul.f32 	%f1, %f31, %f34;
	ld.global.nc.f32 	%f35, [%rd8+128];
	mul.f32 	%f2, %f31, %f35;
	setp.gt.s32 	%p2, %r20, 0;
	sub.s32 	%r31, %r5, %r20;
	max.s32 	%r32, %r31, -1;
	add.s32 	%r33, %r32, 1;
	selp.b32 	%r8, %r33, 0, %p2;
	setp.gt.u32 	%p3, %r8, %r5;
	mov.f32 	%f210, 0fFF7FFFFF;
	mov.f32 	%f208, 0f00000000;
	mov.f32 	%f209, %f208;
	mov.f32 	%f211, %f208;
	@%p3 bra 	$L__BB14_7;
	add.s32 	%r34, %r1, %r8;
	and.b32  	%r35, %r34, 1;
	setp.eq.b32 	%p4, %r35, 1;
	mov.f32 	%f210, 0fFF7FFFFF;
	mov.f32 	%f208, 0f00000000;
	mov.u32 	%r88, %r8;
	@%p4 bra 	$L__BB14_4;
	shl.b32 	%r36, %r8, 6;
	add.s32 	%r37, %r36, %r6;
	add.s32 	%r38, %r37, %r2;
	mul.wide.s32 	%rd13, %r38, 4;
	add.s64 	%rd9, %rd2, %rd13;
	// begin inline asm
	ld.global.nc.f32 %f39, [%rd9];
	// end inline asm
	fma.rn.f32 	%f43, %f39, %f1, 0f00000000;
	add.s64 	%rd10, %rd9, 128;
	// begin inline asm
	ld.global.nc.f32 %f40, [%rd10];
	// end inline asm
	fma.rn.f32 	%f44, %f40, %f2, %f43;
	mov.b32 	%r39, %f44;
	shfl.sync.bfly.b32	%r40|%p5, %r39, 16, 31, -1;
	mov.b32 	%f45, %r40;
	add.f32 	%f46, %f44, %f45;
	mov.b32 	%r41, %f46;
	shfl.sync.bfly.b32	%r42|%p6, %r41, 8, 31, -1;
	mov.b32 	%f47, %r42;
	add.f32 	%f48, %f46, %f47;
	mov.b32 	%r43, %f48;
	shfl.sync.bfly.b32	%r44|%p7, %r43, 4, 31, -1;
	mov.b32 	%f49, %r44;
	add.f32 	%f50, %f48, %f49;
	mov.b32 	%r45, %f50;
	shfl.sync.bfly.b32	%r46|%p8, %r45, 2, 31, -1;
	mov.b32 	%f51, %r46;
	add.f32 	%f52, %f50, %f51;
	mov.b32 	%r47, %f52;
	shfl.sync.bfly.b32	%r48|%p9, %r47, 1, 31, -1;
	mov.b32 	%f53, %r48;
	add.f32 	%f54, %f52, %f53;
	max.f32 	%f210, %f54, 0fFF7FFFFF;
	mov.f32 	%f55, 0fFF7FFFFF;
	sub.f32 	%f56, %f55, %f210;
	fma.rn.f32 	%f57, %f56, 0f3BBB989D, 0f3F000000;
	cvt.sat.f32.f32 	%f58, %f57;
	mov.f32 	%f59, 0f4B400001;
	mov.f32 	%f60, 0f437C0000;
	fma.rm.f32 	%f61, %f58, %f60, %f59;
	add.f32 	%f62, %f61, 0fCB40007F;
	neg.f32 	%f63, %f62;
	fma.rn.f32 	%f64, %f56, 0f3FB8AA3B, %f63;
	fma.rn.f32 	%f65, %f56, 0f32A57060, %f64;
	mov.b32 	%r49, %f61;
	shl.b32 	%r50, %r49, 23;
	mov.b32 	%f66, %r50;
	ex2.approx.ftz.f32 	%f67, %f65;
	mul.f32 	%f68, %f67, %f66;
	sub.f32 	%f69, %f54, %f210;
	fma.rn.f32 	%f70, %f69, 0f3BBB989D, 0f3F000000;
	cvt.sat.f32.f32 	%f71, %f70;
	fma.rm.f32 	%f72, %f71, %f60, %f59;
	add.f32 	%f73, %f72, 0fCB40007F;
	neg.f32 	%f74, %f73;
	fma.rn.f32 	%f75, %f69, 0f3FB8AA3B, %f74;
	fma.rn.f32 	%f76, %f69, 0f32A57060, %f75;
	mov.b32 	%r51, %f72;
	shl.b32 	%r52, %r51, 23;
	mov.b32 	%f77, %r52;
	ex2.approx.ftz.f32 	%f78, %f76;
	mul.f32 	%f79, %f78, %f77;
	fma.rn.f32 	%f211, %f68, 0f00000000, %f79;
	add.s64 	%rd11, %rd3, %rd13;
	// begin inline asm
	ld.global.nc.f32 %f41, [%rd11];
	// end inline asm
	mul.f32 	%f80, %f79, %f41;
	fma.rn.f32 	%f209, %f68, 0f00000000, %f80;
	add.s64 	%rd12, %rd11, 128;
	// begin inline asm
	ld.global.nc.f32 %f42, [%rd12];
	// end inline asm
	mul.f32 	%f81, %f79, %f42;
	fma.rn.f32 	%f208, %f68, 0f00000000, %f81;
	add.s32 	%r88, %r8, 1;
$L__BB14_4:
	setp.eq.s32 	%p10, %r5, %r8;
	@%p10 bra 	$L__BB14_7;
	sub.s32 	%r53, %r88, %r1;
	sub.s32 	%r90, %r53, %r4;
	shl.b32 	%r54, %r88, 6;
	add.s32 	%r55, %r6, %r54;
	add.s32 	%r89, %r55, %r2;
$L__BB14_6:
	mul.wide.s32 	%rd22, %r89, 4;
	add.s64 	%rd14, %rd2, %rd22;
	// begin inline asm
	ld.global.nc.f32 %f82, [%rd14];
	// end inline asm
	fma.rn.f32 	%f90, %f82, %f1, 0f00000000;
	add.s64 	%rd15, %rd14, 128;
	// begin inline asm
	ld.global.nc.f32 %f83, [%rd15];
	// end inline asm
	fma.rn.f32 	%f91, %f83, %f2, %f90;
	mov.b32 	%r56, %f91;
	shfl.sync.bfly.b32	%r57|%p11, %r56, 16, 31, -1;
	mov.b32 	%f92, %r57;
	add.f32 	%f93, %f91, %f92;
	mov.b32 	%r58, %f93;
	shfl.sync.bfly.b32	%r59|%p12, %r58, 8, 31, -1;
	mov.b32 	%f94, %r59;
	add.f32 	%f95, %f93, %f94;
	mov.b32 	%r60, %f95;
	shfl.sync.bfly.b32	%r61|%p13, %r60, 4, 31, -1;
	mov.b32 	%f96, %r61;
	add.f32 	%f97, %f95, %f96;
	mov.b32 	%r62, %f97;
	shfl.sync.bfly.b32	%r63|%p14, %r62, 2, 31, -1;
	mov.b32 	%f98, %r63;
	add.f32 	%f99, %f97, %f98;
	mov.b32 	%r64, %f99;
	shfl.sync.bfly.b32	%r65|%p15, %r64, 1, 31, -1;
	mov.b32 	%f100, %r65;
	add.f32 	%f101, %f99, %f100;
	max.f32 	%f102, %f210, %f101;
	sub.f32 	%f103, %f210, %f102;
	fma.rn.f32 	%f104, %f103, 0f3BBB989D, 0f3F000000;
	cvt.sat.f32.f32 	%f105, %f104;
	mov.f32 	%f106, 0f4B400001;
	mov.f32 	%f107, 0f437C0000;
	fma.rm.f32 	%f108, %f105, %f107, %f106;
	add.f32 	%f109, %f108, 0fCB40007F;
	neg.f32 	%f110, %f109;
	fma.rn.f32 	%f111, %f103, 0f3FB8AA3B, %f110;
	fma.rn.f32 	%f112, %f103, 0f32A57060, %f111;
	mov.b32 	%r66, %f108;
	shl.b32 	%r67, %r66, 23;
	mov.b32 	%f113, %r67;
	ex2.approx.ftz.f32 	%f114, %f112;
	mul.f32 	%f115, %f114, %f113;
	sub.f32 	%f116, %f101, %f102;
	fma.rn.f32 	%f117, %f116, 0f3BBB989D, 0f3F000000;
	cvt.sat.f32.f32 	%f118, %f117;
	fma.rm.f32 	%f119, %f118, %f107, %f106;
	add.f32 	%f120, %f119, 0fCB40007F;
	neg.f32 	%f121, %f120;
	fma.rn.f32 	%f122, %f116, 0f3FB8AA3B, %f121;
	fma.rn.f32 	%f123, %f116, 0f32A57060, %f122;
	mov.b32 	%r68, %f119;
	shl.b32 	%r69, %r68, 23;
	mov.b32 	%f124, %r69;
	ex2.approx.ftz.f32 	%f125, %f123;
	mul.f32 	%f126, %f125, %f124;
	fma.rn.f32 	%f127, %f211, %f115, %f126;
	add.s64 	%rd16, %rd3, %rd22;
	// begin inline asm
	ld.global.nc.f32 %f84, [%rd16];
	// end inline asm
	mul.f32 	%f128, %f126, %f84;
	fma.rn.f32 	%f129, %f115, %f209, %f128;
	add.s64 	%rd17, %rd16, 128;
	// begin inline asm
	ld.global.nc.f32 %f85, [%rd17];
	// end inline asm
	mul.f32 	%f130, %f126, %f85;
	fma.rn.f32 	%f131, %f115, %f208, %f130;
	add.s64 	%rd18, %rd14, 256;
	// begin inline asm
	ld.global.nc.f32 %f86, [%rd18];
	// end inline asm
	fma.rn.f32 	%f132, %f86, %f1, 0f00000000;
	add.s64 	%rd19, %rd14, 384;
	// begin inline asm
	ld.global.nc.f32 %f87, [%rd19];
	// end inline asm
	fma.rn.f32 	%f133, %f87, %f2, %f132;
	mov.b32 	%r70, %f133;
	shfl.sync.bfly.b32	%r71|%p16, %r70, 16, 31, -1;
	mov.b32 	%f134, %r71;
	add.f32 	%f135, %f133, %f134;
	mov.b32 	%r72, %f135;
	shfl.sync.bfly.b32	%r73|%p17, %r72, 8, 31, -1;
	mov.b32 	%f136, %r73;
	add.f32 	%f137, %f135, %f136;
	mov.b32 	%r74, %f137;
	shfl.sync.bfly.b32	%r75|%p18, %r74, 4, 31, -1;
	mov.b32 	%f138, %r75;
	add.f32 	%f139, %f137, %f138;
	mov.b32 	%r76, %f139;
	shfl.sync.bfly.b32	%r77|%p19, %r76, 2, 31, -1;
	mov.b32 	%f140, %r77;
	add.f32 	%f141, %f139, %f140;
	mov.b32 	%r78, %f141;
	shfl.sync.bfly.b32	%r79|%p20, %r78, 1, 31, -1;
	mov.b32 	%f142, %r79;
	add.f32 	%f143, %f141, %f142;
	max.f32 	%f210, %f102, %f143;
	sub.f32 	%f144, %f102, %f210;
	fma.rn.f32 	%f145, %f144, 0f3BBB989D, 0f3F000000;
	cvt.sat.f32.f32 	%f146, %f145;
	fma.rm.f32 	%f147, %f146, %f107, %f106;
	add.f32 	%f148, %f147, 0fCB40007F;
	neg.f32 	%f149, %f148;
	fma.rn.f32 	%f150, %f144, 0f3FB8AA3B, %f149;
	fma.rn.f32 	%f151, %f144, 0f32A57060, %f150;
	mov.b32 	%r80, %f147;
	shl.b32 	%r81, %r80, 23;
	mov.b32 	%f152, %r81;
	ex2.approx.ftz.f32 	%f153, %f151;
	mul.f32 	%f154, %f153, %f152;
	sub.f32 	%f155, %f143, %f210;
	fma.rn.f32 	%f156, %f155, 0f3BBB989D, 0f3F000000;
	cvt.sat.f32.f32 	%f157, %f156;
	fma.rm.f32 	%f158, %f157, %f107, %f106;
	add.f32 	%f159, %f158, 0fCB40007F;
	neg.f32 	%f160, %f159;
	fma.rn.f32 	%f161, %f155, 0f3FB8AA3B, %f160;
	fma.rn.f32 	%f162, %f155, 0f32A57060, %f161;
	mov.b32 	%r82, %f158;
	shl.b32 	%r83, %r82, 23;
	mov.b32 	%f163, %r83;
	ex2.approx.ftz.f32 	%f164, %f162;
	mul.f32 	%f165, %f164, %f163;
	fma.rn.f32 	%f211, %f127, %f154, %f165;
	add.s64 	%rd20, %rd16, 256;
	// begin inline asm
	ld.global.nc.f32 %f88, [%rd20];
	// end inline asm
	mul.f32 	%f166, %f165, %f88;
	fma.rn.f32 	%f209, %f154, %f129, %f166;
	add.s64 	%rd21, %rd16, 384;
	// begin inline asm
	ld.global.nc.f32 %f89, [%rd21];
	// end inline asm
	mul.f32 	%f167, %f165, %f89;
	fma.rn.f32 	%f208, %f154, %f131, %f167;
	add.s32 	%r90, %r90, 2;
	add.s32 	%r89, %r89, 128;
	setp.ne.s32 	%p21, %r90, 1;
	@%p21 bra 	$L__BB14_6;
$L__BB14_7:
	setp.eq.s64 	%p22, %rd5, 0;
	@%p22 bra 	$L__BB14_9;
	cvta.to.global.u64 	%rd23, %rd5;
	mul.wide.u32 	%rd24, %r3, 4;
	add.s64 	%rd25, %rd23, %rd24;
	ld.global.nc.f32 	%f168, [%rd25];
	max.f32 	%f169, %f210, %f168;
	sub.f32 	%f170, %f210, %f169;
	fma.rn.f32 	%f171, %f170, 0f3BBB989D, 0f3F000000;
	cvt.sat.f32.f32 	%f172, %f171;
	mov.f32 	%f173, 0f4B400001;
	mov.f32 	%f174, 0f437C0000;
	fma.rm.f32 	%f175, %f172, %f174, %f173;
	add.f32 	%f176, %f175, 0fCB40007F;
	neg.f32 	%f177, %f176;
	fma.rn.f32 	%f178, %f170, 0f3FB8AA3B, %f177;
	fma.rn.f32 	%f179, %f170, 0f32A57060, %f178;
	mov.b32 	%r84, %f175;
	shl.b32 	%r85, %r84, 23;
	mov.b32 	%f180, %r85;
	ex2.approx.ftz.f32 	%f181, %f179;
	mul.f32 	%f182, %f181, %f180;
	mul.f32 	%f209, %f182, %f209;
	mul.f32 	%f208, %f182, %f208;
	sub.f32 	%f183, %f168, %f169;
	fma.rn.f32 	%f184, %f183, 0f3BBB989D, 0f3F000000;
	cvt.sat.f32.f32 	%f185, %f184;
	fma.rm.f32 	%f186, %f185, %f174, %f173;
	add.f32 	%f187, %f186, 0fCB40007F;
	neg.f32 	%f188, %f187;
	fma.rn.f32 	%f189, %f183, 0f3FB8AA3B, %f188;
	fma.rn.f32 	%f190, %f183, 0f32A57060, %f189;
	mov.b32 	%r86, %f186;
	shl.b32 	%r87, %r86, 23;
	mov.b32 	%f191, %r87;
	ex2.approx.ftz.f32 	%f192, %f190;
	mul.f32 	%f193, %f192, %f191;
	fma.rn.f32 	%f211, %f211, %f182, %f193;
$L__BB14_9:
	setp.gt.f32 	%p23, %f211, 0f00000000;
	rcp.rn.f32 	%f194, %f211;
	selp.f32 	%f195, %f194, 0f00000000, %p23;
	mul.f32 	%f196, %f195, %f209;
	cvta.to.global.u64 	%rd26, %rd4;
	mul.wide.s32 	%rd27, %r7, 4;
	add.s64 	%rd28, %rd26, %rd27;
	st.global.f32 	[%rd28], %f196;
	mul.f32 	%f197, %f195, %f208;
	st.global.f32 	[%rd28+128], %f197;
$L__BB14_10:
	ret;

}
	// .globl	_Z23flash_attn_sinks_kernelIfLi80ELi4EEvPKT_S2_S2_PS0_PKffiiii
.visible .entry _Z23flash_attn_sinks_kernelIfLi80ELi4EEvPKT_S2_S2_PS0_PKffiiii(
	.param .u64 .ptr .align 1 _Z23flash_attn_sinks_kernelIfLi80ELi4EEvPKT_S2_S2_PS0_PKffiiii_param_0,
	.param .u64 .ptr .align 1 _Z23flash_attn_sinks_kernelIfLi80ELi4EEvPKT_S2_S2_PS0_PKffiiii_param_1,
	.param .u64 .ptr .align 1 _Z23flash_attn_sinks_kernelIfLi80ELi4EEvPKT_S2_S2_PS0_PKffiiii_param_2,
	.param .u64 .ptr .align 1 _Z23flash_attn_sinks_kernelIfLi80ELi4EEvPKT_S2_S2_PS0_PKffiiii_param_3,
	.param .u64 .ptr .align 1 _Z23flash_attn_sinks_kernelIfLi80ELi4EEvPKT_S2_S2_PS0_PKffiiii_param_4,
	.param .f32 _Z23flash_attn_sinks_kernelIfLi80ELi4EEvPKT_S2_S2_PS0_PKffiiii_param_5,
	.param .u32 _Z23flash_attn_sinks_kernelIfLi80ELi4EEvPKT_S2_S2_PS0_PKffiiii_param_6,
	.param .u32 _Z23flash_attn_sinks_kernelIfLi80ELi4EEvPKT_S2_S2_PS0_PKffiiii_param_7,
	.param .u32 _Z23flash_attn_sinks_kernelIfLi80ELi4EEvPKT_S2_S2_PS0_PKffiiii_param_8,
	.param .u32 _Z23flash_attn_sinks_kernelIfLi80ELi4EEvPKT_S2_S2_PS0_PKffiiii_param_9
)
.maxntid 128
{
	.reg .pred 	%p<16>;
	.reg .b32 	%r<56>;
	.reg .b32 	%f<137>;
	.reg .b64 	%rd<30>;

	ld.param.u64 	%rd6, [_Z23flash_attn_sinks_kernelIfLi80ELi4EEvPKT_S2_S2_PS0_PKffiiii_param_0];
	ld.param.u64 	%rd7, [_Z23flash_attn_sinks_kernelIfLi80ELi4EEvPKT_S2_S2_PS0_PKffiiii_param_1];
	ld.param.u64 	%rd8, [_Z23flash_attn_sinks_kernelIfLi80ELi4EEvPKT_S2_S2_PS0_PKffiiii_param_2];
	ld.param.u64 	%rd9, [_Z23flash_attn_sinks_kernelIfLi80ELi4EEvPKT_S2_S2_PS0_PKffiiii_param_3];
	ld.param.u64 	%rd10, [_Z23flash_attn_sinks_kernelIfLi80ELi4EEvPKT_S2_S2_PS0_PKffiiii_param_4];
	ld.param.f32 	%f38, [_Z23flash_attn_sinks_kernelIfLi80ELi4EEvPKT_S2_S2_PS0_PKffiiii_param_5];
	ld.param.u32 	%r18, [_Z23flash_attn_sinks_kernelIfLi80ELi4EEvPKT_S2_S2_PS0_PKffiiii_param_6];
	ld.param.u32 	%r19, [_Z23flash_attn_sinks_kernelIfLi80ELi4EEvPKT_S2_S2_PS0_PKffiiii_param_7];
	ld.param.u32 	%r20, [_Z23flash_attn_sinks_kernelIfLi80ELi4EEvPKT_S2_S2_PS0_PKffiiii_param_8];
	ld.param.u32 	%r21, [_Z23flash_attn_sinks_kernelIfLi80ELi4EEvPKT_S2_S2_PS0_PKffiiii_param_9];
	mov.u32 	%r22, %tid.x;
	shr.u32 	%r1, %r22, 5;
	and.b32  	%r2, %r22, 31;
	mov.u32 	%r3, %ctaid.x;
	mov.u32 	%r23, %ctaid.z;
	shl.b32 	%r4, %r23, 2;
	or.b32  	%r5, %r4, %r1;
	setp.ge.s32 	%p1, %r5, %r18;
	@%p1 bra 	$L__BB15_14;
	cvta.to.global.u64 	%rd11, %rd6;
	mov.u32 	%r24, %ctaid.y;
	mad.lo.s32 	%r25, %r19, %r24, %r3;
	mad.lo.s32 	%r26, %r25, %r18, %r5;
	div.s32 	%r27, %r19, %r20;
	div.s32 	%r28, %r3, %r27;
	mad.lo.s32 	%r29, %r20, %r24, %r28;
	mul.lo.s32 	%r6, %r29, %r18;
	mad.lo.s32 	%r7, %r26, 80, %r2;
	mul.wide.s32 	%rd12, %r7, 4;
	add.s64 	%rd1, %rd11, %rd12;
	ld.global.nc.f32 	%f1, [%rd1];
	ld.global.nc.f32 	%f2, [%rd1+128];
	setp.gt.u32 	%p2, %r2, 15;
	mov.f32 	%f120, 0f00000000;
	@%p2 bra 	$L__BB15_3;
	ld.global.nc.f32 	%f40, [%rd1+256];
	mul.f32 	%f120, %f38, %f40;
$L__BB15_3:
	setp.gt.s32 	%p3, %r21, 0;
	sub.s32 	%r30, %r5, %r21;
	max.s32 	%r31, %r30, -1;
	add.s32 	%r32, %r31, 1;
	selp.b32 	%r8, %r32, 0, %p3;
	setp.gt.u32 	%p4, %r8, %r5;
	mov.f32 	%f131, 0fFF7FFFFF;
	mov.f32 	%f128, 0f00000000;
	mov.f32 	%f129, %f128;
	mov.f32 	%f130, %f128;
	mov.f32 	%f132, %f128;
	@%p4 bra 	$L__BB15_10;
	sub.s32 	%r33, %r8, %r1;
	sub.s32 	%r55, %r33, %r4;
	add.s32 	%r34, %r8, %r6;
	mul.lo.s32 	%r54, %r34, 80;
	add.s32 	%r53, %r54, %r2;
	mul.f32 	%f5, %f38, %f2;
	mul.f32 	%f6, %f38, %f1;
	mov.f32 	%f125, 0fFF7FFFFF;
	mov.f32 	%f128, 0f00000000;
	cvt.u64.u32 	%rd17, %r2;
$L__BB15_5:
	setp.gt.u32 	%p5, %r2, 15;
	mul.wide.s32 	%rd15, %r53, 4;
	add.s64 	%rd13, %rd7, %rd15;
	// begin inline asm
	ld.global.nc.f32 %f45, [%rd13];
	// end inline asm
	fma.rn.f32 	%f48, %f45, %f6, 0f00000000;
	cvt.s64.s32 	%rd16, %r54;
	add.s64 	%rd2, %rd17, %rd16;
	shl.b64 	%rd18, %rd2, 2;
	add.s64 	%rd3, %rd7, %rd18;
	add.s64 	%rd14, %rd3, 128;
	// begin inline asm
	ld.global.nc.f32 %f46, [%rd14];
	// end inline asm
	fma.rn.f32 	%f12, %f46, %f5, %f48;
	mov.f32 	%f126, 0f00000000;
	@%p5 bra 	$L__BB15_7;
	add.s64 	%rd19, %rd3, 256;
	// begin inline asm
	ld.global.nc.f32 %f126, [%rd19];
	// end inline asm
$L__BB15_7:
	fma.rn.f32 	%f53, %f126, %f120, %f12;
	mov.b32 	%r35, %f53;
	shfl.sync.bfly.b32	%r36|%p7, %r35, 16, 31, -1;
	mov.b32 	%f54, %r36;
	add.f32 	%f55, %f53, %f54;
	mov.b32 	%r37, %f55;
	shfl.sync.bfly.b32	%r38|%p8, %r37, 8, 31, -1;
	mov.b32 	%f56, %r38;
	add.f32 	%f57, %f55, %f56;
	mov.b32 	%r39, %f57;
	shfl.sync.bfly.b32	%r40|%p9, %r39, 4, 31, -1;
	mov.b32 	%f58, %r40;
	add.f32 	%f59, %f57, %f58;
	mov.b32 	%r41, %f59;
	shfl.sync.bfly.b32	%r42|%p10, %r41, 2, 31, -1;
	mov.b32 	%f60, %r42;
	add.f32 	%f61, %f59, %f60;
	mov.b32 	%r43, %f61;
	shfl.sync.bfly.b32	%r44|%p11, %r43, 1, 31, -1;
	mov.b32 	%f62, %r44;
	add.f32 	%f63, %f61, %f62;
	max.f32 	%f131, %f125, %f63;
	sub.f32 	%f64, %f125, %f131;
	fma.rn.f32 	%f65, %f64, 0f3BBB989D, 0f3F000000;
	cvt.sat.f32.f32 	%f66, %f65;
	mov.f32 	%f67, 0f4B400001;
	mov.f32 	%f68, 0f437C0000;
	fma.rm.f32 	%f69, %f66, %f68, %f67;
	add.f32 	%f70, %f69, 0fCB40007F;
	neg.f32 	%f71, %f70;
	fma.rn.f32 	%f72, %f64, 0f3FB8AA3B, %f71;
	fma.rn.f32 	%f73, %f64, 0f32A57060, %f72;
	mov.b32 	%r45, %f69;
	shl.b32 	%r46, %r45, 23;
	mov.b32 	%f74, %r46;
	ex2.approx.ftz.f32 	%f75, %f73;
	mul.f32 	%f76, %f75, %f74;
	sub.f32 	%f77, %f63, %f131;
	fma.rn.f32 	%f78, %f77, 0f3BBB989D, 0f3F000000;
	cvt.sat.f32.f32 	%f79, %f78;
	fma.rm.f32 	%f80, %f79, %f68, %f67;
	add.f32 	%f81, %f80, 0fCB40007F;
	neg.f32 	%f82, %f81;
	fma.rn.f32 	%f83, %f77, 0f3FB8AA3B, %f82;
	fma.rn.f32 	%f84, %f77, 0f32A57060, %f83;
	mov.b32 	%r47, %f80;
	shl.b32 	%r48, %r47, 23;
	mov.b32 	%f85, %r48;
	ex2.approx.ftz.f32 	%f86, %f84;
	mul.f32 	%f16, %f86, %f85;
	mul.f32 	%f17, %f76, %f128;
	fma.rn.f32 	%f132, %f132, %f76, %f16;
	mul.wide.s32 	%rd22, %r53, 4;
	add.s64 	%rd20, %rd8, %rd22;
	// begin inline asm
	ld.global.nc.f32 %f50, [%rd20];
	// end inline asm
	mul.f32 	%f87, %f16, %f50;
	fma.rn.f32 	%f130, %f76, %f130, %f87;
	add.s64 	%rd4, %rd8, %rd18;
	add.s64 	%rd21, %rd4, 128;
	// begin inline asm
	ld.global.nc.f32 %f51, [%rd21];
	// end inline asm
	mul.f32 	%f88, %f16, %f51;
	fma.rn.f32 	%f129, %f76, %f129, %f88;
	mov.f32 	%f127, 0f00000000;
	@%p5 bra 	$L__BB15_9;
	add.s64 	%rd24, %rd4, 256;
	// begin inline asm
	ld.global.nc.f32 %f127, [%rd24];
	// end inline asm
$L__BB15_9:
	fma.rn.f32 	%f128, %f16, %f127, %f17;
	add.s32 	%r55, %r55, 1;
	add.s32 	%r54, %r54, 80;
	add.s32 	%r53, %r53, 80;
	setp.ne.s32 	%p12, %r55, 1;
	mov.f32 	%f125, %f131;
	@%p12 bra 	$L__BB15_5;
$L__BB15_10:
	setp.eq.s64 	%p13, %rd10, 0;
	@%p13 bra 	$L__BB15_12;
	cvta.to.global.u64 	%rd25, %rd10;
	mul.wide.u32 	%rd26, %r3, 4;
	add.s64 	%rd27, %rd25, %rd26;
	ld.global.nc.f32 	%f90, [%rd27];
	max.f32 	%f91, %f131, %f90;
	sub.f32 	%f92, %f131, %f91;
	fma.rn.f32 	%f93, %f92, 0f3BBB989D, 0f3F000000;
	cvt.sat.f32.f32 	%f94, %f93;
	mov.f32 	%f95, 0f4B400001;
	mov.f32 	%f96, 0f437C0000;
	fma.rm.f32 	%f97, %f94, %f96, %f95;
	add.f32 	%f98, %f97, 0fCB40007F;
	neg.f32 	%f99, %f98;
	fma.rn.f32 	%f100, %f92, 0f3FB8AA3B, %f99;
	fma.rn.f32 	%f101, %f92, 0f32A57060, %f100;
	mov.b32 	%r49, %f97;
	shl.b32 	%r50, %r49, 23;
	mov.b32 	%f102, %r50;
	ex2.approx.ftz.f32 	%f103, %f101;
	mul.f32 	%f104, %f103, %f102;
	mul.f32 	%f130, %f104, %f130;
	mul.f32 	%f129, %f104, %f129;
	mul.f32 	%f128, %f104, %f128;
	sub.f32 	%f105, %f90, %f91;
	fma.rn.f32 	%f106, %f105, 0f3BBB989D, 0f3F000000;
	cvt.sat.f32.f32 	%f107, %f106;
	fma.rm.f32 	%f108, %f107, %f96, %f95;
	add.f32 	%f109, %f108, 0fCB40007F;
	neg.f32 	%f110, %f109;
	fma.rn.f32 	%f111, %f105, 0f3FB8AA3B, %f110;
	fma.rn.f32 	%f112, %f105, 0f32A57060, %f111;
	mov.b32 	%r51, %f108;
	shl.b32 	%r52, %r51, 23;
	mov.b32 	%f113, %r52;
	ex2.approx.ftz.f32 	%f114, %f112;
	mul.f32 	%f115, %f114, %f113;
	fma.rn.f32 	%f132, %f132, %f104, %f115;
$L__BB15_12:
	setp.gt.u32 	%p14, %r2, 15;
	setp.gt.f32 	%p15, %f132, 0f00000000;
	rcp.rn.f32 	%f116, %f132;
	selp.f32 	%f37, %f116, 0f00000000, %p15;
	mul.f32 	%f117, %f37, %f130;
	cvta.to.global.u64 	%rd28, %rd9;
	mul.wide.s32 	%rd29, %r7, 4;
	add.s64 	%rd5, %rd28, %rd29;
	st.global.f32 	[%rd5], %f117;
	mul.f32 	%f118, %f37, %f129;
	st.global.f32 	[%rd5+128], %f118;
	@%p14 bra 	$L__BB15_14;
	mul.f32 	%f119, %f37, %f128;
	st.global.f32 	[%rd5+256], %f119;
$L__BB15_14:
	ret;

}
	// .globl	_Z23flash_attn_sinks_kernelIfLi96ELi4EEvPKT_S2_S2_PS0_PKffiiii
.visible .entry _Z23flash_attn_sinks_kernelIfLi96ELi4EEvPKT_S2_S2_PS0_PKffiiii(
	.param .u64 .ptr .align 1 _Z23flash_attn_sinks_kernelIfLi96ELi4EEvPKT_S2_S2_PS0_PKffiiii_param_0,
	.param .u64 .ptr .align 1 _Z23flash_attn_sinks_kernelIfLi96ELi4EEvPKT_S2_S2_PS0_PKffiiii_param_1,
	.param .u64 .ptr .align 1 _Z23flash_attn_sinks_kernelIfLi96ELi4EEvPKT_S2_S2_PS0_PKffiiii_param_2,
	.param .u64 .ptr .align 1 _Z23flash_attn_sinks_kernelIfLi96ELi4EEvPKT_S2_S2_PS0_PKffiiii_param_3,
	.param .u64 .ptr .align 1 _Z23flash_attn_sinks_kernelIfLi96ELi4EEvPKT_S2_S2_PS0_PKffiiii_param_4,
	.param .f32 _Z23flash_attn_sinks_kernelIfLi96ELi4EEvPKT_S2_S2_PS0_PKffiiii_param_5,
	.param .u32 _Z23flash_attn_sinks_kernelIfLi96ELi4EEvPKT_S2_S2_PS0_PKffiiii_param_6,
	.param .u32 _Z23flash_attn_sinks_kernelIfLi96ELi4EEvPKT_S2_S2_PS0_PKffiiii_param_7,
	.param .u32 _Z23flash_attn_sinks_kernelIfLi96ELi4EEvPKT_S2_S2_PS0_PKffiiii_param_8,
	.param .u32 _Z23flash_attn_sinks_kernelIfLi96ELi4EEvPKT_S2_S2_PS0_PKffiiii_param_9
)
.maxntid 128
{
	.reg .pred 	%p<24>;
	.reg .b32 	%r<90>;
	.reg .b32 	%f<242>;
	.reg .b64 	%rd<35>;

	ld.param.u64 	%rd1, [_Z23flash_attn_sinks_kernelIfLi96ELi4EEvPKT_S2_S2_PS0_PKffiiii_param_0];
	ld.param.u64 	%rd2, [_Z23flash_attn_sinks_kernelIfLi96ELi4EEvPKT_S2_S2_PS0_PKffiiii_param_1];
	ld.param.u64 	%rd3, [_Z23flash_attn_sinks_kernelIfLi96ELi4EEvPKT_S2_S2_PS0_PKffiiii_param_2];
	ld.param.u64 	%rd4, [_Z23flash_attn_sinks_kernelIfLi96ELi4EEvPKT_S2_S2_PS0_PKffiiii_param_3];
	ld.param.u64 	%rd5, [_Z23flash_attn_sinks_kernelIfLi96ELi4EEvPKT_S2_S2_PS0_PKffiiii_param_4];
	ld.param.f32 	%f39, [_Z23flash_attn_sinks_kernelIfLi96ELi4EEvPKT_S2_S2_PS0_PKffiiii_param_5];
	ld.param.u32 	%r17, [_Z23flash_attn_sinks_kernelIfLi96ELi4EEvPKT_S2_S2_PS0_PKffiiii_param_6];
	ld.param.u32 	%r18, [_Z23flash_attn_sinks_kernelIfLi96ELi4EEvPKT_S2_S2_PS0_PKffiiii_param_7];
	ld.param.u32 	%r19, [_Z23flash_attn_sinks_kernelIfLi96ELi4EEvPKT_S2_S2_PS0_PKffiiii_param_8];
	ld.param.u32 	%r20, [_Z23flash_attn_sinks_kernelIfLi96ELi4EEvPKT_S2_S2_PS0_PKffiiii_param_9];
	mov.u32 	%r21, %tid.x;
	shr.u32 	%r1, %r21, 5;
	and.b32  	%r2, %r21, 31;
	mov.u32 	%r3, %ctaid.x;
	mov.u32 	%r22, %ctaid.z;
	shl.b32 	%r4, %r22, 2;
	or.b32  	%r5, %r4, %r1;
	setp.ge.s32 	%p1, %r5, %r17;
	@%p1 bra 	$L__BB16_10;
	cvta.to.global.u64 	%rd6, %rd1;
	mov.u32 	%r23, %ctaid.y;
	mad.lo.s32 	%r24, %r18, %r23, %r3;
	mad.lo.s32 	%r25, %r24, %r17, %r5;
	mul.lo.s32 	%r26, %r25, 96;
	div.s32 	%r27, %r18, %r19;
	div.s32 	%r28, %r3, %r27;
	mad.lo.s32 	%r29, %r19, %r23, %r28;
	mul.lo.s32 	%r6, %r29, %r17;
	or.b32  	%r7, %r26, %r2;
	mul.wide.s32 	%rd7, %r7, 4;
	add.s64 	%rd8, %rd6, %rd7;
	ld.global.nc.f32 	%f42, [%rd8];
	mul.f32 	%f1, %f39, %f42;
	ld.global.nc.f32 	%f43, [%rd8+128];
	mul.f32 	%f2, %f39, %f43;
	ld.global.nc.f32 	%f44, [%rd8+256];
	mul.f32 	%f3, %f39, %f44;
	setp.gt.s32 	%p2, %r20, 0;
	sub.s32 	%r30, %r5, %r20;
	max.s32 	%r31, %r30, -1;
	add.s32 	%r32, %r31, 1;
	selp.b32 	%r8, %r32, 0, %p2;
	setp.gt.u32 	%p3, %r8, %r5;
	mov.f32 	%f236, 0fFF7FFFFF;
	mov.f32 	%f233, 0f00000000;
	mov.f32 	%f234, %f233;
	mov.f32 	%f235, %f233;
	mov.f32 	%f237, %f233;
	@%p3 bra 	$L__BB16_7;
	add.s32 	%r33, %r1, %r8;
	and.b32  	%r34, %r33, 1;
	setp.eq.b32 	%p4, %r34, 1;
	mov.f32 	%f236, 0fFF7FFFFF;
	mov.f32 	%f233, 0f00000000;
	mov.u32 	%r87, %r8;
	@%p4 bra 	$L__BB16_4;
	add.s32 	%r35, %r8, %r6;
	mul.lo.s32 	%r36, %r35, 96;
	or.b32  	%r37, %r36, %r2;
	mul.wide.s32 	%rd15, %r37, 4;
	add.s64 	%rd9, %rd2, %rd15;
	// begin inline asm
	ld.global.nc.f32 %f48, [%rd9];
	// end inline asm
	fma.rn.f32 	%f54, %f48, %f1, 0f00000000;
	add.s64 	%rd10, %rd9, 128;
	// begin inline asm
	ld.global.nc.f32 %f49, [%rd10];
	// end inline asm
	fma.rn.f32 	%f55, %f49, %f2, %f54;
	add.s64 	%rd11, %rd9, 256;
	// begin inline asm
	ld.global.nc.f32 %f50, [%rd11];
	// end inline asm
	fma.rn.f32 	%f56, %f50, %f3, %f55;
	mov.b32 	%r38, %f56;
	shfl.sync.bfly.b32	%r39|%p5, %r38, 16, 31, -1;
	mov.b32 	%f57, %r39;
	add.f32 	%f58, %f56, %f57;
	mov.b32 	%r40, %f58;
	shfl.sync.bfly.b32	%r41|%p6, %r40, 8, 31, -1;
	mov.b32 	%f59, %r41;
	add.f32 	%f60, %f58, %f59;
	mov.b32 	%r42, %f60;
	shfl.sync.bfly.b32	%r43|%p7, %r42, 4, 31, -1;
	mov.b32 	%f61, %r43;
	add.f32 	%f62, %f60, %f61;
	mov.b32 	%r44, %f62;
	shfl.sync.bfly.b32	%r45|%p8, %r44, 2, 31, -1;
	mov.b32 	%f63, %r45;
	add.f32 	%f64, %f62, %f63;
	mov.b32 	%r46, %f64;
	shfl.sync.bfly.b32	%r47|%p9, %r46, 1, 31, -1;
	mov.b32 	%f65, %r47;
	add.f32 	%f66, %f64, %f65;
	max.f32 	%f236, %f66, 0fFF7FFFFF;
	mov.f32 	%f67, 0fFF7FFFFF;
	sub.f32 	%f68, %f67, %f236;
	fma.rn.f32 	%f69, %f68, 0f3BBB989D, 0f3F000000;
	cvt.sat.f32.f32 	%f70, %f69;
	mov.f32 	%f71, 0f4B400001;
	mov.f32 	%f72, 0f437C0000;
	fma.rm.f32 	%f73, %f70, %f72, %f71;
	add.f32 	%f74, %f73, 0fCB40007F;
	neg.f32 	%f75, %f74;
	fma.rn.f32 	%f76, %f68, 0f3FB8AA3B, %f75;
	fma.rn.f32 	%f77, %f68, 0f32A57060, %f76;
	mov.b32 	%r48, %f73;
	shl.b32 	%r49, %r48, 23;
	mov.b32 	%f78, %r49;
	ex2.approx.ftz.f32 	%f79, %f77;
	mul.f32 	%f80, %f79, %f78;
	sub.f32 	%f81, %f66, %f236;
	fma.rn.f32 	%f82, %f81, 0f3BBB989D, 0f3F000000;
	cvt.sat.f32.f32 	%f83, %f82;
	fma.rm.f32 	%f84, %f83, %f72, %f71;
	add.f32 	%f85, %f84, 0fCB40007F;
	neg.f32 	%f86, %f85;
	fma.rn.f32 	%f87, %f81, 0f3FB8AA3B, %f86;
	fma.rn.f32 	%f88, %f81, 0f32A57060, %f87;
	mov.b32 	%r50, %f84;
	shl.b32 	%r51, %r50, 23;
	mov.b32 	%f89, %r51;
	ex2.approx.ftz.f32 	%f90, %f88;
	mul.f32 	%f91, %f90, %f89;
	fma.rn.f32 	%f237, %f80, 0f00000000, %f91;
	add.s64 	%rd12, %rd3, %rd15;
	// begin inline asm
	ld.global.nc.f32 %f51, [%rd12];
	// end inline asm
	mul.f32 	%f92, %f91, %f51;
	fma.rn.f32 	%f235, %f80, 0f00000000, %f92;
	add.s64 	%rd13, %rd12, 128;
	// begin inline asm
	ld.global.nc.f32 %f52, [%rd13];
	// end inline asm
	mul.f32 	%f93, %f91, %f52;
	fma.rn.f32 	%f234, %f80, 0f00000000, %f93;
	add.s64 	%rd14, %rd12, 256;
	// begin inline asm
	ld.global.nc.f32 %f53, [%rd14];
	// end inline asm
	mul.f32 	%f94, %f91, %f53;
	fma.rn.f32 	%f233, %f80, 0f00000000, %f94;
	add.s32 	%r87, %r8, 1;
$L__BB16_4:
	setp.eq.s32 	%p10, %r5, %r8;
	@%p10 bra 	$L__BB16_7;
	sub.s32 	%r52, %r87, %r1;
	sub.s32 	%r89, %r52, %r4;
	add.s32 	%r53, %r87, %r6;
	mul.lo.s32 	%r54, %r53, 96;
	or.b32  	%r88, %r54, %r2;
$L__BB16_6:
	mul.wide.s32 	%rd28, %r88, 4;
	add.s64 	%rd16, %rd2, %rd28;
	// begin inline asm
	ld.global.nc.f32 %f95, [%rd16];
	// end inline asm
	fma.rn.f32 	%f107, %f95, %f1, 0f00000000;
	add.s64 	%rd17, %rd16, 128;
	// begin inline asm
	ld.global.nc.f32 %f96, [%rd17];
	// end inline asm
	fma.rn.f32 	%f108, %f96, %f2, %f107;
	add.s64 	%rd18, %rd16, 256;
	// begin inline asm
	ld.global.nc.f32 %f97, [%rd18];
	// end inline asm
	fma.rn.f32 	%f109, %f97, %f3, %f108;
	mov.b32 	%r55, %f109;
	shfl.sync.bfly.b32	%r56|%p11, %r55, 16, 31, -1;
	mov.b32 	%f110, %r56;
	add.f32 	%f111, %f109, %f110;
	mov.b32 	%r57, %f111;
	shfl.sync.bfly.b32	%r58|%p12, %r57, 8, 31, -1;
	mov.b32 	%f112, %r58;
	add.f32 	%f113, %f111, %f112;
	mov.b32 	%r59, %f113;
	shfl.sync.bfly.b32	%r60|%p13, %r59, 4, 31, -1;
	mov.b32 	%f114, %r60;
	add.f32 	%f115, %f113, %f114;
	mov.b32 	%r61, %f115;
	shfl.sync.bfly.b32	%r62|%p14, %r61, 2, 31, -1;
	mov.b32 	%f116, %r62;
	add.f32 	%f117, %f115, %f116;
	mov.b32 	%r63, %f117;
	shfl.sync.bfly.b32	%r64|%p15, %r63, 1, 31, -1;
	mov.b32 	%f118, %r64;
	add.f32 	%f119, %f117, %f118;
	max.f32 	%f120, %f236, %f119;
	sub.f32 	%f121, %f236, %f120;
	fma.rn.f32 	%f122, %f121, 0f3BBB989D, 0f3F000000;
	cvt.sat.f32.f32 	%f123, %f122;
	mov.f32 	%f124, 0f4B400001;
	mov.f32 	%f125, 0f437C0000;
	fma.rm.f32 	%f126, %f123, %f125, %f124;
	add.f32 	%f127, %f126, 0fCB40007F;
	neg.f32 	%f128, %f127;
	fma.rn.f32 	%f129, %f121, 0f3FB8AA3B, %f128;
	fma.rn.f32 	%f130, %f121, 0f32A57060, %f129;
	mov.b32 	%r65, %f126;
	shl.b32 	%r66, %r65, 23;
	mov.b32 	%f131, %r66;
	ex2.approx.ftz.f32 	%f132, %f130;
	mul.f32 	%f133, %f132, %f131;
	sub.f32 	%f134, %f119, %f120;
	fma.rn.f32 	%f135, %f134, 0f3BBB989D, 0f3F000000;
	cvt.sat.f32.f32 	%f136, %f135;
	fma.rm.f32 	%f137, %f136, %f125, %f124;
	add.f32 	%f138, %f137, 0fCB40007F;
	neg.f32 	%f139, %f138;
	fma.rn.f32 	%f140, %f134, 0f3FB8AA3B, %f139;
	fma.rn.f32 	%f141, %f134, 0f32A57060, %f140;
	mov.b32 	%r67, %f137;
	shl.b32 	%r68, %r67, 23;
	mov.b32 	%f142, %r68;
	ex2.approx.ftz.f32 	%f143, %f141;
	mul.f32 	%f144, %f143, %f142;
	fma.rn.f32 	%f145, %f237, %f133, %f144;
	add.s64 	%rd19, %rd3, %rd28;
	// begin inline asm
	ld.global.nc.f32 %f98, [%rd19];
	// end inline asm
	mul.f32 	%f146, %f144, %f98;
	fma.rn.f32 	%f147, %f133, %f235, %f146;
	add.s64 	%rd20, %rd19, 128;
	// begin inline asm
	ld.global.nc.f32 %f99, [%rd20];
	// end inline asm
	mul.f32 	%f148, %f144, %f99;
	fma.rn.f32 	%f149, %f133, %f234, %f148;
	add.s64 	%rd21, %rd19, 256;
	// begin inline asm
	ld.global.nc.f32 %f100, [%rd21];
	// end inline asm
	mul.f32 	%f150, %f144, %f100;
	fma.rn.f32 	%f151, %f133, %f233, %f150;
	add.s64 	%rd22, %rd16, 384;
	// begin inline asm
	ld.global.nc.f32 %f101, [%rd22];
	// end inline asm
	fma.rn.f32 	%f152, %f101, %f1, 0f00000000;
	add.s64 	%rd23, %rd16, 512;
	// begin inline asm
	ld.global.nc.f32 %f102, [%rd23];
	// end inline asm
	fma.rn.f32 	%f153, %f102, %f2, %f152;
	add.s64 	%rd24, %rd16, 640;
	// begin inline asm
	ld.global.nc.f32 %f103, [%rd24];
	// end inline asm
	fma.rn.f32 	%f154, %f103, %f3, %f153;
	mov.b32 	%r69, %f154;
	shfl.sync.bfly.b32	%r70|%p16, %r69, 16, 31, -1;
	mov.b32 	%f155, %r70;
	add.f32 	%f156, %f154, %f155;
	mov.b32 	%r71, %f156;
	shfl.sync.bfly.b32	%r72|%p17, %r71, 8, 31, -1;
	mov.b32 	%f157, %r72;
	add.f32 	%f158, %f156, %f157;
	mov.b32 	%r73, %f158;
	shfl.sync.bfly.b32	%r74|%p18, %r73, 4, 31, -1;
	mov.b32 	%f159, %r74;
	add.f32 	%f160, %f158, %f159;
	mov.b32 	%r75, %f160;
	shfl.sync.bfly.b32	%r76|%p19, %r75, 2, 31, -1;
	mov.b32 	%f161, %r76;
	add.f32 	%f162, %f160, %f161;
	mov.b32 	%r77, %f162;
	shfl.sync.bfly.b32	%r78|%p20, %r77, 1, 31, -1;
	mov.b32 	%f163, %r78;
	add.f32 	%f164, %f162, %f163;
	max.f32 	%f236, %f120, %f164;
	sub.f32 	%f165, %f120, %f236;
	fma.rn.f32 	%f166, %f165, 0f3BBB989D, 0f3F000000;
	cvt.sat.f32.f32 	%f167, %f166;
	fma.rm.f32 	%f168, %f167, %f125, %f124;
	add.f32 	%f169, %f168, 0fCB40007F;
	neg.f32 	%f170, %f169;
	fma.rn.f32 	%f171, %f165, 0f3FB8AA3B, %f170;
	fma.rn.f32 	%f172, %f165, 0f32A57060, %f171;
	mov.b32 	%r79, %f168;
	shl.b32 	%r80, %r79, 23;
	mov.b32 	%f173, %r80;
	ex2.approx.ftz.f32 	%f174, %f172;
	mul.f32 	%f175, %f174, %f173;
	sub.f32 	%f176, %f164, %f236;
	fma.rn.f32 	%f177, %f176, 0f3BBB989D, 0f3F000000;
	cvt.sat.f32.f32 	%f178, %f177;
	fma.rm.f32 	%f179, %f178, %f125, %f124;
	add.f32 	%f180, %f179, 0fCB40007F;
	neg.f32 	%f181, %f180;
	fma.rn.f32 	%f182, %f176, 0f3FB8AA3B, %f181;
	fma.rn.f32 	%f183, %f176, 0f32A57060, %f182;
	mov.b32 	%r81, %f179;
	shl.b32 	%r82, %r81, 23;
	mov.b32 	%f184, %r82;
	ex2.approx.ftz.f32 	%f185, %f183;
	mul.f32 	%f186, %f185, %f184;
	fma.rn.f32 	%f237, %f145, %f175, %f186;
	add.s64 	%rd25, %rd19, 384;
	// begin inline asm
	ld.global.nc.f32 %f104, [%rd25];
	// end inline asm
	mul.f32 	%f187, %f186, %f104;
	fma.rn.f32 	%f235, %f175, %f147, %f187;
	add.s64 	%rd26, %rd19, 512;
	// begin inline asm
	ld.global.nc.f32 %f105, [%rd26];
	// end inline asm
	mul.f32 	%f188, %f186, %f105;
	fma.rn.f32 	%f234, %f175, %f149, %f188;
	add.s64 	%rd27, %rd19, 640;
	// begin inline asm
	ld.global.nc.f32 %f106, [%rd27];
	// end inline asm
	mul.f32 	%f189, %f186, %f106;
	fma.rn.f32 	%f233, %f175, %f151, %f189;
	add.s32 	%r89, %r89, 2;
	add.s32 	%r88, %r88, 192;
	setp.ne.s32 	%p21, %r89, 1;
	@%p21 bra 	$L__BB16_6;
$L__BB16_7:
	setp.eq.s64 	%p22, %rd5, 0;
	@%p22 bra 	$L__BB16_9;
	cvta.to.global.u64 	%rd29, %rd5;
	mul.wide.u32 	%rd30, %r3, 4;
	add.s64 	%rd31, %rd29, %rd30;
	ld.global.nc.f32 	%f190, [%rd31];
	max.f32 	%f191, %f236, %f190;
	sub.f32 	%f192, %f236, %f191;
	fma.rn.f32 	%f193, %f192, 0f3BBB989D, 0f3F000000;
	cvt.sat.f32.f32 	%f194, %f193;
	mov.f32 	%f195, 0f4B400001;
	mov.f32 	%f196, 0f437C0000;
	fma.rm.f32 	%f197, %f194, %f196, %f195;
	add.f32 	%f198, %f197, 0fCB40007F;
	neg.f32 	%f199, %f198;
	fma.rn.f32 	%f200, %f192, 0f3FB8AA3B, %f199;
	fma.rn.f32 	%f201, %f192, 0f32A57060, %f200;
	mov.b32 	%r83, %f197;
	shl.b32 	%r84, %r83, 23;
	mov.b32 	%f202, %r84;
	ex2.approx.ftz.f32 	%f203, %f201;
	mul.f32 	%f204, %f203, %f202;
	mul.f32 	%f235, %f204, %f235;
	mul.f32 	%f234, %f204, %f234;
	mul.f32 	%f233, %f204, %f233;
	sub.f32 	%f205, %f190, %f191;
	fma.rn.f32 	%f206, %f205, 0f3BBB989D, 0f3F000000;
	cvt.sat.f32.f32 	%f207, %f206;
	fma.rm.f32 	%f208, %f207, %f196, %f195;
	add.f32 	%f209, %f208, 0fCB40007F;
	neg.f32 	%f210, %f209;
	fma.rn.f32 	%f211, %f205, 0f3FB8AA3B, %f210;
	fma.rn.f32 	%f212, %f205, 0f32A57060, %f211;
	mov.b32 	%r85, %f208;
	shl.b32 	%r86, %r85, 23;
	mov.b32 	%f213, %r86;
	ex2.approx.ftz.f32 	%f214, %f212;
	mul.f32 	%f215, %f214, %f213;
	fma.rn.f32 	%f237, %f237, %f204, %f215;
$L__BB16_9:
	setp.gt.f32 	%p23, %f237, 0f00000000;
	rcp.rn.f32 	%f216, %f237;
	selp.f32 	%f217, %f216, 0f00000000, %p23;
	mul.f32 	%f218, %f217, %f235;
	cvta.to.global.u64 	%rd32, %rd4;
	mul.wide.s32 	%rd33, %r7, 4;
	add.s64 	%rd34, %rd32, %rd33;
	st.global.f32 	[%rd34], %f218;
	mul.f32 	%f219, %f217, %f234;
	st.global.f32 	[%rd34+128], %f219;
	mul.f32 	%f220, %f217, %f233;
	st.global.f32 	[%rd34+256], %f220;
$L__BB16_10:
	ret;

}
	// .globl	_Z23flash_attn_sinks_kernelIfLi112ELi4EEvPKT_S2_S2_PS0_PKffiiii
.visible .entry _Z23flash_attn_sinks_kernelIfLi112ELi4EEvPKT_S2_S2_PS0_PKffiiii(
	.param .u64 .ptr .align 1 _Z23flash_attn_sinks_kernelIfLi112ELi4EEvPKT_S2_S2_PS0_PKffiiii_param_0,
	.param .u64 .ptr .align 1 _Z23flash_attn_sinks_kernelIfLi112ELi4EEvPKT_S2_S2_PS0_PKffiiii_param_1,
	.param .u64 .ptr .align 1 _Z23flash_attn_sinks_kernelIfLi112ELi4EEvPKT_S2_S2_PS0_PKffiiii_param_2,
	.param .u64 .ptr .align 1 _Z23flash_attn_sinks_kernelIfLi112ELi4EEvPKT_S2_S2_PS0_PKffiiii_param_3,
	.param .u64 .ptr .align 1 _Z23flash_attn_sinks_kernelIfLi112ELi4EEvPKT_S2_S2_PS0_PKffiiii_param_4,
	.param .f32 _Z23flash_attn_sinks_kernelIfLi112ELi4EEvPKT_S2_S2_PS0_PKffiiii_param_5,
	.param .u32 _Z23flash_attn_sinks_kernelIfLi112ELi4EEvPKT_S2_S2_PS0_PKffiiii_param_6,
	.param .u32 _Z23flash_attn_sinks_kernelIfLi112ELi4EEvPKT_S2_S2_PS0_PKffiiii_param_7,
	.param .u32 _Z23flash_attn_sinks_kernelIfLi112ELi4EEvPKT_S2_S2_PS0_PKffiiii_param_8,
	.param .u32 _Z23flash_attn_sinks_kernelIfLi112ELi4EEvPKT_S2_S2_PS0_PKffiiii_param_9
)
.maxntid 128
{
	.reg .pred 	%p<16>;
	.reg .b32 	%r<56>;
	.reg .b32 	%f<152>;
	.reg .b64 	%rd<33>;

	ld.param.u64 	%rd6, [_Z23flash_attn_sinks_kernelIfLi112ELi4EEvPKT_S2_S2_PS0_PKffiiii_param_0];
	ld.param.u64 	%rd7, [_Z23flash_attn_sinks_kernelIfLi112ELi4EEvPKT_S2_S2_PS0_PKffiiii_param_1];
	ld.param.u64 	%rd8, [_Z23flash_attn_sinks_kernelIfLi112ELi4EEvPKT_S2_S2_PS0_PKffiiii_param_2];
	ld.param.u64 	%rd10, [_Z23flash_attn_sinks_kernelIfLi112ELi4EEvPKT_S2_S2_PS0_PKffiiii_param_4];
	ld.param.f32 	%f45, [_Z23flash_attn_sinks_kernelIfLi112ELi4EEvPKT_S2_S2_PS0_PKffiiii_param_5];
	ld.param.u32 	%r18, [_Z23flash_attn_sinks_kernelIfLi112ELi4EEvPKT_S2_S2_PS0_PKffiiii_param_6];
	ld.param.u32 	%r19, [_Z23flash_attn_sinks_kernelIfLi112ELi4EEvPKT_S2_S2_PS0_PKffiiii_param_7];
	ld.param.u32 	%r20, [_Z23flash_attn_sinks_kernelIfLi112ELi4EEvPKT_S2_S2_PS0_PKffiiii_param_8];
	ld.param.u32 	%r21, [_Z23flash_attn_sinks_kernelIfLi112ELi4EEvPKT_S2_S2_PS0_PKffiiii_param_9];
	mov.u32 	%r22, %tid.x;
	shr.u32 	%r1, %r22, 5;
	and.b32  	%r2, %r22, 31;
	mov.u32 	%r3, %ctaid.x;
	mov.u32 	%r23, %ctaid.z;
	shl.b32 	%r4, %r23, 2;
	or.b32  	%r5, %r4, %r1;
	setp.ge.s32 	%p1, %r5, %r18;
	@%p1 bra 	$L__BB17_14;
	cvta.to.global.u64 	%rd11, %rd6;
	mov.u32 	%r24, %ctaid.y;
	mad.lo.s32 	%r25, %r19, %r24, %r3;
	mad.lo.s32 	%r26, %r25, %r18, %r5;
	div.s32 	%r27, %r19, %r20;
	div.s32 	%r28, %r3, %r27;
	mad.lo.s32 	%r29, %r20, %r24, %r28;
	mul.lo.s32 	%r6, %r29, %r18;
	mad.lo.s32 	%r7, %r26, 112, %r2;
	mul.wide.s32 	%rd12, %r7, 4;
	add.s64 	%rd1, %rd11, %rd12;
	ld.global.nc.f32 	%f1, [%rd1];
	ld.global.nc.f32 	%f2, [%rd1+128];
	ld.global.nc.f32 	%f3, [%rd1+256];
	setp.gt.u32 	%p2, %r2, 15;
	mov.f32 	%f132, 0f00000000;
	@%p2 bra 	$L__BB17_3;
	ld.global.nc.f32 	%f47, [%rd1+384];
	mul.f32 	%f132, %f45, %f47;
$L__BB17_3:
	setp.gt.s32 	%p3, %r21, 0;
	sub.s32 	%r30, %r5, %r21;
	max.s32 	%r31, %r30, -1;
	add.s32 	%r32, %r31, 1;
	selp.b32 	%r8, %r32, 0, %p3;
	setp.gt.u32 	%p4, %r8, %r5;
	mov.f32 	%f145, 0fFF7FFFFF;
	mov.f32 	%f141, 0f00000000;
	mov.f32 	%f142, %f141;
	mov.f32 	%f143, %f141;
	mov.f32 	%f144, %f141;
	mov.f32 	%f146, %f141;
	@%p4 bra 	$L__BB17_10;
	sub.s32 	%r33, %r8, %r1;
	sub.s32 	%r55, %r33, %r4;
	add.s32 	%r34, %r8, %r6;
	mul.lo.s32 	%r54, %r34, 112;
	add.s32 	%r53, %r54, %r2;
	mul.f32 	%f6, %f45, %f3;
	mul.f32 	%f7, %f45, %f2;
	mul.f32 	%f8, %f45, %f1;
	mov.f32 	%f138, 0fFF7FFFFF;
	mov.f32 	%f141, 0f00000000;
	cvt.u64.u32 	%rd18, %r2;
$L__BB17_5:
	setp.gt.u32 	%p5, %r2, 15;
	mul.wide.s32 	%rd16, %r53, 4;
	add.s64 	%rd13, %rd7, %rd16;
	// begin inline asm
	ld.global.nc.f32 %f52, [%rd13];
	// end inline asm
	fma.rn.f32 	%f56, %f52, %f8, 0f00000000;
	cvt.s64.s32 	%rd17, %r54;
	add.s64 	%rd2, %rd18, %rd17;
	shl.b64 	%rd19, %rd2, 2;
	add.s64 	%rd3, %rd7, %rd19;
	add.s64 	%rd14, %rd3, 128;
	// begin inline asm
	ld.global.nc.f32 %f53, [%rd14];
	// end inline asm
	fma.rn.f32 	%f57, %f53, %f7, %f56;
	add.s64 	%rd15, %rd3, 256;
	// begin inline asm
	ld.global.nc.f32 %f54, [%rd15];
	// end inline asm
	fma.rn.f32 	%f15, %f54, %f6, %f57;
	mov.f32 	%f139, 0f00000000;
	@%p5 bra 	$L__BB17_7;
	add.s64 	%rd20, %rd3, 384;
	// begin inline asm
	ld.global.nc.f32 %f139, [%rd20];
	// end inline asm
$L__BB17_7:
	fma.rn.f32 	%f63, %f139, %f132, %f15;
	mov.b32 	%r35, %f63;
	shfl.sync.bfly.b32	%r36|%p7, %r35, 16, 31, -1;
	mov.b32 	%f64, %r36;
	add.f32 	%f65, %f63, %f64;
	mov.b32 	%r37, %f65;
	shfl.sync.bfly.b32	%r38|%p8, %r37, 8, 31, -1;
	mov.b32 	%f66, %r38;
	add.f32 	%f67, %f65, %f66;
	mov.b32 	%r39, %f67;
	shfl.sync.bfly.b32	%r40|%p9, %r39, 4, 31, -1;
	mov.b32 	%f68, %r40;
	add.f32 	%f69, %f67, %f68;
	mov.b32 	%r41, %f69;
	shfl.sync.bfly.b32	%r42|%p10, %r41, 2, 31, -1;
	mov.b32 	%f70, %r42;
	add.f32 	%f71, %f69, %f70;
	mov.b32 	%r43, %f71;
	shfl.sync.bfly.b32	%r44|%p11, %r43, 1, 31, -1;
	mov.b32 	%f72, %r44;
	add.f32 	%f73, %f71, %f72;
	max.f32 	%f145, %f138, %f73;
	sub.f32 	%f74, %f138, %f145;
	fma.rn.f32 	%f75, %f74, 0f3BBB989D, 0f3F000000;
	cvt.sat.f32.f32 	%f76, %f75;
	mov.f32 	%f77, 0f4B400001;
	mov.f32 	%f78, 0f437C0000;
	fma.rm.f32 	%f79, %f76, %f78, %f77;
	add.f32 	%f80, %f79, 0fCB40007F;
	neg.f32 	%f81, %f80;
	fma.rn.f32 	%f82, %f74, 0f3FB8AA3B, %f81;
	fma.rn.f32 	%f83, %f74, 0f32A57060, %f82;
	mov.b32 	%r45, %f79;
	shl.b32 	%r46, %r45, 23;
	mov.b32 	%f84, %r46;
	ex2.approx.ftz.f32 	%f85, %f83;
	mul.f32 	%f86, %f85, %f84;
	sub.f32 	%f87, %f73, %f145;
	fma.rn.f32 	%f88, %f87, 0f3BBB989D, 0f3F000000;
	cvt.sat.f32.f32 	%f89, %f88;
	fma.rm.f32 	%f90, %f89, %f78, %f77;
	add.f32 	%f91, %f90, 0fCB40007F;
	neg.f32 	%f92, %f91;
	fma.rn.f32 	%f93, %f87, 0f3FB8AA3B, %f92;
	fma.rn.f32 	%f94, %f87, 0f32A57060, %f93;
	mov.b32 	%r47, %f90;
	shl.b32 	%r48, %r47, 23;
	mov.b32 	%f95, %r48;
	ex2.approx.ftz.f32 	%f96, %f94;
	mul.f32 	%f19, %f96, %f95;
	mul.f32 	%f20, %f86, %f141;
	fma.rn.f32 	%f146, %f146, %f86, %f19;
	mul.wide.s32 	%rd24, %r53, 4;
	add.s64 	%rd21, %rd8, %rd24;
	// begin inline asm
	ld.global.nc.f32 %f59, [%rd21];
	// end inline asm
	mul.f32 	%f97, %f19, %f59;
	fma.rn.f32 	%f144, %f86, %f144, %f97;
	add.s64 	%rd4, %rd8, %rd19;
	add.s64 	%rd22, %rd4, 128;
	// begin inline asm
	ld.global.nc.f32 %f60, [%rd22];
	// end inline asm
	mul.f32 	%f98, %f19, %f60;
	fma.rn.f32 	%f143, %f86, %f143, %f98;
	add.s64 	%rd23, %rd4, 256;
	// begin inline asm
	ld.global.nc.f32 %f61, [%rd23];
	// end inline asm
	mul.f32 	%f99, %f19, %f61;
	fma.rn.f32 	%f142, %f86, %f142, %f99;
	mov.f32 	%f140, 0f00000000;
	@%p5 bra 	$L__BB17_9;
	add.s64 	%rd26, %rd4, 384;
	// begin inline asm
	ld.global.nc.f32 %f140, [%rd26];
	// end inline asm
$L__BB17_9:
	fma.rn.f32 	%f141, %f19, %f140, %f20;
	add.s32 	%r55, %r55, 1;
	add.s32 	%r54, %r54, 112;
	add.s32 	%r53, %r53, 112;
	setp.ne.s32 	%p12, %r55, 1;
	mov.f32 	%f138, %f145;
	@%p12 bra 	$L__BB17_5;
$L__BB17_10:
	setp.eq.s64 	%p13, %rd10, 0;
	@%p13 bra 	$L__BB17_12;
	cvta.to.global.u64 	%rd27, %rd10;
	mul.wide.u32 	%rd28, %r3, 4;
	add.s64 	%rd29, %rd27, %rd28;
	ld.global.nc.f32 	%f101, [%rd29];
	max.f32 	%f102, %f145, %f101;
	sub.f32 	%f103, %f145, %f102;
	fma.rn.f32 	%f104, %f103, 0f3BBB989D, 0f3F000000;
	cvt.sat.f32.f32 	%f105, %f104;
	mov.f32 	%f106, 0f4B400001;
	mov.f32 	%f107, 0f437C0000;
	fma.rm.f32 	%f108, %f105, %f107, %f106;
	add.f32 	%f109, %f108, 0fCB40007F;
	neg.f32 	%f110, %f109;
	fma.rn.f32 	%f111, %f103, 0f3FB8AA3B, %f110;
	fma.rn.f32 	%f112, %f103, 0f32A57060, %f111;
	mov.b32 	%r49, %f108;
	shl.b32 	%r50, %r49, 23;
	mov.b32 	%f113, %r50;
	ex2.approx.ftz.f32 	%f114, %f112;
	mul.f32 	%f115, %f114, %f113;
	mul.f32 	%f144, %f115, %f144;
	mul.f32 	%f143, %f115, %f143;
	mul.f32 	%f142, %f115, %f142;
	mul.f32 	%f141, %f115, %f141;
	sub.f32 	%f116, %f101, %f102;
	fma.rn.f32 	%f117, %f116, 0f3BBB989D, 0f3F000000;
	cvt.sat.f32.f32 	%f118, %f117;
	fma.rm.f32 	%f119, %f118, %f107, %f106;
	add.f32 	%f120, %f119, 0fCB40007F;
	neg.f32 	%f121, %f120;
	fma.rn.f32 	%f122, %f116, 0f3FB8AA3B, %f121;
	fma.rn.f32 	%f123, %f116, 0f32A57060, %f122;
	mov.b32 	%r51, %f119;
	shl.b32 	%r52, %r51, 23;
	mov.b32 	%f124, %r52;
	ex2.approx.ftz.f32 	%f125, %f123;
	mul.f32 	%f126, %f125, %f124;
	fma.rn.f32 	%f146, %f146, %f115, %f126;
$L__BB17_12:
	ld.param.u64 	%rd32, [_Z23flash_attn_sinks_kernelIfLi112ELi4EEvPKT_S2_S2_PS0_PKffiiii_param_3];
	setp.gt.u32 	%p14, %r2, 15;
	setp.gt.f32 	%p15, %f146, 0f00000000;
	rcp.rn.f32 	%f127, %f146;
	selp.f32 	%f44, %f127, 0f00000000, %p15;
	mul.f32 	%f128, %f44, %f144;
	cvta.to.global.u64 	%rd30, %rd32;
	mul.wide.s32 	%rd31, %r7, 4;
	add.s64 	%rd5, %rd30, %rd31;
	st.global.f32 	[%rd5], %f128;
	mul.f32 	%f129, %f44, %f143;
	st.global.f32 	[%rd5+128], %f129;
	mul.f32 	%f130, %f44, %f142;
	st.global.f32 	[%rd5+256], %f130;
	@%p14 bra 	$L__BB17_14;
	mul.f32 	%f131, %f44, %f141;
	st.global.f32 	[%rd5+384], %f131;
$L__BB17_14:
	ret;

}
	// .globl	_Z23flash_attn_sinks_kernelIfLi128ELi4EEvPKT_S2_S2_PS0_PKffiiii
.visible .entry _Z23flash_attn_sinks_kernelIfLi128ELi4EEvPKT_S2_S2_PS0_PKffiiii(
	.param .u64 .ptr .align 1 _Z23flash_attn_sinks_kernelIfLi128ELi4EEvPKT_S2_S2_PS0_PKffiiii_param_0,
	.param .u64 .ptr .align 1 _Z23flash_attn_sinks_kernelIfLi128ELi4EEvPKT_S2_S2_PS0_PKffiiii_param_1,
	.param .u64 .ptr .align 1 _Z23flash_attn_sinks_kernelIfLi128ELi4EEvPKT_S2_S2_PS0_PKffiiii_param_2,
	.param .u64 .ptr .align 1 _Z23flash_attn_sinks_kernelIfLi128ELi4EEvPKT_S2_S2_PS0_PKffiiii_param_3,
	.param .u64 .ptr .align 1 _Z23flash_attn_sinks_kernelIfLi128ELi4EEvPKT_S2_S2_PS0_PKffiiii_param_4,
	.param .f32 _Z23flash_attn_sinks_kernelIfLi128ELi4EEvPKT_S2_S2_PS0_PKffiiii_param_5,
	.param .u32 _Z23flash_attn_sinks_kernelIfLi128ELi4EEvPKT_S2_S2_PS0_PKffiiii_param_6,
	.param .u32 _Z23flash_attn_sinks_kernelIfLi128ELi4EEvPKT_S2_S2_PS0_PKffiiii_param_7,
	.param .u32 _Z23flash_attn_sinks_kernelIfLi128ELi4EEvPKT_S2_S2_PS0_PKffiiii_param_8,
	.param .u32 _Z23flash_attn_sinks_kernelIfLi128ELi4EEvPKT_S2_S2_PS0_PKffiiii_param_9
)
.maxntid 128
{
	.reg .pred 	%p<12>;
	.reg .b32 	%r<55>;
	.reg .b32 	%f<141>;
	.reg .b64 	%rd<24>;

	ld.param.u64 	%rd2, [_Z23flash_attn_sinks_kernelIfLi128ELi4EEvPKT_S2_S2_PS0_PKffiiii_param_0];
	ld.param.u64 	%rd3, [_Z23flash_attn_sinks_kernelIfLi128ELi4EEvPKT_S2_S2_PS0_PKffiiii_param_1];
	ld.param.u64 	%rd4, [_Z23flash_attn_sinks_kernelIfLi128ELi4EEvPKT_S2_S2_PS0_PKffiiii_param_2];
	ld.param.u64 	%rd5, [_Z23flash_attn_sinks_kernelIfLi128ELi4EEvPKT_S2_S2_PS0_PKffiiii_param_3];
	ld.param.u64 	%rd6, [_Z23flash_attn_sinks_kernelIfLi128ELi4EEvPKT_S2_S2_PS0_PKffiiii_param_4];
	ld.param.f32 	%f33, [_Z23flash_attn_sinks_kernelIfLi128ELi4EEvPKT_S2_S2_PS0_PKffiiii_param_5];
	ld.param.u32 	%r15, [_Z23flash_attn_sinks_kernelIfLi128ELi4EEvPKT_S2_S2_PS0_PKffiiii_param_6];
	ld.param.u32 	%r16, [_Z23flash_attn_sinks_kernelIfLi128ELi4EEvPKT_S2_S2_PS0_PKffiiii_param_7];
	ld.param.u32 	%r17, [_Z23flash_attn_sinks_kernelIfLi128ELi4EEvPKT_S2_S2_PS0_PKffiiii_param_8];
	ld.param.u32 	%r18, [_Z23flash_attn_sinks_kernelIfLi128ELi4EEvPKT_S2_S2_PS0_PKffiiii_param_9];
	mov.u32 	%r19, %tid.x;
	shr.u32 	%r1, %r19, 5;
	and.b32  	%r2, %r19, 31;
	mov.u32 	%r3, %ctaid.x;
	mov.u32 	%r20, %ctaid.z;
	shl.b32 	%r4, %r20, 2;
	or.b32  	%r5, %r4, %r1;
	setp.ge.s32 	%p1, %r5, %r15;
	@%p1 bra 	$L__BB18_7;
	cvta.to.global.u64 	%rd7, %rd2;
	mov.u32 	%r21, %ctaid.y;
	mad.lo.s32 	%r22, %r16, %r21, %r3;
	mad.lo.s32 	%r23, %r22, %r15, %r5;
	shl.b32 	%r24, %r23, 7;
	div.s32 	%r25, %r16, %r17;
	div.s32 	%r26, %r3, %r25;
	mad.lo.s32 	%r27, %r17, %r21, %r26;
	mul.lo.s32 	%r28, %r15, %r27;
	shl.b32 	%r6, %r28, 7;
	or.b32  	%r7, %r2, %r24;
	mul.wide.s32 	%rd8, %r7, 4;
	add.s64 	%rd1, %rd7, %rd8;
	ld.global.nc.f32 	%f36, [%rd1];
	mul.f32 	%f1, %f33, %f36;
	setp.gt.s32 	%p2, %r18, 0;
	sub.s32 	%r29, %r5, %r18;
	max.s32 	%r30, %r29, -1;
	add.s32 	%r31, %r30, 1;
	selp.b32 	%r8, %r31, 0, %p2;
	setp.gt.u32 	%p3, %r8, %r5;
	mov.f32 	%f134, 0fFF7FFFFF;
	mov.f32 	%f130, 0f00000000;
	mov.f32 	%f131, %f130;
	mov.f32 	%f132, %f130;
	mov.f32 	%f133, %f130;
	mov.f32 	%f135, %f130;
	@%p3 bra 	$L__BB18_4;
	ld.global.nc.f32 	%f39, [%rd1+128];
	ld.global.nc.f32 	%f40, [%rd1+256];
	ld.global.nc.f32 	%f41, [%rd1+384];
	sub.s32 	%r32, %r8, %r1;
	sub.s32 	%r54, %r32, %r4;
	shl.b32 	%r33, %r8, 7;
	add.s32 	%r34, %r6, %r33;
	add.s32 	%r53, %r34, %r2;
	mul.f32 	%f2, %f33, %f41;
	mul.f32 	%f3, %f33, %f40;
	mul.f32 	%f4, %f33, %f39;
	mov.f32 	%f129, 0fFF7FFFFF;
	mov.f32 	%f130, 0f00000000;
$L__BB18_3:
	mul.wide.s32 	%rd17, %r53, 4;
	add.s64 	%rd9, %rd3, %rd17;
	// begin inline asm
	ld.global.nc.f32 %f42, [%rd9];
	// end inline asm
	fma.rn.f32 	%f50, %f42, %f1, 0f00000000;
	add.s64 	%rd10, %rd9, 128;
	// begin inline asm
	ld.global.nc.f32 %f43, [%rd10];
	// end inline asm
	fma.rn.f32 	%f51, %f43, %f4, %f50;
	add.s64 	%rd11, %rd9, 256;
	// begin inline asm
	ld.global.nc.f32 %f44, [%rd11];
	// end inline asm
	fma.rn.f32 	%f52, %f44, %f3, %f51;
	add.s64 	%rd12, %rd9, 384;
	// begin inline asm
	ld.global.nc.f32 %f45, [%rd12];
	// end inline asm
	fma.rn.f32 	%f53, %f45, %f2, %f52;
	mov.b32 	%r35, %f53;
	shfl.sync.bfly.b32	%r36|%p4, %r35, 16, 31, -1;
	mov.b32 	%f54, %r36;
	add.f32 	%f55, %f53, %f54;
	mov.b32 	%r37, %f55;
	shfl.sync.bfly.b32	%r38|%p5, %r37, 8, 31, -1;
	mov.b32 	%f56, %r38;
	add.f32 	%f57, %f55, %f56;
	mov.b32 	%r39, %f57;
	shfl.sync.bfly.b32	%r40|%p6, %r39, 4, 31, -1;
	mov.b32 	%f58, %r40;
	add.f32 	%f59, %f57, %f58;
	mov.b32 	%r41, %f59;
	shfl.sync.bfly.b32	%r42|%p7, %r41, 2, 31, -1;
	mov.b32 	%f60, %r42;
	add.f32 	%f61, %f59, %f60;
	mov.b32 	%r43, %f61;
	shfl.sync.bfly.b32	%r44|%p8, %r43, 1, 31, -1;
	mov.b32 	%f62, %r44;
	add.f32 	%f63, %f61, %f62;
	max.f32 	%f134, %f129, %f63;
	sub.f32 	%f64, %f129, %f134;
	fma.rn.f32 	%f65, %f64, 0f3BBB989D, 0f3F000000;
	cvt.sat.f32.f32 	%f66, %f65;
	mov.f32 	%f67, 0f4B400001;
	mov.f32 	%f68, 0f437C0000;
	fma.rm.f32 	%f69, %f66, %f68, %f67;
	add.f32 	%f70, %f69, 0fCB40007F;
	neg.f32 	%f71, %f70;
	fma.rn.f32 	%f72, %f64, 0f3FB8AA3B, %f71;
	fma.rn.f32 	%f73, %f64, 0f32A57060, %f72;
	mov.b32 	%r45, %f69;
	shl.b32 	%r46, %r45, 23;
	mov.b32 	%f74, %r46;
	ex2.approx.ftz.f32 	%f75, %f73;
	mul.f32 	%f76, %f75, %f74;
	sub.f32 	%f77, %f63, %f134;
	fma.rn.f32 	%f78, %f77, 0f3BBB989D, 0f3F000000;
	cvt.sat.f32.f32 	%f79, %f78;
	fma.rm.f32 	%f80, %f79, %f68, %f67;
	add.f32 	%f81, %f80, 0fCB40007F;
	neg.f32 	%f82, %f81;
	fma.rn.f32 	%f83, %f77, 0f3FB8AA3B, %f82;
	fma.rn.f32 	%f84, %f77, 0f32A57060, %f83;
	mov.b32 	%r47, %f80;
	shl.b32 	%r48, %r47, 23;
	mov.b32 	%f85, %r48;
	ex2.approx.ftz.f32 	%f86, %f84;
	mul.f32 	%f87, %f86, %f85;
	fma.rn.f32 	%f135, %f135, %f76, %f87;
	add.s64 	%rd13, %rd4, %rd17;
	// begin inline asm
	ld.global.nc.f32 %f46, [%rd13];
	// end inline asm
	mul.f32 	%f88, %f87, %f46;
	fma.rn.f32 	%f133, %f76, %f133, %f88;
	add.s64 	%rd14, %rd13, 128;
	// begin inline asm
	ld.global.nc.f32 %f47, [%rd14];
	// end inline asm
	mul.f32 	%f89, %f87, %f47;
	fma.rn.f32 	%f132, %f76, %f132, %f89;
	add.s64 	%rd15, %rd13, 256;
	// begin inline asm
	ld.global.nc.f32 %f48, [%rd15];
	// end inline asm
	mul.f32 	%f90, %f87, %f48;
	fma.rn.f32 	%f131, %f76, %f131, %f90;
	add.s64 	%rd16, %rd13, 384;
	// begin inline asm
	ld.global.nc.f32 %f49, [%rd16];
	// end inline asm
	mul.f32 	%f91, %f87, %f49;
	fma.rn.f32 	%f130, %f76, %f130, %f91;
	add.s32 	%r54, %r54, 1;
	add.s32 	%r53, %r53, 128;
	setp.ne.s32 	%p9, %r54, 1;
	mov.f32 	%f129, %f134;
	@%p9 bra 	$L__BB18_3;
$L__BB18_4:
	setp.eq.s64 	%p10, %rd6, 0;
	@%p10 bra 	$L__BB18_6;
	cvta.to.global.u64 	%rd18, %rd6;
	mul.wide.u32 	%rd19, %r3, 4;
	add.s64 	%rd20, %rd18, %rd19;
	ld.global.nc.f32 	%f92, [%rd20];
	max.f32 	%f93, %f134, %f92;
	sub.f32 	%f94, %f134, %f93;
	fma.rn.f32 	%f95, %f94, 0f3BBB989D, 0f3F000000;
	cvt.sat.f32.f32 	%f96, %f95;
	mov.f32 	%f97, 0f4B400001;
	mov.f32 	%f98, 0f437C0000;
	fma.rm.f32 	%f99, %f96, %f98, %f97;
	add.f32 	%f100, %f99, 0fCB40007F;
	neg.f32 	%f101, %f100;
	fma.rn.f32 	%f102, %f94, 0f3FB8AA3B, %f101;
	fma.rn.f32 	%f103, %f94, 0f32A57060, %f102;
	mov.b32 	%r49, %f99;
	shl.b32 	%r50, %r49, 23;
	mov.b32 	%f104, %r50;
	ex2.approx.ftz.f32 	%f105, %f103;
	mul.f32 	%f106, %f105, %f104;
	mul.f32 	%f133, %f106, %f133;
	mul.f32 	%f132, %f106, %f132;
	mul.f32 	%f131, %f106, %f131;
	mul.f32 	%f130, %f106, %f130;
	sub.f32 	%f107, %f92, %f93;
	fma.rn.f32 	%f108, %f107, 0f3BBB989D, 0f3F000000;
	cvt.sat.f32.f32 	%f109, %f108;
	fma.rm.f32 	%f110, %f109, %f98, %f97;
	add.f32 	%f111, %f110, 0fCB40007F;
	neg.f32 	%f112, %f111;
	fma.rn.f32 	%f113, %f107, 0f3FB8AA3B, %f112;
	fma.rn.f32 	%f114, %f107, 0f32A57060, %f113;
	mov.b32 	%r51, %f110;
	shl.b32 	%r52, %r51, 23;
	mov.b32 	%f115, %r52;
	ex2.approx.ftz.f32 	%f116, %f114;
	mul.f32 	%f117, %f116, %f115;
	fma.rn.f32 	%f135, %f135, %f106, %f117;
$L__BB18_6:
	setp.gt.f32 	%p11, %f135, 0f00000000;
	rcp.rn.f32 	%f118, %f135;
	selp.f32 	%f119, %f118, 0f00000000, %p11;
	mul.f32 	%f120, %f119, %f133;
	cvta.to.global.u64 	%rd21, %rd5;
	add.s64 	%rd23, %rd21, %rd8;
	st.global.f32 	[%rd23], %f120;
	mul.f32 	%f121, %f119, %f132;
	st.global.f32 	[%rd23+128], %f121;
	mul.f32 	%f122, %f119, %f131;
	st.global.f32 	[%rd23+256], %f122;
	mul.f32 	%f123, %f119, %f130;
	st.global.f32 	[%rd23+384], %f123;
$L__BB18_7:
	ret;

}
	// .globl	_Z23flash_attn_sinks_kernelIfLi192ELi4EEvPKT_S2_S2_PS0_PKffiiii
.visible .entry _Z23flash_attn_sinks_kernelIfLi192ELi4EEvPKT_S2_S2_PS0_PKffiiii(
	.param .u64 .ptr .align 1 _Z23flash_attn_sinks_kernelIfLi192ELi4EEvPKT_S2_S2_PS0_PKffiiii_param_0,
	.param .u64 .ptr .align 1 _Z23flash_attn_sinks_kernelIfLi192ELi4EEvPKT_S2_S2_PS0_PKffiiii_param_1,
	.param .u64 .ptr .align 1 _Z23flash_attn_sinks_kernelIfLi192ELi4EEvPKT_S2_S2_PS0_PKffiiii_param_2,
	.param .u64 .ptr .align 1 _Z23flash_attn_sinks_kernelIfLi192ELi4EEvPKT_S2_S2_PS0_PKffiiii_param_3,
	.param .u64 .ptr .align 1 _Z23flash_attn_sinks_kernelIfLi192ELi4EEvPKT_S2_S2_PS0_PKffiiii_param_4,
	.param .f32 _Z23flash_attn_sinks_kernelIfLi192ELi4EEvPKT_S2_S2_PS0_PKffiiii_param_5,
	.param .u32 _Z23flash_attn_sinks_kernelIfLi192ELi4EEvPKT_S2_S2_PS0_PKffiiii_param_6,
	.param .u32 _Z23flash_attn_sinks_kernelIfLi192ELi4EEvPKT_S2_S2_PS0_PKffiiii_param_7,
	.param .u32 _Z23flash_attn_sinks_kernelIfLi192ELi4EEvPKT_S2_S2_PS0_PKffiiii_param_8,
	.param .u32 _Z23flash_attn_sinks_kernelIfLi192ELi4EEvPKT_S2_S2_PS0_PKffiiii_param_9
)
.maxntid 128
{
	.reg .pred 	%p<12>;
	.reg .b32 	%r<54>;
	.reg .b32 	%f<171>;
	.reg .b64 	%rd<29>;

	ld.param.u64 	%rd2, [_Z23flash_attn_sinks_kernelIfLi192ELi4EEvPKT_S2_S2_PS0_PKffiiii_param_0];
	ld.param.u64 	%rd3, [_Z23flash_attn_sinks_kernelIfLi192ELi4EEvPKT_S2_S2_PS0_PKffiiii_param_1];
	ld.param.u64 	%rd4, [_Z23flash_attn_sinks_kernelIfLi192ELi4EEvPKT_S2_S2_PS0_PKffiiii_param_2];
	ld.param.u64 	%rd6, [_Z23flash_attn_sinks_kernelIfLi192ELi4EEvPKT_S2_S2_PS0_PKffiiii_param_4];
	ld.param.f32 	%f45, [_Z23flash_attn_sinks_kernelIfLi192ELi4EEvPKT_S2_S2_PS0_PKffiiii_param_5];
	ld.param.u32 	%r15, [_Z23flash_attn_sinks_kernelIfLi192ELi4EEvPKT_S2_S2_PS0_PKffiiii_param_6];
	ld.param.u32 	%r16, [_Z23flash_attn_sinks_kernelIfLi192ELi4EEvPKT_S2_S2_PS0_PKffiiii_param_7];
	ld.param.u32 	%r17, [_Z23flash_attn_sinks_kernelIfLi192ELi4EEvPKT_S2_S2_PS0_PKffiiii_param_8];
	ld.param.u32 	%r18, [_Z23flash_attn_sinks_kernelIfLi192ELi4EEvPKT_S2_S2_PS0_PKffiiii_param_9];
	mov.u32 	%r19, %tid.x;
	shr.u32 	%r1, %r19, 5;
	and.b32  	%r2, %r19, 31;
	mov.u32 	%r3, %ctaid.x;
	mov.u32 	%r20, %ctaid.z;
	shl.b32 	%r4, %r20, 2;
	or.b32  	%r5, %r4, %r1;
	setp.ge.s32 	%p1, %r5, %r15;
	@%p1 bra 	$L__BB19_7;
	cvta.to.global.u64 	%rd7, %rd2;
	mov.u32 	%r21, %ctaid.y;
	mad.lo.s32 	%r22, %r16, %r21, %r3;
	mad.lo.s32 	%r23, %r22, %r15, %r5;
	mul.lo.s32 	%r24, %r23, 192;
	div.s32 	%r25, %r16, %r17;
	div.s32 	%r26, %r3, %r25;
	mad.lo.s32 	%r27, %r17, %r21, %r26;
	mul.lo.s32 	%r6, %r27, %r15;
	or.b32  	%r7, %r24, %r2;
	mul.wide.s32 	%rd8, %r7, 4;
	add.s64 	%rd1, %rd7, %rd8;
	setp.gt.s32 	%p2, %r18, 0;
	sub.s32 	%r28, %r5, %r18;
	max.s32 	%r29, %r28, -1;
	add.s32 	%r30, %r29, 1;
	selp.b32 	%r8, %r30, 0, %p2;
	setp.gt.u32 	%p3, %r8, %r5;
	mov.f32 	%f162, 0fFF7FFFFF;
	mov.f32 	%f156, 0f00000000;
	mov.f32 	%f157, %f156;
	mov.f32 	%f158, %f156;
	mov.f32 	%f159, %f156;
	mov.f32 	%f160, %f156;
	mov.f32 	%f161, %f156;
	mov.f32 	%f163, %f156;
	@%p3 bra 	$L__BB19_4;
	ld.global.nc.f32 	%f50, [%rd1];
	ld.global.nc.f32 	%f51, [%rd1+128];
	ld.global.nc.f32 	%f52, [%rd1+256];
	ld.global.nc.f32 	%f53, [%rd1+384];
	ld.global.nc.f32 	%f54, [%rd1+512];
	ld.global.nc.f32 	%f55, [%rd1+640];
	sub.s32 	%r31, %r8, %r1;
	sub.s32 	%r53, %r31, %r4;
	add.s32 	%r32, %r8, %r6;
	mul.lo.s32 	%r33, %r32, 192;
	or.b32  	%r52, %r33, %r2;
	mul.f32 	%f1, %f45, %f55;
	mul.f32 	%f2, %f45, %f54;
	mul.f32 	%f3, %f45, %f53;
	mul.f32 	%f4, %f45, %f52;
	mul.f32 	%f5, %f45, %f51;
	mul.f32 	%f6, %f45, %f50;
	mov.f32 	%f155, 0fFF7FFFFF;
	mov.f32 	%f156, 0f00000000;
$L__BB19_3:
	mul.wide.s32 	%rd21, %r52, 4;
	add.s64 	%rd9, %rd3, %rd21;
	// begin inline asm
	ld.global.nc.f32 %f56, [%rd9];
	// end inline asm
	fma.rn.f32 	%f68, %f56, %f6, 0f00000000;
	add.s64 	%rd10, %rd9, 128;
	// begin inline asm
	ld.global.nc.f32 %f57, [%rd10];
	// end inline asm
	fma.rn.f32 	%f69, %f57, %f5, %f68;
	add.s64 	%rd11, %rd9, 256;
	// begin inline asm
	ld.global.nc.f32 %f58, [%rd11];
	// end inline asm
	fma.rn.f32 	%f70, %f58, %f4, %f69;
	add.s64 	%rd12, %rd9, 384;
	// begin inline asm
	ld.global.nc.f32 %f59, [%rd12];
	// end inline asm
	fma.rn.f32 	%f71, %f59, %f3, %f70;
	add.s64 	%rd13, %rd9, 512;
	// begin inline asm
	ld.global.nc.f32 %f60, [%rd13];
	// end inline asm
	fma.rn.f32 	%f72, %f60, %f2, %f71;
	add.s64 	%rd14, %rd9, 640;
	// begin inline asm
	ld.global.nc.f32 %f61, [%rd14];
	// end inline asm
	fma.rn.f32 	%f73, %f61, %f1, %f72;
	mov.b32 	%r34, %f73;
	shfl.sync.bfly.b32	%r35|%p4, %r34, 16, 31, -1;
	mov.b32 	%f74, %r35;
	add.f32 	%f75, %f73, %f74;
	mov.b32 	%r36, %f75;
	shfl.sync.bfly.b32	%r37|%p5, %r36, 8, 31, -1;
	mov.b32 	%f76, %r37;
	add.f32 	%f77, %f75, %f76;
	mov.b32 	%r38, %f77;
	shfl.sync.bfly.b32	%r39|%p6, %r38, 4, 31, -1;
	mov.b32 	%f78, %r39;
	add.f32 	%f79, %f77, %f78;
	mov.b32 	%r40, %f79;
	shfl.sync.bfly.b32	%r41|%p7, %r40, 2, 31, -1;
	mov.b32 	%f80, %r41;
	add.f32 	%f81, %f79, %f80;
	mov.b32 	%r42, %f81;
	shfl.sync.bfly.b32	%r43|%p8, %r42, 1, 31, -1;
	mov.b32 	%f82, %r43;
	add.f32 	%f83, %f81, %f82;
	max.f32 	%f162, %f155, %f83;
	sub.f32 	%f84, %f155, %f162;
	fma.rn.f32 	%f85, %f84, 0f3BBB989D, 0f3F000000;
	cvt.sat.f32.f32 	%f86, %f85;
	mov.f32 	%f87, 0f4B400001;
	mov.f32 	%f88, 0f437C0000;
	fma.rm.f32 	%f89, %f86, %f88, %f87;
	add.f32 	%f90, %f89, 0fCB40007F;
	neg.f32 	%f91, %f90;
	fma.rn.f32 	%f92, %f84, 0f3FB8AA3B, %f91;
	fma.rn.f32 	%f93, %f84, 0f32A57060, %f92;
	mov.b32 	%r44, %f89;
	shl.b32 	%r45, %r44, 23;
	mov.b32 	%f94, %r45;
	ex2.approx.ftz.f32 	%f95, %f93;
	mul.f32 	%f96, %f95, %f94;
	sub.f32 	%f97, %f83, %f162;
	fma.rn.f32 	%f98, %f97, 0f3BBB989D, 0f3F000000;
	cvt.sat.f32.f32 	%f99, %f98;
	fma.rm.f32 	%f100, %f99, %f88, %f87;
	add.f32 	%f101, %f100, 0fCB40007F;
	neg.f32 	%f102, %f101;
	fma.rn.f32 	%f103, %f97, 0f3FB8AA3B, %f102;
	fma.rn.f32 	%f104, %f97, 0f32A57060, %f103;
	mov.b32 	%r46, %f100;
	shl.b32 	%r47, %r46, 23;
	mov.b32 	%f105, %r47;
	ex2.approx.ftz.f32 	%f106, %f104;
	mul.f32 	%f107, %f106, %f105;
	fma.rn.f32 	%f163, %f163, %f96, %f107;
	add.s64 	%rd15, %rd4, %rd21;
	// begin inline asm
	ld.global.nc.f32 %f62, [%rd15];
	// end inline asm
	mul.f32 	%f108, %f107, %f62;
	fma.rn.f32 	%f161, %f96, %f161, %f108;
	add.s64 	%rd16, %rd15, 128;
	// begin inline asm
	ld.global.nc.f32 %f63, [%rd16];
	// end inline asm
	mul.f32 	%f109, %f107, %f63;
	fma.rn.f32 	%f160, %f96, %f160, %f109;
	add.s64 	%rd17, %rd15, 256;
	// begin inline asm
	ld.global.nc.f32 %f64, [%rd17];
	// end inline asm
	mul.f32 	%f110, %f107, %f64;
	fma.rn.f32 	%f159, %f96, %f159, %f110;
	add.s64 	%rd18, %rd15, 384;
	// begin inline asm
	ld.global.nc.f32 %f65, [%rd18];
	// end inline asm
	mul.f32 	%f111, %f107, %f65;
	fma.rn.f32 	%f158, %f96, %f158, %f111;
	add.s64 	%rd19, %rd15, 512;
	// begin inline asm
	ld.global.nc.f32 %f66, [%rd19];
	// end inline asm
	mul.f32 	%f112, %f107, %f66;
	fma.rn.f32 	%f157, %f96, %f157, %f112;
	add.s64 	%rd20, %rd15, 640;
	// begin inline asm
	ld.global.nc.f32 %f67, [%rd20];
	// end inline asm
	mul.f32 	%f113, %f107, %f67;
	fma.rn.f32 	%f156, %f96, %f156, %f113;
	add.s32 	%r53, %r53, 1;
	add.s32 	%r52, %r52, 192;
	setp.ne.s32 	%p9, %r53, 1;
	mov.f32 	%f155, %f162;
	@%p9 bra 	$L__BB19_3;
$L__BB19_4:
	setp.eq.s64 	%p10, %rd6, 0;
	@%p10 bra 	$L__BB19_6;
	cvta.to.global.u64 	%rd22, %rd6;
	mul.wide.u32 	%rd23, %r3, 4;
	add.s64 	%rd24, %rd22, %rd23;
	ld.global.nc.f32 	%f114, [%rd24];
	max.f32 	%f115, %f162, %f114;
	sub.f32 	%f116, %f162, %f115;
	fma.rn.f32 	%f117, %f116, 0f3BBB989D, 0f3F000000;
	cvt.sat.f32.f32 	%f118, %f117;
	mov.f32 	%f119, 0f4B400001;
	mov.f32 	%f120, 0f437C0000;
	fma.rm.f32 	%f121, %f118, %f120, %f119;
	add.f32 	%f122, %f121, 0fCB40007F;
	neg.f32 	%f123, %f122;
	fma.rn.f32 	%f124, %f116, 0f3FB8AA3B, %f123;
	fma.rn.f32 	%f125, %f116, 0f32A57060, %f124;
	mov.b32 	%r48, %f121;
	shl.b32 	%r49, %r48, 23;
	mov.b32 	%f126, %r49;
	ex2.approx.ftz.f32 	%f127, %f125;
	mul.f32 	%f128, %f127, %f126;
	mul.f32 	%f161, %f128, %f161;
	mul.f32 	%f160, %f128, %f160;
	mul.f32 	%f159, %f128, %f159;
	mul.f32 	%f158, %f128, %f158;
	mul.f32 	%f157, %f128, %f157;
	mul.f32 	%f156, %f128, %f156;
	sub.f32 	%f129, %f114, %f115;
	fma.rn.f32 	%f130, %f129, 0f3BBB989D, 0f3F000000;
	cvt.sat.f32.f32 	%f131, %f130;
	fma.rm.f32 	%f132, %f131, %f120, %f119;
	add.f32 	%f133, %f132, 0fCB40007F;
	neg.f32 	%f134, %f133;
	fma.rn.f32 	%f135, %f129, 0f3FB8AA3B, %f134;
	fma.rn.f32 	%f136, %f129, 0f32A57060, %f135;
	mov.b32 	%r50, %f132;
	shl.b32 	%r51, %r50, 23;
	mov.b32 	%f137, %r51;
	ex2.approx.ftz.f32 	%f138, %f136;
	mul.f32 	%f139, %f138, %f137;
	fma.rn.f32 	%f163, %f163, %f128, %f139;
$L__BB19_6:
	ld.param.u64 	%rd28, [_Z23flash_attn_sinks_kernelIfLi192ELi4EEvPKT_S2_S2_PS0_PKffiiii_param_3];
	setp.gt.f32 	%p11, %f163, 0f00000000;
	rcp.rn.f32 	%f140, %f163;
	selp.f32 	%f141, %f140, 0f00000000, %p11;
	mul.f32 	%f142, %f141, %f161;
	cvta.to.global.u64 	%rd25, %rd28;
	add.s64 	%rd27, %rd25, %rd8;
	st.global.f32 	[%rd27], %f142;
	mul.f32 	%f143, %f141, %f160;
	st.global.f32 	[%rd27+128], %f143;
	mul.f32 	%f144, %f141, %f159;
	st.global.f32 	[%rd27+256], %f144;
	mul.f32 	%f145, %f141, %f158;
	st.global.f32 	[%rd27+384], %f145;
	mul.f32 	%f146, %f141, %f157;
	st.global.f32 	[%rd27+512], %f146;
	mul.f32 	%f147, %f141, %f156;
	st.global.f32 	[%rd27+640], %f147;
$L__BB19_7:
	ret;

}
	// .globl	_Z23flash_attn_sinks_kernelIfLi256ELi4EEvPKT_S2_S2_PS0_PKffiiii
.visible .entry _Z23flash_attn_sinks_kernelIfLi256ELi4EEvPKT_S2_S2_PS0_PKffiiii(
	.param .u64 .ptr .align 1 _Z23flash_attn_sinks_kernelIfLi256ELi4EEvPKT_S2_S2_PS0_PKffiiii_param_0,
	.param .u64 .ptr .align 1 _Z23flash_attn_sinks_kernelIfLi256ELi4EEvPKT_S2_S2_PS0_PKffiiii_param_1,
	.param .u64 .ptr .align 1 _Z23flash_attn_sinks_kernelIfLi256ELi4EEvPKT_S2_S2_PS0_PKffiiii_param_2,
	.param .u64 .ptr .align 1 _Z23flash_attn_sinks_kernelIfLi256ELi4EEvPKT_S2_S2_PS0_PKffiiii_param_3,
	.param .u64 .ptr .align 1 _Z23flash_attn_sinks_kernelIfLi256ELi4EEvPKT_S2_S2_PS0_PKffiiii_param_4,
	.param .f32 _Z23flash_attn_sinks_kernelIfLi256ELi4EEvPKT_S2_S2_PS0_PKffiiii_param_5,
	.param .u32 _Z23flash_attn_sinks_kernelIfLi256ELi4EEvPKT_S2_S2_PS0_PKffiiii_param_6,
	.param .u32 _Z23flash_attn_sinks_kernelIfLi256ELi4EEvPKT_S2_S2_PS0_PKffiiii_param_7,
	.param .u32 _Z23flash_attn_sinks_kernelIfLi256ELi4EEvPKT_S2_S2_PS0_PKffiiii_param_8,
	.param .u32 _Z23flash_attn_sinks_kernelIfLi256ELi4EEvPKT_S2_S2_PS0_PKffiiii_param_9
)
.maxntid 128
{
	.reg .pred 	%p<12>;
	.reg .b32 	%r<55>;
	.reg .b32 	%f<201>;
	.reg .b64 	%rd<35>;

	ld.param.u64 	%rd2, [_Z23flash_attn_sinks_kernelIfLi256ELi4EEvPKT_S2_S2_PS0_PKffiiii_param_0];
	ld.param.u64 	%rd6, [_Z23flash_attn_sinks_kernelIfLi256ELi4EEvPKT_S2_S2_PS0_PKffiiii_param_4];
	ld.param.f32 	%f57, [_Z23flash_attn_sinks_kernelIfLi256ELi4EEvPKT_S2_S2_PS0_PKffiiii_param_5];
	ld.param.u32 	%r15, [_Z23flash_attn_sinks_kernelIfLi256ELi4EEvPKT_S2_S2_PS0_PKffiiii_param_6];
	ld.param.u32 	%r16, [_Z23flash_attn_sinks_kernelIfLi256ELi4EEvPKT_S2_S2_PS0_PKffiiii_param_7];
	ld.param.u32 	%r17, [_Z23flash_attn_sinks_kernelIfLi256ELi4EEvPKT_S2_S2_PS0_PKffiiii_param_8];
	ld.param.u32 	%r18, [_Z23flash_attn_sinks_kernelIfLi256ELi4EEvPKT_S2_S2_PS0_PKffiiii_param_9];
	mov.u32 	%r19, %tid.x;
	shr.u32 	%r1, %r19, 5;
	and.b32  	%r2, %r19, 31;
	mov.u32 	%r3, %ctaid.x;
	mov.u32 	%r20, %ctaid.z;
	shl.b32 	%r4, %r20, 2;
	or.b32  	%r5, %r4, %r1;
	setp.ge.s32 	%p1, %r5, %r15;
	@%p1 bra 	$L__BB20_7;
	cvta.to.global.u64 	%rd7, %rd2;
	mov.u32 	%r21, %ctaid.y;
	mad.lo.s32 	%r22, %r16, %r21, %r3;
	mad.lo.s32 	%r23, %r22, %r15, %r5;
	shl.b32 	%r24, %r23, 8;
	div.s32 	%r25, %r16, %r17;
	div.s32 	%r26, %r3, %r25;
	mad.lo.s32 	%r27, %r17, %r21, %r26;
	mul.lo.s32 	%r28, %r15, %r27;
	shl.b32 	%r6, %r28, 8;
	or.b32  	%r7, %r2, %r24;
	mul.wide.s32 	%rd8, %r7, 4;
	add.s64 	%rd1, %rd7, %rd8;
	ld.global.nc.f32 	%f60, [%rd1];
	mul.f32 	%f1, %f57, %f60;
	ld.global.nc.f32 	%f61, [%rd1+128];
	mul.f32 	%f2, %f57, %f61;
	setp.gt.s32 	%p2, %r18, 0;
	sub.s32 	%r29, %r5, %r18;
	max.s32 	%r30, %r29, -1;
	add.s32 	%r31, %r30, 1;
	selp.b32 	%r8, %r31, 0, %p2;
	setp.gt.u32 	%p3, %r8, %r5;
	mov.f32 	%f190, 0fFF7FFFFF;
	mov.f32 	%f182, 0f00000000;
	mov.f32 	%f183, %f182;
	mov.f32 	%f184, %f182;
	mov.f32 	%f185, %f182;
	mov.f32 	%f186, %f182;
	mov.f32 	%f187, %f182;
	mov.f32 	%f188, %f182;
	mov.f32 	%f189, %f182;
	mov.f32 	%f191, %f182;
	@%p3 bra 	$L__BB20_4;
	ld.global.nc.f32 	%f64, [%rd1+256];
	ld.global.nc.f32 	%f65, [%rd1+384];
	ld.global.nc.f32 	%f66, [%rd1+512];
	ld.global.nc.f32 	%f67, [%rd1+640];
	ld.global.nc.f32 	%f68, [%rd1+768];
	ld.global.nc.f32 	%f69, [%rd1+896];
	sub.s32 	%r32, %r8, %r1;
	sub.s32 	%r54, %r32, %r4;
	shl.b32 	%r33, %r8, 8;
	add.s32 	%r34, %r6, %r33;
	add.s32 	%r53, %r34, %r2;
	mul.f32 	%f3, %f57, %f69;
	mul.f32 	%f4, %f57, %f68;
	mul.f32 	%f5, %f57, %f67;
	mul.f32 	%f6, %f57, %f66;
	mul.f32 	%f7, %f57, %f65;
	mul.f32 	%f8, %f57, %f64;
	mov.f32 	%f181, 0fFF7FFFFF;
	mov.f32 	%f182, 0f00000000;
$L__BB20_3:
	ld.param.u64 	%rd33, [_Z23flash_attn_sinks_kernelIfLi256ELi4EEvPKT_S2_S2_PS0_PKffiiii_param_2];
	ld.param.u64 	%rd32, [_Z23flash_attn_sinks_kernelIfLi256ELi4EEvPKT_S2_S2_PS0_PKffiiii_param_1];
	mul.wide.s32 	%rd25, %r53, 4;
	add.s64 	%rd9, %rd32, %rd25;
	// begin inline asm
	ld.global.nc.f32 %f70, [%rd9];
	// end inline asm
	fma.rn.f32 	%f86, %f70, %f1, 0f00000000;
	add.s64 	%rd10, %rd9, 128;
	// begin inline asm
	ld.global.nc.f32 %f71, [%rd10];
	// end inline asm
	fma.rn.f32 	%f87, %f71, %f2, %f86;
	add.s64 	%rd11, %rd9, 256;
	// begin inline asm
	ld.global.nc.f32 %f72, [%rd11];
	// end inline asm
	fma.rn.f32 	%f88, %f72, %f8, %f87;
	add.s64 	%rd12, %rd9, 384;
	// begin inline asm
	ld.global.nc.f32 %f73, [%rd12];
	// end inline asm
	fma.rn.f32 	%f89, %f73, %f7, %f88;
	add.s64 	%rd13, %rd9, 512;
	// begin inline asm
	ld.global.nc.f32 %f74, [%rd13];
	// end inline asm
	fma.rn.f32 	%f90, %f74, %f6, %f89;
	add.s64 	%rd14, %rd9, 640;
	// begin inline asm
	ld.global.nc.f32 %f75, [%rd14];
	// end inline asm
	fma.rn.f32 	%f91, %f75, %f5, %f90;
	add.s64 	%rd15, %rd9, 768;
	// begin inline asm
	ld.global.nc.f32 %f76, [%rd15];
	// end inline asm
	fma.rn.f32 	%f92, %f76, %f4, %f91;
	add.s64 	%rd16, %rd9, 896;
	// begin inline asm
	ld.global.nc.f32 %f77, [%rd16];
	// end inline asm
	fma.rn.f32 	%f93, %f77, %f3, %f92;
	mov.b32 	%r35, %f93;
	shfl.sync.bfly.b32	%r36|%p4, %r35, 16, 31, -1;
	mov.b32 	%f94, %r36;
	add.f32 	%f95, %f93, %f94;
	mov.b32 	%r37, %f95;
	shfl.sync.bfly.b32	%r38|%p5, %r37, 8, 31, -1;
	mov.b32 	%f96, %r38;
	add.f32 	%f97, %f95, %f96;
	mov.b32 	%r39, %f97;
	shfl.sync.bfly.b32	%r40|%p6, %r39, 4, 31, -1;
	mov.b32 	%f98, %r40;
	add.f32 	%f99, %f97, %f98;
	mov.b32 	%r41, %f99;
	shfl.sync.bfly.b32	%r42|%p7, %r41, 2, 31, -1;
	mov.b32 	%f100, %r42;
	add.f32 	%f101, %f99, %f100;
	mov.b32 	%r43, %f101;
	shfl.sync.bfly.b32	%r44|%p8, %r43, 1, 31, -1;
	mov.b32 	%f102, %r44;
	add.f32 	%f103, %f101, %f102;
	max.f32 	%f190, %f181, %f103;
	sub.f32 	%f104, %f181, %f190;
	fma.rn.f32 	%f105, %f104, 0f3BBB989D, 0f3F000000;
	cvt.sat.f32.f32 	%f106, %f105;
	mov.f32 	%f107, 0f4B400001;
	mov.f32 	%f108, 0f437C0000;
	fma.rm.f32 	%f109, %f106, %f108, %f107;
	add.f32 	%f110, %f109, 0fCB40007F;
	neg.f32 	%f111, %f110;
	fma.rn.f32 	%f112, %f104, 0f3FB8AA3B, %f111;
	fma.rn.f32 	%f113, %f104, 0f32A57060, %f112;
	mov.b32 	%r45, %f109;
	shl.b32 	%r46, %r45, 23;
	mov.b32 	%f114, %r46;
	ex2.approx.ftz.f32 	%f115, %f113;
	mul.f32 	%f116, %f115, %f114;
	sub.f32 	%f117, %f103, %f190;
	fma.rn.f32 	%f118, %f117, 0f3BBB989D, 0f3F000000;
	cvt.sat.f32.f32 	%f119, %f118;
	fma.rm.f32 	%f120, %f119, %f108, %f107;
	add.f32 	%f121, %f120, 0fCB40007F;
	neg.f32 	%f122, %f121;
	fma.rn.f32 	%f123, %f117, 0f3FB8AA3B, %f122;
	fma.rn.f32 	%f124, %f117, 0f32A57060, %f123;
	mov.b32 	%r47, %f120;
	shl.b32 	%r48, %r47, 23;
	mov.b32 	%f125, %r48;
	ex2.approx.ftz.f32 	%f126, %f124;
	mul.f32 	%f127, %f126, %f125;
	fma.rn.f32 	%f191, %f191, %f116, %f127;
	add.s64 	%rd17, %rd33, %rd25;
	// begin inline asm
	ld.global.nc.f32 %f78, [%rd17];
	// end inline asm
	mul.f32 	%f128, %f127, %f78;
	fma.rn.f32 	%f189, %f116, %f189, %f128;
	add.s64 	%rd18, %rd17, 128;
	// begin inline asm
	ld.global.nc.f32 %f79, [%rd18];
	// end inline asm
	mul.f32 	%f129, %f127, %f79;
	fma.rn.f32 	%f188, %f116, %f188, %f129;
	add.s64 	%rd19, %rd17, 256;
	// begin inline asm
	ld.global.nc.f32 %f80, [%rd19];
	// end inline asm
	mul.f32 	%f130, %f127, %f80;
	fma.rn.f32 	%f187, %f116, %f187, %f130;
	add.s64 	%rd20, %rd17, 384;
	// begin inline asm
	ld.global.nc.f32 %f81, [%rd20];
	// end inline asm
	mul.f32 	%f131, %f127, %f81;
	fma.rn.f32 	%f186, %f116, %f186, %f131;
	add.s64 	%rd21, %rd17, 512;
	// begin inline asm
	ld.global.nc.f32 %f82, [%rd21];
	// end inline asm
	mul.f32 	%f132, %f127, %f82;
	fma.rn.f32 	%f185, %f116, %f185, %f132;
	add.s64 	%rd22, %rd17, 640;
	// begin inline asm
	ld.global.nc.f32 %f83, [%rd22];
	// end inline asm
	mul.f32 	%f133, %f127, %f83;
	fma.rn.f32 	%f184, %f116, %f184, %f133;
	add.s64 	%rd23, %rd17, 768;
	// begin inline asm
	ld.global.nc.f32 %f84, [%rd23];
	// end inline asm
	mul.f32 	%f134, %f127, %f84;
	fma.rn.f32 	%f183, %f116, %f183, %f134;
	add.s64 	%rd24, %rd17, 896;
	// begin inline asm
	ld.global.nc.f32 %f85, [%rd24];
	// end inline asm
	mul.f32 	%f135, %f127, %f85;
	fma.rn.f32 	%f182, %f116, %f182, %f135;
	add.s32 	%r54, %r54, 1;
	add.s32 	%r53, %r53, 256;
	setp.ne.s32 	%p9, %r54, 1;
	mov.f32 	%f181, %f190;
	@%p9 bra 	$L__BB20_3;
$L__BB20_4:
	setp.eq.s64 	%p10, %rd6, 0;
	@%p10 bra 	$L__BB20_6;
	cvta.to.global.u64 	%rd26, %rd6;
	mul.wide.u32 	%rd27, %r3, 4;
	add.s64 	%rd28, %rd26, %rd27;
	ld.global.nc.f32 	%f136, [%rd28];
	max.f32 	%f137, %f190, %f136;
	sub.f32 	%f138, %f190, %f137;
	fma.rn.f32 	%f139, %f138, 0f3BBB989D, 0f3F000000;
	cvt.sat.f32.f32 	%f140, %f139;
	mov.f32 	%f141, 0f4B400001;
	mov.f32 	%f142, 0f437C0000;
	fma.rm.f32 	%f143, %f140, %f142, %f141;
	add.f32 	%f144, %f143, 0fCB40007F;
	neg.f32 	%f145, %f144;
	fma.rn.f32 	%f146, %f138, 0f3FB8AA3B, %f145;
	fma.rn.f32 	%f147, %f138, 0f32A57060, %f146;
	mov.b32 	%r49, %f143;
	shl.b32 	%r50, %r49, 23;
	mov.b32 	%f148, %r50;
	ex2.approx.ftz.f32 	%f149, %f147;
	mul.f32 	%f150, %f149, %f148;
	mul.f32 	%f189, %f150, %f189;
	mul.f32 	%f188, %f150, %f188;
	mul.f32 	%f187, %f150, %f187;
	mul.f32 	%f186, %f150, %f186;
	mul.f32 	%f185, %f150, %f185;
	mul.f32 	%f184, %f150, %f184;
	mul.f32 	%f183, %f150, %f183;
	mul.f32 	%f182, %f150, %f182;
	sub.f32 	%f151, %f136, %f137;
	fma.rn.f32 	%f152, %f151, 0f3BBB989D, 0f3F000000;
	cvt.sat.f32.f32 	%f153, %f152;
	fma.rm.f32 	%f154, %f153, %f142, %f141;
	add.f32 	%f155, %f154, 0fCB40007F;
	neg.f32 	%f156, %f155;
	fma.rn.f32 	%f157, %f151, 0f3FB8AA3B, %f156;
	fma.rn.f32 	%f158, %f151, 0f32A57060, %f157;
	mov.b32 	%r51, %f154;
	shl.b32 	%r52, %r51, 23;
	mov.b32 	%f159, %r52;
	ex2.approx.ftz.f32 	%f160, %f158;
	mul.f32 	%f161, %f160, %f159;
	fma.rn.f32 	%f191, %f191, %f150, %f161;
$L__BB20_6:
	ld.param.u64 	%rd34, [_Z23flash_attn_sinks_kernelIfLi256ELi4EEvPKT_S2_S2_PS0_PKffiiii_param_3];
	setp.gt.f32 	%p11, %f191, 0f00000000;
	rcp.rn.f32 	%f162, %f191;
	selp.f32 	%f163, %f162, 0f00000000, %p11;
	mul.f32 	%f164, %f163, %f189;
	cvta.to.global.u64 	%rd29, %rd34;
	mul.wide.s32 	%rd30, %r7, 4;
	add.s64 	%rd31, %rd29, %rd30;
	st.global.f32 	[%rd31], %f164;
	mul.f32 	%f165, %f163, %f188;
	st.global.f32 	[%rd31+128], %f165;
	mul.f32 	%f166, %f163, %f187;
	st.global.f32 	[%rd31+256], %f166;
	mul.f32 	%f167, %f163, %f186;
	st.global.f32 	[%rd31+384], %f167;
	mul.f32 	%f168, %f163, %f185;
	st.global.f32 	[%rd31+512], %f168;
	mul.f32 	%f169, %f163, %f184;
	st.global.f32 	[%rd31+640], %f169;
	mul.f32 	%f170, %f163, %f183;
	st.global.f32 	[%rd31+768], %f170;
	mul.f32 	%f171, %f163, %f182;
	st.global.f32 	[%rd31+896], %f171;
$L__BB20_7:
	ret;

}


// ===== COMPILED SASS (sm_100) =====

	.target	sm_100

	.elftype	@"ET_EXEC"


//--------------------- .note.nv.tkinfo           --------------------------
	.section	.note.nv.tkinfo,"",@"SHT_NOTE"
	.sectionflags	@"SHF_NOTE_NV_TKINFO"
	.tkinfo
        /*0018*/ 	.word	0x00000002
        /*0030*/ 	.string	""
        /*0030*/ 	.string	"ptxas"
        /*0030*/ 	.string	"Cuda compilation tools, release 13.0, V13.0.88"
        /*0030*/ 	.string	"Build cuda_13.0.r13.0/compiler.36424714_0"
        /*0030*/ 	.string	"-arch sm_100 -m 64 "



//--------------------- .note.nv.cuinfo           --------------------------
	.section	.note.nv.cuinfo,"",@"SHT_NOTE"
	.sectionflags	@"SHF_NOTE_NV_CUINFO"
        /*0018*/ 	.short	0x0002
        /*001a*/ 	.short	0x0064
        /*001c*/ 	.short	0x0082
	.zero		2


//--------------------- .nv.info                  --------------------------
	.section	.nv.info,"",@"SHT_CUDA_INFO"
	.align	4


	//----- nvinfo : EIATTR_REGCOUNT
	.align		4
        /*0000*/ 	.byte	0x04, 0x2f
        /*0002*/ 	.short	(.L_1 - .L_0)
	.align		4
.L_0:
        /*0004*/ 	.word	index@(_Z23flash_attn_sinks_kernelI6__halfLi64ELi4EEvPKT_S3_S3_PS1_PKffiiii)
        /*0008*/ 	.word	0x00000020


	//----- nvinfo : EIATTR_FRAME_SIZE
	.align		4
.L_1:
        /*000c*/ 	.byte	0x04, 0x11
        /*000e*/ 	.short	(.L_3 - .L_2)
	.align		4
.L_2:
        /*0010*/ 	.word	index@($__internal_20_$__cuda_sm20_rcp_rn_f32_slowpath)
        /*0014*/ 	.word	0x00000000


	//----- nvinfo : EIATTR_FRAME_SIZE
	.align		4
.L_3:
        /*0018*/ 	.byte	0x04, 0x11
        /*001a*/ 	.short	(.L_5 - .L_4)
	.align		4
.L_4:
        /*001c*/ 	.word	index@(_Z23flash_attn_sinks_kernelI6__halfLi64ELi4EEvPKT_S3_S3_PS1_PKffiiii)
        /*0020*/ 	.word	0x00000000


	//----- nvinfo : EIATTR_REGCOUNT
	.align		4
.L_5:
        /*0024*/ 	.byte	0x04, 0x2f
        /*0026*/ 	.short	(.L_7 - .L_6)
	.align		4
.L_6:
        /*0028*/ 	.word	index@(_Z23flash_attn_sinks_kernelI6__halfLi80ELi4EEvPKT_S3_S3_PS1_PKffiiii)
        /*002c*/ 	.word	0x0000001e


	//----- nvinfo : EIATTR_FRAME_SIZE
	.align		4
.L_7:
        /*0030*/ 	.byte	0x04, 0x11
        /*0032*/ 	.short	(.L_9 - .L_8)
	.align		4
.L_8:
        /*0034*/ 	.word	index@($__internal_19_$__cuda_sm20_rcp_rn_f32_slowpath)
        /*0038*/ 	.word	0x00000000


	//----- nvinfo : EIATTR_FRAME_SIZE
	.align		4
.L_9:
        /*003c*/ 	.byte	0x04, 0x11
        /*003e*/ 	.short	(.L_11 - .L_10)
	.align		4
.L_10:
        /*0040*/ 	.word	index@(_Z23flash_attn_sinks_kernelI6__halfLi80ELi4EEvPKT_S3_S3_PS1_PKffiiii)
        /*0044*/ 	.word	0x00000000


	//----- nvinfo : EIATTR_REGCOUNT
	.align		4
.L_11:
        /*0048*/ 	.byte	0x04, 0x2f
        /*004a*/ 	.short	(.L_13 - .L_12)
	.align		4
.L_12:
        /*004c*/ 	.word	index@(_Z23flash_attn_sinks_kernelI6__halfLi96ELi4EEvPKT_S3_S3_PS1_PKffiiii)
        /*0050*/ 	.word	0x00000020


	//----- nvinfo : EIATTR_FRAME_SIZE
	.align		4
.L_13:
        /*0054*/ 	.byte	0x04, 0x11
        /*0056*/ 	.short	(.L_15 - .L_14)
	.align		4
.L_14:
        /*0058*/ 	.word	index@($__internal_18_$__cuda_sm20_rcp_rn_f32_slowpath)
        /*005c*/ 	.word	0x00000000


	//----- nvinfo : EIATTR_FRAME_SIZE
	.align		4
.L_15:
        /*0060*/ 	.byte	0x04, 0x11
        /*0062*/ 	.short	(.L_17 - .L_16)
	.align		4
.L_16:
        /*0064*/ 	.word	index@(_Z23flash_attn_sinks_kernelI6__halfLi96ELi4EEvPKT_S3_S3_PS1_PKffiiii)
        /*0068*/ 	.word	0x00000000


	//----- nvinfo : EIATTR_REGCOUNT
	.align		4
.L_17:
        /*006c*/ 	.byte	0x04, 0x2f
        /*006e*/ 	.short	(.L_19 - .L_18)
	.align		4
.L_18:
        /*0070*/ 	.word	index@(_Z23flash_attn_sinks_kernelI6__halfLi112ELi4EEvPKT_S3_S3_PS1_PKffiiii)
        /*0074*/ 	.word	0x00000020


	//----- nvinfo : EIATTR_FRAME_SIZE
	.align		4
.L_19:
        /*0078*/ 	.byte	0x04, 0x11
        /*007a*/ 	.short	(.L_21 - .L_20)
	.align		4
.L_20:
        /*007c*/ 	.word	index@($__internal_17_$__cuda_sm20_rcp_rn_f32_slowpath)
        /*0080*/ 	.word	0x00000000


	//----- nvinfo : EIATTR_FRAME_SIZE
	.align		4
.L_21:
        /*0084*/ 	.byte	0x04, 0x11
        /*0086*/ 	.short	(.L_23 - .L_22)
	.align		4
.L_22:
        /*0088*/ 	.word	index@(_Z23flash_attn_sinks_kernelI6__halfLi112ELi4EEvPKT_S3_S3_PS1_PKffiiii)
        /*008c*/ 	.word	0x00000000


	//----- nvinfo : EIATTR_REGCOUNT
	.align		4
.L_23:
        /*0090*/ 	.byte	0x04, 0x2f
        /*0092*/ 	.short	(.L_25 - .L_24)
	.align		4
.L_24:
        /*0094*/ 	.word	index@(_Z23flash_attn_sinks_kernelI6__halfLi128ELi4EEvPKT_S3_S3_PS1_PKffiiii)
        /*0098*/ 	.word	0x0000001f


	//----- nvinfo : EIATTR_FRAME_SIZE
	.align		4
.L_25:
        /*009c*/ 	.byte	0x04, 0x11
        /*009e*/ 	.short	(.L_27 - .L_26)
	.align		4
.L_26:
        /*00a0*/ 	.word	index@($__internal_16_$__cuda_sm20_rcp_rn_f32_slowpath)
        /*00a4*/ 	.word	0x00000000


	//----- nvinfo : EIATTR_FRAME_SIZE
	.align		4
.L_27:
        /*00a8*/ 	.byte	0x04, 0x11
        /*00aa*/ 	.short	(.L_29 - .L_28)
	.align		4
.L_28:
        /*00ac*/ 	.word	index@(_Z23flash_attn_sinks_kernelI6__halfLi128ELi4EEvPKT_S3_S3_PS1_PKffiiii)
        /*00b0*/ 	.word	0x00000000


	//----- nvinfo : EIATTR_REGCOUNT
	.align		4
.L_29:
        /*00b4*/ 	.byte	0x04, 0x2f
        /*00b6*/ 	.short	(.L_31 - .L_30)
	.align		4
.L_30:
        /*00b8*/ 	.word	index@(_Z23flash_attn_sinks_kernelI6__halfLi192ELi4EEvPKT_S3_S3_PS1_PKffiiii)
        /*00bc*/ 	.word	0x0000001f


	//----- nvinfo : EIATTR_FRAME_SIZE
	.align		4
.L_31:
        /*00c0*/ 	.byte	0x04, 0x11
        /*00c2*/ 	.short	(.L_33 - .L_32)
	.align		4
.L_32:
        /*00c4*/ 	.word	index@($__internal_15_$__cuda_sm20_rcp_rn_f32_slowpath)
        /*00c8*/ 	.word	0x00000000


	//----- nvinfo : EIATTR_FRAME_SIZE
	.align		4
.L_33:
        /*00cc*/ 	.byte	0x04, 0x11
        /*00ce*/ 	.short	(.L_35 - .L_34)
	.align		4
.L_34:
        /*00d0*/ 	.word	index@(_Z23flash_attn_sinks_kernelI6__halfLi192ELi4EEvPKT_S3_S3_PS1_PKffiiii)
        /*00d4*/ 	.word	0x00000000


	//----- nvinfo : EIATTR_REGCOUNT
	.align		4
.L_35:
        /*00d8*/ 	.byte	0x04, 0x2f
        /*00da*/ 	.short	(.L_37 - .L_36)
	.align		4
.L_36:
        /*00dc*/ 	.word	index@(_Z23flash_attn_sinks_kernelI6__halfLi256ELi4EEvPKT_S3_S3_PS1_PKffiiii)
        /*00e0*/ 	.word	0x00000027


	//----- nvinfo : EIATTR_FRAME_SIZE
	.align		4
.L_37:
        /*00e4*/ 	.byte	0x04, 0x11
        /*00e6*/ 	.short	(.L_39 - .L_38)
	.align		4
.L_38:
        /*00e8*/ 	.word	index@($__internal_14_$__cuda_sm20_rcp_rn_f32_slowpath)
        /*00ec*/ 	.word	0x00000000


	//----- nvinfo : EIATTR_FRAME_SIZE
	.align		4
.L_39:
        /*00f0*/ 	.byte	0x04, 0x11
        /*00f2*/ 	.short	(.L_41 - .L_40)
	.align		4
.L_40:
        /*00f4*/ 	.word	index@(_Z23flash_attn_sinks_kernelI6__halfLi256ELi4EEvPKT_S3_S3_PS1_PKffiiii)
        /*00f8*/ 	.word	0x00000000


	//----- nvinfo : EIATTR_REGCOUNT
	.align		4
.L_41:
        /*00fc*/ 	.byte	0x04, 0x2f
        /*00fe*/ 	.short	(.L_43 - .L_42)
	.align		4
.L_42:
        /*0100*/ 	.word	index@(_Z23flash_attn_sinks_kernelI13__nv_bfloat16Li64ELi4EEvPKT_S3_S3_PS1_PKffiiii)
        /*0104*/ 	.word	0x00000020


	//----- nvinfo : EIATTR_FRAME_SIZE
	.align		4
.L_43:
        /*0108*/ 	.byte	0x04, 0x11
        /*010a*/ 	.short	(.L_45 - .L_44)
	.align		4
.L_44:
        /*010c*/ 	.word	index@($__internal_13_$__cuda_sm20_rcp_rn_f32_slowpath)
        /*0110*/ 	.word	0x00000000


	//----- nvinfo : EIATTR_FRAME_SIZE
	.align		4
.L_45:
        /*0114*/ 	.byte	0x04, 0x11
        /*0116*/ 	.short	(.L_47 - .L_46)
	.align		4
.L_46:
        /*0118*/ 	.word	index@(_Z23flash_attn_sinks_kernelI13__nv_bfloat16Li64ELi4EEvPKT_S3_S3_PS1_PKffiiii)
        /*011c*/ 	.word	0x00000000


	//----- nvinfo : EIATTR_REGCOUNT
	.align		4
.L_47:
        /*0120*/ 	.byte	0x04, 0x2f
        /*0122*/ 	.short	(.L_49 - .L_48)
	.align		4
.L_48:
        /*0124*/ 	.word	index@(_Z23flash_attn_sinks_kernelI13__nv_bfloat16Li80ELi4EEvPKT_S3_S3_PS1_PKffiiii)
        /*0128*/ 	.word	0x0000001e


	//----- nvinfo : EIATTR_FRAME_SIZE
	.align		4
.L_49:
        /*012c*/ 	.byte	0x04, 0x11
        /*012e*/ 	.short	(.L_51 - .L_50)
	.align		4
.L_50:
        /*0130*/ 	.word	index@($__internal_12_$__cuda_sm20_rcp_rn_f32_slowpath)
        /*0134*/ 	.word	0x00000000


	//----- nvinfo : EIATTR_FRAME_SIZE
	.align		4
.L_51:
        /*0138*/ 	.byte	0x04, 0x11
        /*013a*/ 	.short	(.L_53 - .L_52)
	.align		4
.L_52:
        /*013c*/ 	.word	index@(_Z23flash_attn_sinks_kernelI13__nv_bfloat16Li80ELi4EEvPKT_S3_S3_PS1_PKffiiii)
        /*0140*/ 	.word	0x00000000


	//----- nvinfo : EIATTR_REGCOUNT
	.align		4
.L_53:
        /*0144*/ 	.byte	0x04, 0x2f
        /*0146*/ 	.short	(.L_55 - .L_54)
	.align		4
.L_54:
        /*0148*/ 	.word	index@(_Z23flash_attn_sinks_kernelI13__nv_bfloat16Li96ELi4EEvPKT_S3_S3_PS1_PKffiiii)
        /*014c*/ 	.word	0x00000020


	//----- nvinfo : EIATTR_FRAME_SIZE
	.align		4
.L_55:
        /*0150*/ 	.byte	0x04, 0x11
        /*0152*/ 	.short	(.L_57 - .L_56)
	.align		4
.L_56:
        /*0154*/ 	.word	index@($__internal_11_$__cuda_sm20_rcp_rn_f32_slowpath)
        /*0158*/ 	.word	0x00000000


	//----- nvinfo : EIATTR_FRAME_SIZE
	.align		4
.L_57:
        /*015c*/ 	.byte	0x04, 0x11
        /*015e*/ 	.short	(.L_59 - .L_58)
	.align		4
.L_58:
        /*0160*/ 	.word	index@(_Z23flash_attn_sinks_kernelI13__nv_bfloat16Li96ELi4EEvPKT_S3_S3_PS1_PKffiiii)
        /*0164*/ 	.word	0x00000000


	//----- nvinfo : EIATTR_REGCOUNT
	.align		4
.L_59:
        /*0168*/ 	.byte	0x04, 0x2f
        /*016a*/ 	.short	(.L_61 - .L_60)
	.align		4
.L_60:
        /*016c*/ 	.word	index@(_Z23flash_attn_sinks_kernelI13__nv_bfloat16Li112ELi4EEvPKT_S3_S3_PS1_PKffiiii)
        /*0170*/ 	.word	0x00000020


	//----- nvinfo : EIATTR_FRAME_SIZE
	.align		4
.L_61:
        /*0174*/ 	.byte	0x04, 0x11
        /*0176*/ 	.short	(.L_63 - .L_62)
	.align		4
.L_62:
        /*0178*/ 	.word	index@($__internal_10_$__cuda_sm20_rcp_rn_f32_slowpath)
        /*017c*/ 	.word	0x00000000


	//----- nvinfo : EIATTR_FRAME_SIZE
	.align		4
.L_63:
        /*0180*/ 	.byte	0x04, 0x11
        /*0182*/ 	.short	(.L_65 - .L_64)
	.align		4
.L_64:
        /*0184*/ 	.word	index@(_Z23flash_attn_sinks_kernelI13__nv_bfloat16Li112ELi4EEvPKT_S3_S3_PS1_PKffiiii)
        /*0188*/ 	.word	0x00000000


	//----- nvinfo : EIATTR_REGCOUNT
	.align		4
.L_65:
        /*018c*/ 	.byte	0x04, 0x2f
        /*018e*/ 	.short	(.L_67 - .L_66)
	.align		4
.L_66:
        /*0190*/ 	.word	index@(_Z23flash_attn_sinks_kernelI13__nv_bfloat16Li128ELi4EEvPKT_S3_S3_PS1_PKffiiii)
        /*0194*/ 	.word	0x0000001f


	//----- nvinfo : EIATTR_FRAME_SIZE
	.align		4
.L_67:
        /*0198*/ 	.byte	0x04, 0x11
        /*019a*/ 	.short	(.L_69 - .L_68)
	.align		4
.L_68:
        /*019c*/ 	.word	index@($__internal_9_$__cuda_sm20_rcp_rn_f32_slowpath)
        /*01a0*/ 	.word	0x00000000


	//----- nvinfo : EIATTR_FRAME_SIZE
	.align		4
.L_69:
        /*01a4*/ 	.byte	0x04, 0x11
        /*01a6*/ 	.short	(.L_71 - .L_70)
	.align		4
.L_70:
        /*01a8*/ 	.word	index@(_Z23flash_attn_sinks_kernelI13__nv_bfloat16Li128ELi4EEvPKT_S3_S3_PS1_PKffiiii)
        /*01ac*/ 	.word	0x00000000


	//----- nvinfo : EIATTR_REGCOUNT
	.align		4
.L_71:
        /*01b0*/ 	.byte	0x04, 0x2f
        /*01b2*/ 	.short	(.L_73 - .L_72)
	.align		4
.L_72:
        /*01b4*/ 	.word	index@(_Z23flash_attn_sinks_kernelI13__nv_bfloat16Li192ELi4EEvPKT_S3_S3_PS1_PKffiiii)
        /*01b8*/ 	.word	0x0000001f


	//----- nvinfo : EIATTR_FRAME_SIZE
	.align		4
.L_73:
        /*01bc*/ 	.byte	0x04, 0x11
        /*01be*/ 	.short	(.L_75 - .L_74)
	.align		4
.L_74:
        /*01c0*/ 	.word	index@($__internal_8_$__cuda_sm20_rcp_rn_f32_slowpath)
        /*01c4*/ 	.word	0x00000000


	//----- nvinfo : EIATTR_FRAME_SIZE
	.align		4
.L_75:
        /*01c8*/ 	.byte	0x04, 0x11
        /*01ca*/ 	.short	(.L_77 - .L_76)
	.align		4
.L_76:
        /*01cc*/ 	.word	index@(_Z23flash_attn_sinks_kernelI13__nv_bfloat16Li192ELi4EEvPKT_S3_S3_PS1_PKffiiii)
        /*01d0*/ 	.word	0x00000000


	//----- nvinfo : EIATTR_REGCOUNT
	.align		4
.L_77:
        /*01d4*/ 	.byte	0x04, 0x2f
        /*01d6*/ 	.short	(.L_79 - .L_78)
	.align		4
.L_78:
        /*01d8*/ 	.word	index@(_Z23flash_attn_sinks_kernelI13__nv_bfloat16Li256ELi4EEvPKT_S3_S3_PS1_PKffiiii)
        /*01dc*/ 	.word	0x00000027


	//----- nvinfo : EIATTR_FRAME_SIZE
	.align		4
.L_79:
        /*01e0*/ 	.byte	0x04, 0x11
        /*01e2*/ 	.short	(.L_81 - .L_80)
	.align		4
.L_80:
        /*01e4*/ 	.word	index@($__internal_7_$__cuda_sm20_rcp_rn_f32_slowpath)
        /*01e8*/ 	.word	0x00000000


	//----- nvinfo : EIATTR_FRAME_SIZE
	.align		4
.L_81:
        /*01ec*/ 	.byte	0x04, 0x11
        /*01ee*/ 	.short	(.L_83 - .L_82)
	.align		4
.L_82:
        /*01f0*/ 	.word	index@(_Z23flash_attn_sinks_kernelI13__nv_bfloat16Li256ELi4EEvPKT_S3_S3_PS1_PKffiiii)
        /*01f4*/ 	.word	0x00000000


	//----- nvinfo : EIATTR_REGCOUNT
	.align		4
.L_83:
        /*01f8*/ 	.byte	0x04, 0x2f
        /*01fa*/ 	.short	(.L_85 - .L_84)
	.align		4
.L_84:
        /*01fc*/ 	.word	index@(_Z23flash_attn_sinks_kernelIfLi64ELi4EEvPKT_S2_S2_PS0_PKffiiii)
        /*0200*/ 	.word	0x00000020


	//----- nvinfo : EIATTR_FRAME_SIZE
	.align		4
.L_85:
        /*0204*/ 	.byte	0x04, 0x11
        /*0206*/ 	.short	(.L_87 - .L_86)
	.align		4
.L_86:
        /*0208*/ 	.word	index@($__internal_6_$__cuda_sm20_rcp_rn_f32_slowpath)
        /*020c*/ 	.word	0x00000000


	//----- nvinfo : EIATTR_FRAME_SIZE
	.align		4
.L_87:
        /*0210*/ 	.byte	0x04, 0x11
        /*0212*/ 	.short	(.L_89 - .L_88)
	.align		4
.L_88:
        /*0214*/ 	.word	index@(_Z23flash_attn_sinks_kernelIfLi64ELi4EEvPKT_S2_S2_PS0_PKffiiii)
        /*0218*/ 	.word	0x00000000


	//----- nvinfo : EIATTR_REGCOUNT
	.align		4
.L_89:
        /*021c*/ 	.byte	0x04, 0x2f
        /*021e*/ 	.short	(.L_91 - .L_90)
	.align		4
.L_90:
        /*0220*/ 	.word	index@(_Z23flash_attn_sinks_kernelIfLi80ELi4EEvPKT_S2_S2_PS0_PKffiiii)
        /*0224*/ 	.word	0x0000001e


	//----- nvinfo : EIATTR_FRAME_SIZE
	.align		4
.L_91:
        /*0228*/ 	.byte	0x04, 0x11
        /*022a*/ 	.short	(.L_93 - .L_92)
	.align		4
.L_92:
        /*022c*/ 	.word	index@($__internal_5_$__cuda_sm20_rcp_rn_f32_slowpath)
        /*0230*/ 	.word	0x00000000


	//----- nvinfo : EIATTR_FRAME_SIZE
	.align		4
.L_93:
        /*0234*/ 	.byte	0x04, 0x11
        /*0236*/ 	.short	(.L_95 - .L_94)
	.align		4
.L_94:
        /*0238*/ 	.word	index@(_Z23flash_attn_sinks_kernelIfLi80ELi4EEvPKT_S2_S2_PS0_PKffiiii)
        /*023c*/ 	.word	0x00000000


	//----- nvinfo : EIATTR_REGCOUNT
	.align		4
.L_95:
        /*0240*/ 	.byte	0x04, 0x2f
        /*0242*/ 	.short	(.L_97 - .L_96)
	.align		4
.L_96:
        /*0244*/ 	.word	index@(_Z23flash_attn_sinks_kernelIfLi96ELi4EEvPKT_S2_S2_PS0_PKffiiii)
        /*0248*/ 	.word	0x00000020


	//----- nvinfo : EIATTR_FRAME_SIZE
	.align		4
.L_97:
        /*024c*/ 	.byte	0x04, 0x11
        /*024e*/ 	.short	(.L_99 - .L_98)
	.align		4
.L_98:
        /*0250*/ 	.word	index@($__internal_4_$__cuda_sm20_rcp_rn_f32_slowpath)
        /*0254*/ 	.word	0x00000000


	//----- nvinfo : EIATTR_FRAME_SIZE
	.align		4
.L_99:
        /*0258*/ 	.byte	0x04, 0x11
        /*025a*/ 	.short	(.L_101 - .L_100)
	.align		4
.L_100:
        /*025c*/ 	.word	index@(_Z23flash_attn_sinks_kernelIfLi96ELi4EEvPKT_S2_S2_PS0_PKffiiii)
        /*0260*/ 	.word	0x00000000


	//----- nvinfo : EIATTR_REGCOUNT
	.align		4
.L_101:
        /*0264*/ 	.byte	0x04, 0x2f
        /*0266*/ 	.short	(.L_103 - .L_102)
	.align		4
.L_102:
        /*0268*/ 	.word	index@(_Z23flash_attn_sinks_kernelIfLi112ELi4EEvPKT_S2_S2_PS0_PKffiiii)
        /*026c*/ 	.word	0x0000001f


	//----- nvinfo : EIATTR_FRAME_SIZE
	.align		4
.L_103:
        /*0270*/ 	.byte	0x04, 0x11
        /*0272*/ 	.short	(.L_105 - .L_104)
	.align		4
.L_104:
        /*0274*/ 	.word	index@($__internal_3_$__cuda_sm20_rcp_rn_f32_slowpath)
        /*0278*/ 	.word	0x00000000


	//----- nvinfo : EIATTR_FRAME_SIZE
	.align		4
.L_105:
        /*027c*/ 	.byte	0x04, 0x11
        /*027e*/ 	.short	(.L_107 - .L_106)
	.align		4
.L_106:
        /*0280*/ 	.word	index@(_Z23flash_attn_sinks_kernelIfLi112ELi4EEvPKT_S2_S2_PS0_PKffiiii)
        /*0284*/ 	.word	0x00000000


	//----- nvinfo : EIATTR_REGCOUNT
	.align		4
.L_107:
        /*0288*/ 	.byte	0x04, 0x2f
        /*028a*/ 	.short	(.L_109 - .L_108)
	.align		4
.L_108:
        /*028c*/ 	.word	index@(_Z23flash_attn_sinks_kernelIfLi128ELi4EEvPKT_S2_S2_PS0_PKffiiii)
        /*0290*/ 	.word	0x00000020


	//----- nvinfo : EIATTR_FRAME_SIZE
	.align		4
.L_109:
        /*0294*/ 	.byte	0x04, 0x11
        /*0296*/ 	.short	(.L_111 - .L_110)
	.align		4
.L_110:
        /*0298*/ 	.word	index@($__internal_2_$__cuda_sm20_rcp_rn_f32_slowpath)
        /*029c*/ 	.word	0x00000000


	//----- nvinfo : EIATTR_FRAME_SIZE
	.align		4
.L_111:
        /*02a0*/ 	.byte	0x04, 0x11
        /*02a2*/ 	.short	(.L_113 - .L_112)
	.align		4
.L_112:
        /*02a4*/ 	.word	index@(_Z23flash_attn_sinks_kernelIfLi128ELi4EEvPKT_S2_S2_PS0_PKffiiii)
        /*02a8*/ 	.word	0x00000000


	//----- nvinfo : EIATTR_REGCOUNT
	.align		4
.L_113:
        /*02ac*/ 	.byte	0x04, 0x2f
        /*02ae*/ 	.short	(.L_115 - .L_114)
	.align		4
.L_114:
        /*02b0*/ 	.word	index@(_Z23flash_attn_sinks_kernelIfLi192ELi4EEvPKT_S2_S2_PS0_PKffiiii)
        /*02b4*/ 	.word	0x00000020


	//----- nvinfo : EIATTR_FRAME_SIZE
	.align		4
.L_115:
        /*02b8*/ 	.byte	0x04, 0x11
        /*02ba*/ 	.short	(.L_117 - .L_116)
	.align		4
.L_116:
        /*02bc*/ 	.word	index@($__internal_1_$__cuda_sm20_rcp_rn_f32_slowpath)
        /*02c0*/ 	.word	0x00000000


	//----- nvinfo : EIATTR_FRAME_SIZE
	.align		4
.L_117:
        /*02c4*/ 	.byte	0x04, 0x11
        /*02c6*/ 	.short	(.L_119 - .L_118)
	.align		4
.L_118:
        /*02c8*/ 	.word	index@(_Z23flash_attn_sinks_kernelIfLi192ELi4EEvPKT_S2_S2_PS0_PKffiiii)
        /*02cc*/ 	.word	0x00000000


	//----- nvinfo : EIATTR_REGCOUNT
	.align		4
.L_119:
        /*02d0*/ 	.byte	0x04, 0x2f
        /*02d2*/ 	.short	(.L_121 - .L_120)
	.align		4
.L_120:
        /*02d4*/ 	.word	index@(_Z23flash_attn_sinks_kernelIfLi256ELi4EEvPKT_S2_S2_PS0_PKffiiii)
        /*02d8*/ 	.word	0x00000027


	//----- nvinfo : EIATTR_FRAME_SIZE
	.align		4
.L_121:
        /*02dc*/ 	.byte	0x04, 0x11
        /*02de*/ 	.short	(.L_123 - .L_122)
	.align		4
.L_122:
        /*02e0*/ 	.word	index@($__internal_0_$__cuda_sm20_rcp_rn_f32_slowpath)
        /*02e4*/ 	.word	0x00000000


	//----- nvinfo : EIATTR_FRAME_SIZE
	.align		4
.L_123:
        /*02e8*/ 	.byte	0x04, 0x11
        /*02ea*/ 	.short	(.L_125 - .L_124)
	.align		4
.L_124:
        /*02ec*/ 	.word	index@(_Z23flash_attn_sinks_kernelIfLi256ELi4EEvPKT_S2_S2_PS0_PKffiiii)
        /*02f0*/ 	.word	0x00000000


	//----- nvinfo : EIATTR_MIN_STACK_SIZE
	.align		4
.L_125:
        /*02f4*/ 	.byte	0x04, 0x12
        /*02f6*/ 	.short	(.L_127 - .L_126)
	.align		4
.L_126:
        /*02f8*/ 	.word	index@(_Z23flash_attn_sinks_kernelIfLi256ELi4EEvPKT_S2_S2_PS0_PKffiiii)
        /*02fc*/ 	.word	0x00000000


	//----- nvinfo : EIATTR_MIN_STACK_SIZE
	.align		4
.L_127:
        /*0300*/ 	.byte	0x04, 0x12
        /*0302*/ 	.short	(.L_129 - .L_128)
	.align		4
.L_128:
        /*0304*/ 	.word	index@(_Z23flash_attn_sinks_kernelIfLi192ELi4EEvPKT_S2_S2_PS0_PKffiiii)
        /*0308*/ 	.word	0x00000000


	//----- nvinfo : EIATTR_MIN_STACK_SIZE
	.align		4
.L_129:
        /*030c*/ 	.byte	0x04, 0x12
        /*030e*/ 	.short	(.L_131 - .L_130)
	.align		4
.L_130:
        /*0310*/ 	.word	index@(_Z23flash_attn_sinks_kernelIfLi128ELi4EEvPKT_S2_S2_PS0_PKffiiii)
        /*0314*/ 	.word	0x00000000


	//----- nvinfo : EIATTR_MIN_STACK_SIZE
	.align		4
.L_131:
        /*0318*/ 	.byte	0x04, 0x12
        /*031a*/ 	.short	(.L_133 - .L_132)
	.align		4
.L_132:
        /*031c*/ 	.word	index@(_Z23flash_attn_sinks_kernelIfLi112ELi4EEvPKT_S2_S2_PS0_PKffiiii)
        /*0320*/ 	.word	0x00000000


	//----- nvinfo : EIATTR_MIN_STACK_SIZE
	.align		4
.L_133:
        /*0324*/ 	.byte	0x04, 0x12
        /*0326*/ 	.short	(.L_135 - .L_134)
	.align		4
.L_134:
        /*0328*/ 	.word	index@(_Z23flash_attn_sinks_kernelIfLi96ELi4EEvPKT_S2_S2_PS0_PKffiiii)
        /*032c*/ 	.word	0x00000000


	//----- nvinfo : EIATTR_MIN_STACK_SIZE
	.align		4
.L_135:
        /*0330*/ 	.byte	0x04, 0x12
        /*0332*/ 	.short	(.L_137 - .L_136)
	.align		4
.L_136:
        /*0334*/ 	.word	index@(_Z23flash_attn_sinks_kernelIfLi80ELi4EEvPKT_S2_S2_PS0_PKffiiii)
        /*0338*/ 	.word	0x00000000


	//----- nvinfo : EIATTR_MIN_STACK_SIZE
	.align		4
.L_137:
        /*033c*/ 	.byte	0x04, 0x12
        /*033e*/ 	.short	(.L_139 - .L_138)
	.align		4
.L_138:
        /*0340*/ 	.word	index@(_Z23flash_attn_sinks_kernelIfLi64ELi4EEvPKT_S2_S2_PS0_PKffiiii)
        /*0344*/ 	.word	0x00000000


	//----- nvinfo : EIATTR_MIN_STACK_SIZE
	.align		4
.L_139:
        /*0348*/ 	.byte	0x04, 0x12
        /*034a*/ 	.short	(.L_141 - .L_140)
	.align		4
.L_140:
        /*034c*/ 	.word	index@(_Z23flash_attn_sinks_kernelI13__nv_bfloat16Li256ELi4EEvPKT_S3_S3_PS1_PKffiiii)
        /*0350*/ 	.word	0x00000000


	//----- nvinfo : EIATTR_MIN_STACK_SIZE
	.align		4
.L_141:
        /*0354*/ 	.byte	0x04, 0x12
        /*0356*/ 	.short	(.L_143 - .L_142)
	.align		4
.L_142:
        /*0358*/ 	.word	index@(_Z23flash_attn_sinks_kernelI13__nv_bfloat16Li192ELi4EEvPKT_S3_S3_PS1_PKffiiii)
        /*035c*/ 	.word	0x00000000


	//----- nvinfo : EIATTR_MIN_STACK_SIZE
	.align		4
.L_143:
        /*0360*/ 	.byte	0x04, 0x12
        /*0362*/ 	.short	(.L_145 - .L_144)
	.align		4
.L_144:
        /*0364*/ 	.word	index@(_Z23flash_attn_sinks_kernelI13__nv_bfloat16Li128ELi4EEvPKT_S3_S3_PS1_PKffiiii)
        /*0368*/ 	.word	0x00000000


	//----- nvinfo : EIATTR_MIN_STACK_SIZE
	.align		4
.L_145:
        /*036c*/ 	.byte	0x04, 0x12
        /*036e*/ 	.short	(.L_147 - .L_146)
	.align		4
.L_146:
        /*0370*/ 	.word	index@(_Z23flash_attn_sinks_kernelI13__nv_bfloat16Li112ELi4EEvPKT_S3_S3_PS1_PKffiiii)
        /*0374*/ 	.word	0x00000000


	//----- nvinfo : EIATTR_MIN_STACK_SIZE
	.align		4
.L_147:
        /*0378*/ 	.byte	0x04, 0x12
        /*037a*/ 	.short	(.L_149 - .L_148)
	.align		4
.L_148:
        /*037c*/ 	.word	index@(_Z23flash_attn_sinks_kernelI13__nv_bfloat16Li96ELi4EEvPKT_S3_S3_PS1_PKffiiii)
        /*0380*/ 	.word	0x00000000


	//----- nvinfo : EIATTR_MIN_STACK_SIZE
	.align		4
.L_149:
        /*0384*/ 	.byte	0x04, 0x12
        /*0386*/ 	.short	(.L_151 - .L_150)
	.align		4
.L_150:
        /*0388*/ 	.word	index@(_Z23flash_attn_sinks_kernelI13__nv_bfloat16Li80ELi4EEvPKT_S3_S3_PS1_PKffiiii)
        /*038c*/ 	.word	0x00000000


	//----- nvinfo : EIATTR_MIN_STACK_SIZE
	.align		4
.L_151:
        /*0390*/ 	.byte	0x04, 0x12
        /*0392*/ 	.short	(.L_153 - .L_152)
	.align		4
.L_152:
        /*0394*/ 	.word	index@(_Z23flash_attn_sinks_kernelI13__nv_bfloat16Li64ELi4EEvPKT_S3_S3_PS1_PKffiiii)
        /*0398*/ 	.word	0x00000000


	//----- nvinfo : EIATTR_MIN_STACK_SIZE
	.align		4
.L_153:
        /*039c*/ 	.byte	0x04, 0x12
        /*039e*/ 	.short	(.L_155 - .L_154)
	.align		4
.L_154:
        /*03a0*/ 	.word	index@(_Z23flash_attn_sinks_kernelI6__halfLi256ELi4EEvPKT_S3_S3_PS1_PKffiiii)
        /*03a4*/ 	.word	0x00000000


	//----- nvinfo : EIATTR_MIN_STACK_SIZE
	.align		4
.L_155:
        /*03a8*/ 	.byte	0x04, 0x12
        /*03aa*/ 	.short	(.L_157 - .L_156)
	.align		4
.L_156:
        /*03ac*/ 	.word	index@(_Z23flash_attn_sinks_kernelI6__halfLi192ELi4EEvPKT_S3_S3_PS1_PKffiiii)
        /*03b0*/ 	.word	0x00000000


	//----- nvinfo : EIATTR_MIN_STACK_SIZE
	.align		4
.L_157:
        /*03b4*/ 	.byte	0x04, 0x12
        /*03b6*/ 	.short	(.L_159 - .L_158)
	.align		4
.L_158:
        /*03b8*/ 	.word	index@(_Z23flash_attn_sinks_kernelI6__halfLi128ELi4EEvPKT_S3_S3_PS1_PKffiiii)
        /*03bc*/ 	.word	0x00000000


	//----- nvinfo : EIATTR_MIN_STACK_SIZE
	.align		4
.L_159:
        /*03c0*/ 	.byte	0x04, 0x12
        /*03c2*/ 	.short	(.L_161 - .L_160)
	.align		4
.L_160:
        /*03c4*/ 	.word	index@(_Z23flash_attn_sinks_kernelI6__halfLi112ELi4EEvPKT_S3_S3_PS1_PKffiiii)
        /*03c8*/ 	.word	0x00000000


	//----- nvinfo : EIATTR_MIN_STACK_SIZE
	.align		4
.L_161:
        /*03cc*/ 	.byte	0x04, 0x12
        /*03ce*/ 	.short	(.L_163 - .L_162)
	.align		4
.L_162:
        /*03d0*/ 	.word	index@(_Z23flash_attn_sinks_kernelI6__halfLi96ELi4EEvPKT_S3_S3_PS1_PKffiiii)
        /*03d4*/ 	.word	0x00000000


	//----- nvinfo : EIATTR_MIN_STACK_SIZE
	.align		4
.L_163:
        /*03d8*/ 	.byte	0x04, 0x12
        /*03da*/ 	.short	(.L_165 - .L_164)
	.align		4
.L_164:
        /*03dc*/ 	.word	index@(_Z23flash_attn_sinks_kernelI6__halfLi80ELi4EEvPKT_S3_S3_PS1_PKffiiii)
        /*03e0*/ 	.word	0x00000000


	//----- nvinfo : EIATTR_MIN_STACK_SIZE
	.align		4
.L_165:
        /*03e4*/ 	.byte	0x04, 0x12
        /*03e6*/ 	.short	(.L_167 - .L_166)
	.align		4
.L_166:
        /*03e8*/ 	.word	index@(_Z23flash_attn_sinks_kernelI6__halfLi64ELi4EEvPKT_S3_S3_PS1_PKffiiii)
        /*03ec*/ 	.word	0x00000000
.L_167:


//--------------------- .nv.compat                --------------------------
	.section	.nv.compat,"",@"SHT_CUDA_COMPAT_INFO"
	.align	4
        /*0000*/ 	.byte	0x02, 0x09, 0x00, 0x00, 0x02, 0x02, 0x01, 0x00, 0x02, 0x05, 0x05, 0x00, 0x03, 0x07, 0x01, 0x01
        /*0010*/ 	.byte	0x02, 0x03, 0x00, 0x00, 0x02, 0x06, 0x01, 0x00, 0x04, 0x0b, 0x08, 0x00, 0x09, 0x00, 0x00, 0x00
        /*0020*/ 	.byte	0x00, 0x00, 0x00, 0x00


//--------------------- .nv.info._Z23flash_attn_sinks_kernelIfLi256ELi4EEvPKT_S2_S2_PS0_PKffiiii --------------------------
	.section	.nv.info._Z23flash_attn_sinks_kernelIfLi256ELi4EEvPKT_S2_S2_PS0_PKffiiii,"",@"SHT_CUDA_INFO"
	.sectionflags	@""
	.align	4


	//----- nvinfo : EIATTR_CUDA_API_VERSION
	.align		4
        /*0000*/ 	.byte	0x04, 0x37
        /*0002*/ 	.short	(.L_169 - .L_168)
.L_168:
        /*0004*/ 	.word	0x00000082


	//----- nvinfo : EIATTR_KPARAM_INFO
	.align		4
.L_169:
        /*0008*/ 	.byte	0x04, 0x17
        /*000a*/ 	.short	(.L_171 - .L_170)
.L_170:
        /*000c*/ 	.word	0x00000000
        /*0010*/ 	.short	0x0009
        /*0012*/ 	.short	0x0038
        /*0014*/ 	.byte	0x00, 0xf0, 0x11, 0x00


	//----- nvinfo : EIATTR_KPARAM_INFO
	.align		4
.L_171:
        /*0018*/ 	.byte	0x04, 0x17
        /*001a*/ 	.short	(.L_173 - .L_172)
.L_172:
        /*001c*/ 	.word	0x00000000
        /*0020*/ 	.short	0x0008
        /*0022*/ 	.short	0x0034
        /*0024*/ 	.byte	0x00, 0xf0, 0x11, 0x00


	//----- nvinfo : EIATTR_KPARAM_INFO
	.align		4
.L_173:
        /*0028*/ 	.byte	0x04, 0x17
        /*002a*/ 	.short	(.L_175 - .L_174)
.L_174:
        /*002c*/ 	.word	0x00000000
        /*0030*/ 	.short	0x0007
        /*0032*/ 	.short	0x0030
        /*0034*/ 	.byte	0x00, 0xf0, 0x11, 0x00


	//----- nvinfo : EIATTR_KPARAM_INFO
	.align		4
.L_175:
        /*0038*/ 	.byte	0x04, 0x17
        /*003a*/ 	.short	(.L_177 - .L_176)
.L_176:
        /*003c*/ 	.word	0x00000000
        /*0040*/ 	.short	0x0006
        /*0042*/ 	.short	0x002c
        /*0044*/ 	.byte	0x00, 0xf0, 0x11, 0x00


	//----- nvinfo : EIATTR_KPARAM_INFO
	.align		4
.L_177:
        /*0048*/ 	.byte	0x04, 0x17
        /*004a*/ 	.short	(.L_179 - .L_178)
.L_178:
        /*004c*/ 	.word	0x00000000
        /*0050*/ 	.short	0x0005
        /*0052*/ 	.short	0x0028
        /*0054*/ 	.byte	0x00, 0xf0, 0x11, 0x00


	//----- nvinfo : EIATTR_KPARAM_INFO
	.align		4
.L_179:
        /*0058*/ 	.byte	0x04, 0x17
        /*005a*/ 	.short	(.L_181 - .L_180)
.L_180:
        /*005c*/ 	.word	0x00000000
        /*0060*/ 	.short	0x0004
        /*0062*/ 	.short	0x0020
        /*0064*/ 	.byte	0x00, 0xf5, 0x21, 0x00


	//----- nvinfo : EIATTR_KPARAM_INFO
	.align		4
.L_181:
        /*0068*/ 	.byte	0x04, 0x17
        /*006a*/ 	.short	(.L_183 - .L_182)
.L_182:
        /*006c*/ 	.word	0x00000000
        /*0070*/ 	.short	0x0003
        /*0072*/ 	.short	0x0018
        /*0074*/ 	.byte	0x00, 0xf5, 0x21, 0x00


	//----- nvinfo : EIATTR_KPARAM_INFO
	.align		4
.L_183:
        /*0078*/ 	.byte	0x04, 0x17
        /*007a*/ 	.short	(.L_185 - .L_184)
.L_184:
        /*007c*/ 	.word	0x00000000
        /*0080*/ 	.short	0x0002
        /*0082*/ 	.short	0x0010
        /*0084*/ 	.byte	0x00, 0xf5, 0x21, 0x00


	//----- nvinfo : EIATTR_KPARAM_INFO
	.align		4
.L_185:
        /*0088*/ 	.byte	0x04, 0x17
        /*008a*/ 	.short	(.L_187 - .L_186)
.L_186:
        /*008c*/ 	.word	0x00000000
        /*0090*/ 	.short	0x0001
        /*0092*/ 	.short	0x0008
        /*0094*/ 	.byte	0x00, 0xf5, 0x21, 0x00


	//----- nvinfo : EIATTR_KPARAM_INFO
	.align		4
.L_187:
        /*0098*/ 	.byte	0x04, 0x17
        /*009a*/ 	.short	(.L_189 - .L_188)
.L_188:
        /*009c*/ 	.word	0x00000000
        /*00a0*/ 	.short	0x0000
        /*00a2*/ 	.short	0x0000
        /*00a4*/ 	.byte	0x00, 0xf5, 0x21, 0x00


	//----- nvinfo : EIATTR_SPARSE_MMA_MASK
	.align		4
.L_189:
        /*00a8*/ 	.byte	0x03, 0x50
        /*00aa*/ 	.short	0x0000


	//----- nvinfo : EIATTR_MAXREG_COUNT
	.align		4
        /*00ac*/ 	.byte	0x03, 0x1b
        /*00ae*/ 	.short	0x00ff


	//----- nvinfo : EIATTR_MERCURY_ISA_VERSION
	.align		4
        /*00b0*/ 	.byte	0x03, 0x5f
        /*00b2*/ 	.short	0x0101


	//----- nvinfo : EIATTR_COOP_GROUP_MASK_REGIDS
	.align		4
        /*00b4*/ 	.byte	0x04, 0x29
        /*00b6*/ 	.short	(.L_191 - .L_190)


	//   ....[0]....
.L_190:
        /*00b8*/ 	.word	0xffffffff


	//   ....[1]....
        /*00bc*/ 	.word	0xffffffff


	//   ....[2]....
        /*00c0*/ 	.word	0xffffffff


	//   ....[3]....
        /*00c4*/ 	.word	0xffffffff


	//   ....[4]....
        /*00c8*/ 	.word	0xffffffff


	//   ....[5]....
        /*00cc*/ 	.word	0x0500001c


	//   ....[6]....
        /*00d0*/ 	.word	0x0500001c


	//   ....[7]....
        /*00d4*/ 	.word	0x0500001c


	//   ....[8]....
        /*00d8*/ 	.word	0x0500001c


	//   ....[9]....
        /*00dc*/ 	.word	0x0500001c


	//----- nvinfo : EIATTR_COOP_GROUP_INSTR_OFFSETS
	.align		4
.L_191:
        /*00e0*/ 	.byte	0x04, 0x28
        /*00e2*/ 	.short	(.L_193 - .L_192)


	//   ....[0]....
.L_192:
        /*00e4*/ 	.word	0x00000810


	//   ....[1]....
        /*00e8*/ 	.word	0x00000830


	//   ....[2]....
        /*00ec*/ 	.word	0x00000850


	//   ....[3]....
        /*00f0*/ 	.word	0x00000870


	//   ....[4]....
        /*00f4*/ 	.word	0x00000890


	//   ....[5]....
        /*00f8*/ 	.word	0x00001110


	//   ....[6]....
        /*00fc*/ 	.word	0x000011a0


	//   ....[7]....
        /*0100*/ 	.word	0x00001210


	//   ....[8]....
        /*0104*/ 	.word	0x00001280


	//   ....[9]....
        /*0108*/ 	.word	0x000012f0


	//----- nvinfo : EIATTR_VRC_CTA_INIT_COUNT
	.align		4
.L_193:
        /*010c*/ 	.byte	0x02, 0x4a
	.zero		1
	.zero		1


	//----- nvinfo : EIATTR_EXIT_INSTR_OFFSETS
	.align		4
        /*0110*/ 	.byte	0x04, 0x1c
        /*0112*/ 	.short	(.L_195 - .L_194)


	//   ....[0]....
.L_194:
        /*0114*/ 	.word	0x00000080


	//   ....[1]....
        /*0118*/ 	.word	0x000010a0


	//----- nvinfo : EIATTR_MAX_THREADS
	.align		4
.L_195:
        /*011c*/ 	.byte	0x04, 0x05
        /*011e*/ 	.short	(.L_197 - .L_196)
.L_196:
        /*0120*/ 	.word	0x00000080
        /*0124*/ 	.word	0x00000001
        /*0128*/ 	.word	0x00000001


	//----- nvinfo : EIATTR_CRS_STACK_SIZE
	.align		4
.L_197:
        /*012c*/ 	.byte	0x04, 0x1e
        /*012e*/ 	.short	(.L_199 - .L_198)
.L_198:
        /*0130*/ 	.word	0x00000000


	//----- nvinfo : EIATTR_CBANK_PARAM_SIZE
	.align		4
.L_199:
        /*0134*/ 	.byte	0x03, 0x19
        /*0136*/ 	.short	0x003c


	//----- nvinfo : EIATTR_PARAM_CBANK
	.align		4
        /*0138*/ 	.byte	0x04, 0x0a
        /*013a*/ 	.short	(.L_201 - .L_200)
	.align		4
.L_200:
        /*013c*/ 	.word	index@(.nv.constant0._Z23flash_attn_sinks_kernelIfLi256ELi4EEvPKT_S2_S2_PS0_PKffiiii)
        /*0140*/ 	.short	0x0380
        /*0142*/ 	.short	0x003c


	//----- nvinfo : EIATTR_SW_WAR
	.align		4
.L_201:
        /*0144*/ 	.byte	0x04, 0x36
        /*0146*/ 	.short	(.L_203 - .L_202)
.L_202:
        /*0148*/ 	.word	0x00000008
.L_203:


//--------------------- .nv.info._Z23flash_attn_sinks_kernelIfLi192ELi4EEvPKT_S2_S2_PS0_PKffiiii --------------------------
	.section	.nv.info._Z23flash_attn_sinks_kernelIfLi192ELi4EEvPKT_S2_S2_PS0_PKffiiii,"",@"SHT_CUDA_INFO"
	.sectionflags	@""
	.align	4


	//----- nvinfo : EIATTR_CUDA_API_VERSION
	.align		4
        /*0000*/ 	.byte	0x04, 0x37
        /*0002*/ 	.short	(.L_205 - .L_204)
.L_204:
        /*0004*/ 	.word	0x00000082


	//----- nvinfo : EIATTR_KPARAM_INFO
	.align		4
.L_205:
        /*0008*/ 	.byte	0x04, 0x17
        /*000a*/ 	.short	(.L_207 - .L_206)
.L_206:
        /*000c*/ 	.word	0x00000000
        /*0010*/ 	.short	0x0009
        /*0012*/ 	.short	0x0038
        /*0014*/ 	.byte	0x00, 0xf0, 0x11, 0x00


	//----- nvinfo : EIATTR_KPARAM_INFO
	.align		4
.L_207:
        /*0018*/ 	.byte	0x04, 0x17
        /*001a*/ 	.short	(.L_209 - .L_208)
.L_208:
        /*001c*/ 	.word	0x00000000
        /*0020*/ 	.short	0x0008
        /*0022*/ 	.short	0x0034
        /*0024*/ 	.byte	0x00, 0xf0, 0x11, 0x00


	//----- nvinfo : EIATTR_KPARAM_INFO
	.align		4
.L_209:
        /*0028*/ 	.byte	0x04, 0x17
        /*002a*/ 	.short	(.L_211 - .L_210)
.L_210:
        /*002c*/ 	.word	0x00000000
        /*0030*/ 	.short	0x0007
        /*0032*/ 	.short	0x0030
        /*0034*/ 	.byte	0x00, 0xf0, 0x11, 0x00


	//----- nvinfo : EIATTR_KPARAM_INFO
	.align		4
.L_211:
        /*0038*/ 	.byte	0x04, 0x17
        /*003a*/ 	.short	(.L_213 - .L_212)
.L_212:
        /*003c*/ 	.word	0x00000000
        /*0040*/ 	.short	0x0006
        /*0042*/ 	.short	0x002c
        /*0044*/ 	.byte	0x00, 0xf0, 0x11, 0x00


	//----- nvinfo : EIATTR_KPARAM_INFO
	.align		4
.L_213:
        /*0048*/ 	.byte	0x04, 0x17
        /*004a*/ 	.short	(.L_215 - .L_214)
.L_214:
        /*004c*/ 	.word	0x00000000
        /*0050*/ 	.short	0x0005
        /*0052*/ 	.short	0x0028
        /*0054*/ 	.byte	0x00, 0xf0, 0x11, 0x00


	//----- nvinfo : EIATTR_KPARAM_INFO
	.align		4
.L_215:
        /*0058*/ 	.byte	0x04, 0x17
        /*005a*/ 	.short	(.L_217 - .L_216)
.L_216:
        /*005c*/ 	.word	0x00000000
        /*0060*/ 	.short	0x0004
        /*0062*/ 	.short	0x0020
        /*0064*/ 	.byte	0x00, 0xf5, 0x21, 0x00


	//----- nvinfo : EIATTR_KPARAM_INFO
	.align		4
.L_217:
        /*0068*/ 	.byte	0x04, 0x17
        /*006a*/ 	.short	(.L_219 - .L_218)
.L_218:
        /*006c*/ 	.word	0x00000000
        /*0070*/ 	.short	0x0003
        /*0072*/ 	.short	0x0018
        /*0074*/ 	.byte	0x00, 0xf5, 0x21, 0x00


	//----- nvinfo : EIATTR_KPARAM_INFO
	.align		4
.L_219:
        /*0078*/ 	.byte	0x04, 0x17
        /*007a*/ 	.short	(.L_221 - .L_220)
.L_220:
        /*007c*/ 	.word	0x00000000
        /*0080*/ 	.short	0x0002
        /*0082*/ 	.short	0x0010
        /*0084*/ 	.byte	0x00, 0xf5, 0x21, 0x00


	//----- nvinfo : EIATTR_KPARAM_INFO
	.align		4
.L_221:
        /*0088*/ 	.byte	0x04, 0x17
        /*008a*/ 	.short	(.L_223 - .L_222)
.L_222:
        /*008c*/ 	.word	0x00000000
        /*0090*/ 	.short	0x0001
        /*0092*/ 	.short	0x0008
        /*0094*/ 	.byte	0x00, 0xf5, 0x21, 0x00


	//----- nvinfo : EIATTR_KPARAM_INFO
	.align		4
.L_223:
        /*0098*/ 	.byte	0x04, 0x17
        /*009a*/ 	.short	(.L_225 - .L_224)
.L_224:
        /*009c*/ 	.word	0x00000000
        /*00a0*/ 	.short	0x0000
        /*00a2*/ 	.short	0x0000
        /*00a4*/ 	.byte	0x00, 0xf5, 0x21, 0x00


	//----- nvinfo : EIATTR_SPARSE_MMA_MASK
	.align		4
.L_225:
        /*00a8*/ 	.byte	0x03, 0x50
        /*00aa*/ 	.short	0x0000


	//----- nvinfo : EIATTR_MAXREG_COUNT
	.align		4
        /*00ac*/ 	.byte	0x03, 0x1b
        /*00ae*/ 	.short	0x00ff


	//----- nvinfo : EIATTR_MERCURY_ISA_VERSION
	.align		4
        /*00b0*/ 	.byte	0x03, 0x5f
        /*00b2*/ 	.short	0x0101


	//----- nvinfo : EIATTR_COOP_GROUP_MASK_REGIDS
	.align		4
        /*00b4*/ 	.byte	0x04, 0x29
        /*00b6*/ 	.short	(.L_227 - .L_226)


	//   ....[0]....
.L_226:
        /*00b8*/ 	.word	0xffffffff


	//   ....[1]....
        /*00bc*/ 	.word	0xffffffff


	//   ....[2]....
        /*00c0*/ 	.word	0xffffffff


	//   ....[3]....
        /*00c4*/ 	.word	0xffffffff


	//   ....[4]....
        /*00c8*/ 	.word	0xffffffff


	//   ....[5]....
        /*00cc*/ 	.word	0x05000019


	//   ....[6]....
        /*00d0*/ 	.word	0x05000019


	//   ....[7]....
        /*00d4*/ 	.word	0x05000019


	//   ....[8]....
        /*00d8*/ 	.word	0x05000019


	//   ....[9]....
        /*00dc*/ 	.word	0x05000019


	//----- nvinfo : EIATTR_COOP_GROUP_INSTR_OFFSETS
	.align		4
.L_227:
        /*00e0*/ 	.byte	0x04, 0x28
        /*00e2*/ 	.short	(.L_229 - .L_228)


	//   ....[0]....
.L_228:
        /*00e4*/ 	.word	0x00000750


	//   ....[1]....
        /*00e8*/ 	.word	0x00000770


	//   ....[2]....
        /*00ec*/ 	.word	0x00000790


	//   ....[3]....
        /*00f0*/ 	.word	0x000007b0


	//   ....[4]....
        /*00f4*/ 	.word	0x000007d0


	//   ....[5]....
        /*00f8*/ 	.word	0x00000f80


	//   ....[6]....
        /*00fc*/ 	.word	0x00001020


	//   ....[7]....
        /*0100*/ 	.word	0x00001090


	//   ....[8]....
        /*0104*/ 	.word	0x00001100


	//   ....[9]....
        /*0108*/ 	.word	0x00001170


	//----- nvinfo : EIATTR_VRC_CTA_INIT_COUNT
	.align		4
.L_229:
        /*010c*/ 	.byte	0x02, 0x4a
	.zero		1
	.zero		1


	//----- nvinfo : EIATTR_EXIT_INSTR_OFFSETS
	.align		4
        /*0110*/ 	.byte	0x04, 0x1c
        /*0112*/ 	.short	(.L_231 - .L_230)


	//   ....[0]....
.L_230:
        /*0114*/ 	.word	0x00000080


	//   ....[1]....
        /*0118*/ 	.word	0x00000f20


	//----- nvinfo : EIATTR_MAX_THREADS
	.align		4
.L_231:
        /*011c*/ 	.byte	0x04, 0x05
        /*011e*/ 	.short	(.L_233 - .L_232)
.L_232:
        /*0120*/ 	.word	0x00000080
        /*0124*/ 	.word	0x00000001
        /*0128*/ 	.word	0x00000001


	//----- nvinfo : EIATTR_CRS_STACK_SIZE
	.align		4
.L_233:
        /*012c*/ 	.byte	0x04, 0x1e
        /*012e*/ 	.short	(.L_235 - .L_234)
.L_234:
        /*0130*/ 	.word	0x00000000


	//----- nvinfo : EIATTR_CBANK_PARAM_SIZE
	.align		4
.L_235:
        /*0134*/ 	.byte	0x03, 0x19
        /*0136*/ 	.short	0x003c


	//----- nvinfo : EIATTR_PARAM_CBANK
	.align		4
        /*0138*/ 	.byte	0x04, 0x0a
        /*013a*/ 	.short	(.L_237 - .L_236)
	.align		4
.L_236:
        /*013c*/ 	.word	index@(.nv.constant0._Z23flash_attn_sinks_kernelIfLi192ELi4EEvPKT_S2_S2_PS0_PKffiiii)
        /*0140*/ 	.short	0x0380
        /*0142*/ 	.short	0x003c


	//----- nvinfo : EIATTR_SW_WAR
	.align		4
.L_237:
        /*0144*/ 	.byte	0x04, 0x36
        /*0146*/ 	.short	(.L_239 - .L_238)
.L_238:
        /*0148*/ 	.word	0x00000008
.L_239:


//--------------------- .nv.info._Z23flash_attn_sinks_kernelIfLi128ELi4EEvPKT_S2_S2_PS0_PKffiiii --------------------------
	.section	.nv.info._Z23flash_attn_sinks_kernelIfLi128ELi4EEvPKT_S2_S2_PS0_PKffiiii,"",@"SHT_CUDA_INFO"
	.sectionflags	@""
	.align	4


	//----- nvinfo : EIATTR_CUDA_API_VERSION
	.align		4
        /*0000*/ 	.byte	0x04, 0x37
        /*0002*/ 	.short	(.L_241 - .L_240)
.L_240:
        /*0004*/ 	.word	0x00000082


	//----- nvinfo : EIATTR_KPARAM_INFO
	.align		4
.L_241:
        /*0008*/ 	.byte	0x04, 0x17
        /*000a*/ 	.short	(.L_243 - .L_242)
.L_242:
        /*000c*/ 	.word	0x00000000
        /*0010*/ 	.short	0x0009
        /*0012*/ 	.short	0x0038
        /*0014*/ 	.byte	0x00, 0xf0, 0x11, 0x00


	//----- nvinfo : EIATTR_KPARAM_INFO
	.align		4
.L_243:
        /*0018*/ 	.byte	0x04, 0x17
        /*001a*/ 	.short	(.L_245 - .L_244)
.L_244:
        /*001c*/ 	.word	0x00000000
        /*0020*/ 	.short	0x0008
        /*0022*/ 	.short	0x0034
        /*0024*/ 	.byte	0x00, 0xf0, 0x11, 0x00


	//----- nvinfo : EIATTR_KPARAM_INFO
	.align		4
.L_245:
        /*0028*/ 	.byte	0x04, 0x17
        /*002a*/ 	.short	(.L_247 - .L_246)
.L_246:
        /*002c*/ 	.word	0x00000000
        /*0030*/ 	.short	0x0007
        /*0032*/ 	.short	0x0030
        /*0034*/ 	.byte	0x00, 0xf0, 0x11, 0x00


	//----- nvinfo : EIATTR_KPARAM_INFO
	.align		4
.L_247:
        /*0038*/ 	.byte	0x04, 0x17
        /*003a*/ 	.short	(.L_249 - .L_248)
.L_248:
        /*003c*/ 	.word	0x00000000
        /*0040*/ 	.short	0x0006
        /*0042*/ 	.short	0x002c
        /*0044*/ 	.byte	0x00, 0xf0, 0x11, 0x00


	//----- nvinfo : EIATTR_KPARAM_INFO
	.align		4
.L_249:
        /*0048*/ 	.byte	0x04, 0x17
        /*004a*/ 	.short	(.L_251 - .L_250)
.L_250:
        /*004c*/ 	.word	0x00000000
        /*0050*/ 	.short	0x0005
        /*0052*/ 	.short	0x0028
        /*0054*/ 	.byte	0x00, 0xf0, 0x11, 0x00


	//----- nvinfo : EIATTR_KPARAM_INFO
	.align		4
.L_251:
        /*0058*/ 	.byte	0x04, 0x17
        /*005a*/ 	.short	(.L_253 - .L_252)
.L_252:
        /*005c*/ 	.word	0x00000000
        /*0060*/ 	.short	0x0004
        /*0062*/ 	.short	0x0020
        /*0064*/ 	.byte	0x00, 0xf5, 0x21, 0x00


	//----- nvinfo : EIATTR_KPARAM_INFO
	.align		4
.L_253:
        /*0068*/ 	.byte	0x04, 0x17
        /*006a*/ 	.short	(.L_255 - .L_254)
.L_254:
        /*006c*/ 	.word	0x00000000
        /*0070*/ 	.short	0x0003
        /*0072*/ 	.short	0x0018
        /*0074*/ 	.byte	0x00, 0xf5, 0x21, 0x00


	//----- nvinfo : EIATTR_KPARAM_INFO
	.align		4
.L_255:
        /*0078*/ 	.byte	0x04, 0x17
        /*007a*/ 	.short	(.L_257 - .L_256)
.L_256:
        /*007c*/ 	.word	0x00000000
        /*0080*/ 	.short	0x0002
        /*0082*/ 	.short	0x0010
        /*0084*/ 	.byte	0x00, 0xf5, 0x21, 0x00


	//----- nvinfo : EIATTR_KPARAM_INFO
	.align		4
.L_257:
        /*0088*/ 	.byte	0x04, 0x17
        /*008a*/ 	.short	(.L_259 - .L_258)
.L_258:
        /*008c*/ 	.word	0x00000000
        /*0090*/ 	.short	0x0001
        /*0092*/ 	.short	0x0008
        /*0094*/ 	.byte	0x00, 0xf5, 0x21, 0x00


	//----- nvinfo : EIATTR_KPARAM_INFO
	.align		4
.L_259:
        /*0098*/ 	.byte	0x04, 0x17
        /*009a*/ 	.short	(.L_261 - .L_260)
.L_260:
        /*009c*/ 	.word	0x00000000
        /*00a0*/ 	.short	0x0000
        /*00a2*/ 	.short	0x0000
        /*00a4*/ 	.byte	0x00, 0xf5, 0x21, 0x00


	//----- nvinfo : EIATTR_SPARSE_MMA_MASK
	.align		4
.L_261:
        /*00a8*/ 	.byte	0x03, 0x50
        /*00aa*/ 	.short	0x0000


	//----- nvinfo : EIATTR_MAXREG_COUNT
	.align		4
        /*00ac*/ 	.byte	0x03, 0x1b
        /*00ae*/ 	.short	0x00ff


	//----- nvinfo : EIATTR_MERCURY_ISA_VERSION
	.align		4
        /*00b0*/ 	.byte	0x03, 0x5f
        /*00b2*/ 	.short	0x0101


	//----- nvinfo : EIATTR_COOP_GROUP_MASK_REGIDS
	.align		4
        /*00b4*/ 	.byte	0x04, 0x29
        /*00b6*/ 	.short	(.L_263 - .L_262)


	//   ....[0]....
.L_262:
        /*00b8*/ 	.word	0xffffffff


	//   ....[1]....
        /*00bc*/ 	.word	0xffffffff


	//   ....[2]....
        /*00c0*/ 	.word	0xffffffff


	//   ....[3]....
        /*00c4*/ 	.word	0xffffffff


	//   ....[4]....
        /*00c8*/ 	.word	0xffffffff


	//   ....[5]....
        /*00cc*/ 	.word	0x05000018


	//   ....[6]....
        /*00d0*/ 	.word	0x05000018


	//   ....[7]....
        /*00d4*/ 	.word	0x05000018


	//   ....[8]....
        /*00d8*/ 	.word	0x05000018


	//   ....[9]....
        /*00dc*/ 	.word	0x05000018


	//----- nvinfo : EIATTR_COOP_GROUP_INSTR_OFFSETS
	.align		4
.L_263:
        /*00e0*/ 	.byte	0x04, 0x28
        /*00e2*/ 	.short	(.L_265 - .L_264)


	//   ....[0]....
.L_264:
        /*00e4*/ 	.word	0x000006e0


	//   ....[1]....
        /*00e8*/ 	.word	0x00000700


	//   ....[2]....
        /*00ec*/ 	.word	0x00000720


	//   ....[3]....
        /*00f0*/ 	.word	0x00000740


	//   ....[4]....
        /*00f4*/ 	.word	0x00000760


	//   ....[5]....
        /*00f8*/ 	.word	0x00000e40


	//   ....[6]....
        /*00fc*/ 	.word	0x00000ee0


	//   ....[7]....
        /*0100*/ 	.word	0x00000f50


	//   ....[8]....
        /*0104*/ 	.word	0x00000fc0


	//   ....[9]....
        /*0108*/ 	.word	0x00001030


	//----- nvinfo : EIATTR_VRC_CTA_INIT_COUNT
	.align		4
.L_265:
        /*010c*/ 	.byte	0x02, 0x4a
	.zero		1
	.zero		1


	//----- nvinfo : EIATTR_EXIT_INSTR_OFFSETS
	.align		4
        /*0110*/ 	.byte	0x04, 0x1c
        /*0112*/ 	.short	(.L_267 - .L_266)


	//   ....[0]....
.L_266:
        /*0114*/ 	.word	0x00000080


	//   ....[1]....
        /*0118*/ 	.word	0x00000de0


	//----- nvinfo : EIATTR_MAX_THREADS
	.align		4
.L_267:
        /*011c*/ 	.byte	0x04, 0x05
        /*011e*/ 	.short	(.L_269 - .L_268)
.L_268:
        /*0120*/ 	.word	0x00000080
        /*0124*/ 	.word	0x00000001
        /*0128*/ 	.word	0x00000001


	//----- nvinfo : EIATTR_CRS_STACK_SIZE
	.align		4
.L_269:
        /*012c*/ 	.byte	0x04, 0x1e
        /*012e*/ 	.short	(.L_271 - .L_270)
.L_270:
        /*0130*/ 	.word	0x00000000


	//----- nvinfo : EIATTR_CBANK_PARAM_SIZE
	.align		4
.L_271:
        /*0134*/ 	.byte	0x03, 0x19
        /*0136*/ 	.short	0x003c


	//----- nvinfo : EIATTR_PARAM_CBANK
	.align		4
        /*0138*/ 	.byte	0x04, 0x0a
        /*013a*/ 	.short	(.L_273 - .L_272)
	.align		4
.L_272:
        /*013c*/ 	.word	index@(.nv.constant0._Z23flash_attn_sinks_kernelIfLi128ELi4EEvPKT_S2_S2_PS0_PKffiiii)
        /*0140*/ 	.short	0x0380
        /*0142*/ 	.short	0x003c


	//----- nvinfo : EIATTR_SW_WAR
	.align		4
.L_273:
        /*0144*/ 	.byte	0x04, 0x36
        /*0146*/ 	.short	(.L_275 - .L_274)
.L_274:
        /*0148*/ 	.word	0x00000008
.L_275:


//--------------------- .nv.info._Z23flash_attn_sinks_kernelIfLi112ELi4EEvPKT_S2_S2_PS0_PKffiiii --------------------------
	.section	.nv.info._Z23flash_attn_sinks_kernelIfLi112ELi4EEvPKT_S2_S2_PS0_PKffiiii,"",@"SHT_CUDA_INFO"
	.sectionflags	@""
	.align	4


	//----- nvinfo : EIATTR_CUDA_API_VERSION
	.align		4
        /*0000*/ 	.byte	0x04, 0x37
        /*0002*/ 	.short	(.L_277 - .L_276)
.L_276:
        /*0004*/ 	.word	0x00000082


	//----- nvinfo : EIATTR_KPARAM_INFO
	.align		4
.L_277:
        /*0008*/ 	.byte	0x04, 0x17
        /*000a*/ 	.short	(.L_279 - .L_278)
.L_278:
        /*000c*/ 	.word	0x00000000
        /*0010*/ 	.short	0x0009
        /*0012*/ 	.short	0x0038
        /*0014*/ 	.byte	0x00, 0xf0, 0x11, 0x00


	//----- nvinfo : EIATTR_KPARAM_INFO
	.align		4
.L_279:
        /*0018*/ 	.byte	0x04, 0x17
        /*001a*/ 	.short	(.L_281 - .L_280)
.L_280:
        /*001c*/ 	.word	0x00000000
        /*0020*/ 	.short	0x0008
        /*0022*/ 	.short	0x0034
        /*0024*/ 	.byte	0x00, 0xf0, 0x11, 0x00


	//----- nvinfo : EIATTR_KPARAM_INFO
	.align		4
.L_281:
        /*0028*/ 	.byte	0x04, 0x17
        /*002a*/ 	.short	(.L_283 - .L_282)
.L_282:
        /*002c*/ 	.word	0x00000000
        /*0030*/ 	.short	0x0007
        /*0032*/ 	.short	0x0030
        /*0034*/ 	.byte	0x00, 0xf0, 0x11, 0x00


	//----- nvinfo : EIATTR_KPARAM_INFO
	.align		4
.L_283:
        /*0038*/ 	.byte	0x04, 0x17
        /*003a*/ 	.short	(.L_285 - .L_284)
.L_284:
        /*003c*/ 	.word	0x00000000
        /*0040*/ 	.short	0x0006
        /*0042*/ 	.short	0x002c
        /*0044*/ 	.byte	0x00, 0xf0, 0x11, 0x00


	//----- nvinfo : EIATTR_KPARAM_INFO
	.align		4
.L_285:
        /*0048*/ 	.byte	0x04, 0x17
        /*004a*/ 	.short	(.L_287 - .L_286)
.L_286:
        /*004c*/ 	.word	0x00000000
        /*0050*/ 	.short	0x0005
        /*0052*/ 	.short	0x0028
        /*0054*/ 	.byte	0x00, 0xf0, 0x11, 0x00


	//----- nvinfo : EIATTR_KPARAM_INFO
	.align		4
.L_287:
        /*0058*/ 	.byte	0x04, 0x17
        /*005a*/ 	.short	(.L_289 - .L_288)
.L_288:
        /*005c*/ 	.word	0x00000000
        /*0060*/ 	.short	0x0004
        /*0062*/ 	.short	0x0020
        /*0064*/ 	.byte	0x00, 0xf5, 0x21, 0x00


	//----- nvinfo : EIATTR_KPARAM_INFO
	.align		4
.L_289:
        /*0068*/ 	.byte	0x04, 0x17
        /*006a*/ 	.short	(.L_291 - .L_290)
.L_290:
        /*006c*/ 	.word	0x00000000
        /*0070*/ 	.short	0x0003
        /*0072*/ 	.short	0x0018
        /*0074*/ 	.byte	0x00, 0xf5, 0x21, 0x00


	//----- nvinfo : EIATTR_KPARAM_INFO
	.align		4
.L_291:
        /*0078*/ 	.byte	0x04, 0x17
        /*007a*/ 	.short	(.L_293 - .L_292)
.L_292:
        /*007c*/ 	.word	0x00000000
        /*0080*/ 	.short	0x0002
        /*0082*/ 	.short	0x0010
        /*0084*/ 	.byte	0x00, 0xf5, 0x21, 0x00


	//----- nvinfo : EIATTR_KPARAM_INFO
	.align		4
.L_293:
        /*0088*/ 	.byte	0x04, 0x17
        /*008a*/ 	.short	(.L_295 - .L_294)
.L_294:
        /*008c*/ 	.word	0x00000000
        /*0090*/ 	.short	0x0001
        /*0092*/ 	.short	0x0008
        /*0094*/ 	.byte	0x00, 0xf5, 0x21, 0x00


	//----- nvinfo : EIATTR_KPARAM_INFO
	.align		4
.L_295:
        /*0098*/ 	.byte	0x04, 0x17
        /*009a*/ 	.short	(.L_297 - .L_296)
.L_296:
        /*009c*/ 	.word	0x00000000
        /*00a0*/ 	.short	0x0000
        /*00a2*/ 	.short	0x0000
        /*00a4*/ 	.byte	0x00, 0xf5, 0x21, 0x00


	//----- nvinfo : EIATTR_SPARSE_MMA_MASK
	.align		4
.L_297:
        /*00a8*/ 	.byte	0x03, 0x50
        /*00aa*/ 	.short	0x0000


	//----- nvinfo : EIATTR_MAXREG_COUNT
	.align		4
        /*00ac*/ 	.byte	0x03, 0x1b
        /*00ae*/ 	.short	0x00ff


	//----- nvinfo : EIATTR_MERCURY_ISA_VERSION
	.align		4
        /*00b0*/ 	.byte	0x03, 0x5f
        /*00b2*/ 	.short	0x0101


	//----- nvinfo : EIATTR_COOP_GROUP_MASK_REGIDS
	.align		4
        /*00b4*/ 	.byte	0x04, 0x29
        /*00b6*/ 	.short	(.L_299 - .L_298)


	//   ....[0]....
.L_298:
        /*00b8*/ 	.word	0xffffffff


	//   ....[1]....
        /*00bc*/ 	.word	0xffffffff


	//   ....[2]....
        /*00c0*/ 	.word	0xffffffff


	//   ....[3]....
        /*00c4*/ 	.word	0xffffffff


	//   ....[4]....
        /*00c8*/ 	.word	0xffffffff


	//   ....[5]....
        /*00cc*/ 	.word	0x05000014


	//   ....[6]....
        /*00d0*/ 	.word	0x05000014


	//   ....[7]....
        /*00d4*/ 	.word	0x05000014


	//   ....[8]....
        /*00d8*/ 	.word	0x05000014


	//   ....[9]....
        /*00dc*/ 	.word	0x05000014


	//----- nvinfo : EIATTR_COOP_GROUP_INSTR_OFFSETS
	.align		4
.L_299:
        /*00e0*/ 	.byte	0x04, 0x28
        /*00e2*/ 	.short	(.L_301 - .L_300)


	//   ....[0]....
.L_300:
        /*00e4*/ 	.word	0x000007a0


	//   ....[1]....
        /*00e8*/ 	.word	0x000007c0


	//   ....[2]....
        /*00ec*/ 	.word	0x000007e0


	//   ....[3]....
        /*00f0*/ 	.word	0x00000800


	//   ....[4]....
        /*00f4*/ 	.word	0x00000820


	//   ....[5]....
        /*00f8*/ 	.word	0x00000f50


	//   ....[6]....
        /*00fc*/ 	.word	0x00000fe0


	//   ....[7]....
        /*0100*/ 	.word	0x00001050


	//   ....[8]....
        /*0104*/ 	.word	0x000010c0


	//   ....[9]....
        /*0108*/ 	.word	0x00001130


	//----- nvinfo : EIATTR_VRC_CTA_INIT_COUNT
	.align		4
.L_301:
        /*010c*/ 	.byte	0x02, 0x4a
	.zero		1
	.zero		1


	//----- nvinfo : EIATTR_EXIT_INSTR_OFFSETS
	.align		4
        /*0110*/ 	.byte	0x04, 0x1c
        /*0112*/ 	.short	(.L_303 - .L_302)


	//   ....[0]....
.L_302:
        /*0114*/ 	.word	0x00000080


	//   ....[1]....
        /*0118*/ 	.word	0x00000eb0


	//   ....[2]....
        /*011c*/ 	.word	0x00000ee0


	//----- nvinfo : EIATTR_MAX_THREADS
	.align		4
.L_303:
        /*0120*/ 	.byte	0x04, 0x05
        /*0122*/ 	.short	(.L_305 - .L_304)
.L_304:
        /*0124*/ 	.word	0x00000080
        /*0128*/ 	.word	0x00000001
        /*012c*/ 	.word	0x00000001


	//----- nvinfo : EIATTR_CRS_STACK_SIZE
	.align		4
.L_305:
        /*0130*/ 	.byte	0x04, 0x1e
        /*0132*/ 	.short	(.L_307 - .L_306)
.L_306:
        /*0134*/ 	.word	0x00000000


	//----- nvinfo : EIATTR_CBANK_PARAM_SIZE
	.align		4
.L_307:
        /*0138*/ 	.byte	0x03, 0x19
        /*013a*/ 	.short	0x003c


	//----- nvinfo : EIATTR_PARAM_CBANK
	.align		4
        /*013c*/ 	.byte	0x04, 0x0a
        /*013e*/ 	.short	(.L_309 - .L_308)
	.align		4
.L_308:
        /*0140*/ 	.word	index@(.nv.constant0._Z23flash_attn_sinks_kernelIfLi112ELi4EEvPKT_S2_S2_PS0_PKffiiii)
        /*0144*/ 	.short	0x0380
        /*0146*/ 	.short	0x003c


	//----- nvinfo : EIATTR_SW_WAR
	.align		4
.L_309:
        /*0148*/ 	.byte	0x04, 0x36
        /*014a*/ 	.short	(.L_311 - .L_310)
.L_310:
        /*014c*/ 	.word	0x00000008
.L_311:


//--------------------- .nv.info._Z23flash_attn_sinks_kernelIfLi96ELi4EEvPKT_S2_S2_PS0_PKffiiii --------------------------
	.section	.nv.info._Z23flash_attn_sinks_kernelIfLi96ELi4EEvPKT_S2_S2_PS0_PKffiiii,"",@"SHT_CUDA_INFO"
	.sectionflags	@""
	.align	4


	//----- nvinfo : EIATTR_CUDA_API_VERSION
	.align		4
        /*0000*/ 	.byte	0x04, 0x37
        /*0002*/ 	.short	(.L_313 - .L_312)
.L_312:
        /*0004*/ 	.word	0x00000082


	//----- nvinfo : EIATTR_KPARAM_INFO
	.align		4
.L_313:
        /*0008*/ 	.byte	0x04, 0x17
        /*000a*/ 	.short	(.L_315 - .L_314)
.L_314:
        /*000c*/ 	.word	0x00000000
        /*0010*/ 	.short	0x0009
        /*0012*/ 	.short	0x0038
        /*0014*/ 	.byte	0x00, 0xf0, 0x11, 0x00


	//----- nvinfo : EIATTR_KPARAM_INFO
	.align		4
.L_315:
        /*0018*/ 	.byte	0x04, 0x17
        /*001a*/ 	.short	(.L_317 - .L_316)
.L_316:
        /*001c*/ 	.word	0x00000000
        /*0020*/ 	.short	0x0008
        /*0022*/ 	.short	0x0034
        /*0024*/ 	.byte	0x00, 0xf0, 0x11, 0x00


	//----- nvinfo : EIATTR_KPARAM_INFO
	.align		4
.L_317:
        /*0028*/ 	.byte	0x04, 0x17
        /*002a*/ 	.short	(.L_319 - .L_318)
.L_318:
        /*002c*/ 	.word	0x00000000
        /*0030*/ 	.short	0x0007
        /*0032*/ 	.short	0x0030
        /*0034*/ 	.byte	0x00, 0xf0, 0x11, 0x00


	//----- nvinfo : EIATTR_KPARAM_INFO
	.align		4
.L_319:
        /*0038*/ 	.byte	0x04, 0x17
        /*003a*/ 	.short	(.L_321 - .L_320)
.L_320:
        /*003c*/ 	.word	0x00000000
        /*0040*/ 	.short	0x0006
        /*0042*/ 	.short	0x002c
        /*0044*/ 	.byte	0x00, 0xf0, 0x11, 0x00


	//----- nvinfo : EIATTR_KPARAM_INFO
	.align		4
.L_321:
        /*0048*/ 	.byte	0x04, 0x17
        /*004a*/ 	.short	(.L_323 - .L_322)
.L_322:
        /*004c*/ 	.word	0x00000000
        /*0050*/ 	.short	0x0005
        /*0052*/ 	.short	0x0028
        /*0054*/ 	.byte	0x00, 0xf0, 0x11, 0x00


	//----- nvinfo : EIATTR_KPARAM_INFO
	.align		4
.L_323:
        /*0058*/ 	.byte	0x04, 0x17
        /*005a*/ 	.short	(.L_325 - .L_324)
.L_324:
        /*005c*/ 	.word	0x00000000
        /*0060*/ 	.short	0x0004
        /*0062*/ 	.short	0x0020
        /*0064*/ 	.byte	0x00, 0xf5, 0x21, 0x00


	//----- nvinfo : EIATTR_KPARAM_INFO
	.align		4
.L_325:
        /*0068*/ 	.byte	0x04, 0x17
        /*006a*/ 	.short	(.L_327 - .L_326)
.L_326:
        /*006c*/ 	.word	0x00000000
        /*0070*/ 	.short	0x0003
        /*0072*/ 	.short	0x0018
        /*0074*/ 	.byte	0x00, 0xf5, 0x21, 0x00


	//----- nvinfo : EIATTR_KPARAM_INFO
	.align		4
.L_327:
        /*0078*/ 	.byte	0x04, 0x17
        /*007a*/ 	.short	(.L_329 - .L_328)
.L_328:
        /*007c*/ 	.word	0x00000000
        /*0080*/ 	.short	0x0002
        /*0082*/ 	.short	0x0010
        /*0084*/ 	.byte	0x00, 0xf5, 0x21, 0x00


	//----- nvinfo : EIATTR_KPARAM_INFO
	.align		4
.L_329:
        /*0088*/ 	.byte	0x04, 0x17
        /*008a*/ 	.short	(.L_331 - .L_330)
.L_330:
        /*008c*/ 	.word	0x00000000
        /*0090*/ 	.short	0x0001
        /*0092*/ 	.short	0x0008
        /*0094*/ 	.byte	0x00, 0xf5, 0x21, 0x00


	//----- nvinfo : EIATTR_KPARAM_INFO
	.align		4
.L_331:
        /*0098*/ 	.byte	0x04, 0x17
        /*009a*/ 	.short	(.L_333 - .L_332)
.L_332:
        /*009c*/ 	.word	0x00000000
        /*00a0*/ 	.short	0x0000
        /*00a2*/ 	.short	0x0000
        /*00a4*/ 	.byte	0x00, 0xf5, 0x21, 0x00


	//----- nvinfo : EIATTR_SPARSE_MMA_MASK
	.align		4
.L_333:
        /*00a8*/ 	.byte	0x03, 0x50
        /*00aa*/ 	.short	0x0000


	//----- nvinfo : EIATTR_MAXREG_COUNT
	.align		4
        /*00ac*/ 	.byte	0x03, 0x1b
        /*00ae*/ 	.short	0x00ff


	//----- nvinfo : EIATTR_MERCURY_ISA_VERSION
	.align		4
        /*00b0*/ 	.byte	0x03, 0x5f
        /*00b2*/ 	.short	0x0101


	//----- nvinfo : EIATTR_COOP_GROUP_MASK_REGIDS
	.align		4
        /*00b4*/ 	.byte	0x04, 0x29
        /*00b6*/ 	.short	(.L_335 - .L_334)


	//   ....[0]....
.L_334:
        /*00b8*/ 	.word	0xffffffff


	//   ....[1]....
        /*00bc*/ 	.word	0xffffffff


	//   ....[2]....
        /*00c0*/ 	.word	0xffffffff


	//   ....[3]....
        /*00c4*/ 	.word	0xffffffff


	//   ....[4]....
        /*00c8*/ 	.word	0xffffffff


	//   ....[5]....
        /*00cc*/ 	.word	0xffffffff


	//   ....[6]....
        /*00d0*/ 	.word	0xffffffff


	//   ....[7]....
        /*00d4*/ 	.word	0xffffffff


	//   ....[8]....
        /*00d8*/ 	.word	0xffffffff


	//   ....[9]....
        /*00dc*/ 	.word	0xffffffff


	//   ....[10]....
        /*00e0*/ 	.word	0xffffffff


	//   ....[11]....
        /*00e4*/ 	.word	0xffffffff


	//   ....[12]....
        /*00e8*/ 	.word	0xffffffff


	//   ....[13]....
        /*00ec*/ 	.word	0xffffffff


	//   ....[14]....
        /*00f0*/ 	.word	0xffffffff


	//   ....[15]....
        /*00f4*/ 	.word	0x05000005


	//   ....[16]....
        /*00f8*/ 	.word	0x05000005


	//   ....[17]....
        /*00fc*/ 	.word	0x05000005


	//   ....[18]....
        /*0100*/ 	.word	0x05000005


	//   ....[19]....
        /*0104*/ 	.word	0x05000005


	//   ....[20]....
        /*0108*/ 	.word	0x05000005


	//   ....[21]....
        /*010c*/ 	.word	0x05000005


	//   ....[22]....
        /*0110*/ 	.word	0x05000005


	//   ....[23]....
        /*0114*/ 	.word	0x05000005


	//   ....[24]....
        /*0118*/ 	.word	0x05000005


	//   ....[25]....
        /*011c*/ 	.word	0x05000005


	//   ....[26]....
        /*0120*/ 	.word	0x05000005


	//   ....[27]....
        /*0124*/ 	.word	0x05000005


	//   ....[28]....
        /*0128*/ 	.word	0x05000005


	//   ....[29]....
        /*012c*/ 	.word	0x05000005


	//----- nvinfo : EIATTR_COOP_GROUP_INSTR_OFFSETS
	.align		4
.L_335:
        /*0130*/ 	.byte	0x04, 0x28
        /*0132*/ 	.short	(.L_337 - .L_336)


	//   ....[0]....
.L_336:
        /*0134*/ 	.word	0x000006b0


	//   ....[1]....
        /*0138*/ 	.word	0x000006d0


	//   ....[2]....
        /*013c*/ 	.word	0x000006f0


	//   ....[3]....
        /*0140*/ 	.word	0x00000710


	//   ....[4]....
        /*0144*/ 	.word	0x00000730


	//   ....[5]....
        /*0148*/ 	.word	0x00000aa0


	//   ....[6]....
        /*014c*/ 	.word	0x00000ae0


	//   ....[7]....
        /*0150*/ 	.word	0x00000b00


	//   ....[8]....
        /*0154*/ 	.word	0x00000b30


	//   ....[9]....
        /*0158*/ 	.word	0x00000b60


	//   ....[10]....
        /*015c*/ 	.word	0x00000cb0


	//   ....[11]....
        /*0160*/ 	.word	0x00000ce0


	//   ....[12]....
        /*0164*/ 	.word	0x00000d20


	//   ....[13]....
        /*0168*/ 	.word	0x00000d40


	//   ....[14]....
        /*016c*/ 	.word	0x00000d80


	//   ....[15]....
        /*0170*/ 	.word	0x00001400


	//   ....[16]....
        /*0174*/ 	.word	0x00001460


	//   ....[17]....
        /*0178*/ 	.word	0x000014c0


	//   ....[18]....
        /*017c*/ 	.word	0x00001520


	//   ....[19]....
        /*0180*/ 	.word	0x00001580


	//   ....[20]....
        /*0184*/ 	.word	0x00001630


	//   ....[21]....
        /*0188*/ 	.word	0x000016e0


	//   ....[22]....
        /*018c*/ 	.word	0x00001760


	//   ....[23]....
        /*0190*/ 	.word	0x000017c0


	//   ....[24]....
        /*0194*/ 	.word	0x00001820


	//   ....[25]....
        /*0198*/ 	.word	0x00001a90


	//   ....[26]....
        /*019c*/ 	.word	0x00001b00


	//   ....[27]....
        /*01a0*/ 	.word	0x00001b70


	//   ....[28]....
        /*01a4*/ 	.word	0x00001be0


	//   ....[29]....
        /*01a8*/ 	.word	0x00001c50


	//----- nvinfo : EIATTR_VRC_CTA_INIT_COUNT
	.align		4
.L_337:
        /*01ac*/ 	.byte	0x02, 0x4a
	.zero		1
	.zero		1


	//----- nvinfo : EIATTR_EXIT_INSTR_OFFSETS
	.align		4
        /*01b0*/ 	.byte	0x04, 0x1c
        /*01b2*/ 	.short	(.L_339 - .L_338)


	//   ....[0]....
.L_338:
        /*01b4*/ 	.word	0x00000080


	//   ....[1]....
        /*01b8*/ 	.word	0x000013b0


	//----- nvinfo : EIATTR_MAX_THREADS
	.align		4
.L_339:
        /*01bc*/ 	.byte	0x04, 0x05
        /*01be*/ 	.short	(.L_341 - .L_340)
.L_340:
        /*01c0*/ 	.word	0x00000080
        /*01c4*/ 	.word	0x00000001
        /*01c8*/ 	.word	0x00000001


	//----- nvinfo : EIATTR_CRS_STACK_SIZE
	.align		4
.L_341:
        /*01cc*/ 	.byte	0x04, 0x1e
        /*01ce*/ 	.short	(.L_343 - .L_342)
.L_342:
        /*01d0*/ 	.word	0x00000000


	//----- nvinfo : EIATTR_CBANK_PARAM_SIZE
	.align		4
.L_343:
        /*01d4*/ 	.byte	0x03, 0x19
        /*01d6*/ 	.short	0x003c


	//----- nvinfo : EIATTR_PARAM_CBANK
	.align		4
        /*01d8*/ 	.byte	0x04, 0x0a
        /*01da*/ 	.short	(.L_345 - .L_344)
	.align		4
.L_344:
        /*01dc*/ 	.word	index@(.nv.constant0._Z23flash_attn_sinks_kernelIfLi96ELi4EEvPKT_S2_S2_PS0_PKffiiii)
        /*01e0*/ 	.short	0x0380
        /*01e2*/ 	.short	0x003c


	//----- nvinfo : EIATTR_SW_WAR
	.align		4
.L_345:
        /*01e4*/ 	.byte	0x04, 0x36
        /*01e6*/ 	.short	(.L_347 - .L_346)
.L_346:
        /*01e8*/ 	.word	0x00000008
.L_347:


//--------------------- .nv.info._Z23flash_attn_sinks_kernelIfLi80ELi4EEvPKT_S2_S2_PS0_PKffiiii --------------------------
	.section	.nv.info._Z23flash_attn_sinks_kernelIfLi80ELi4EEvPKT_S2_S2_PS0_PKffiiii,"",@"SHT_CUDA_INFO"
	.sectionflags	@""
	.align	4


	//----- nvinfo : EIATTR_CUDA_API_VERSION
	.align		4
        /*0000*/ 	.byte	0x04, 0x37
        /*0002*/ 	.short	(.L_349 - .L_348)
.L_348:
        /*0004*/ 	.word	0x00000082


	//----- nvinfo : EIATTR_KPARAM_INFO
	.align		4
.L_349:
        /*0008*/ 	.byte	0x04, 0x17
        /*000a*/ 	.short	(.L_351 - .L_350)
.L_350:
        /*000c*/ 	.word	0x00000000
        /*0010*/ 	.short	0x0009
        /*0012*/ 	.short	0x0038
        /*0014*/ 	.byte	0x00, 0xf0, 0x11, 0x00


	//----- nvinfo : EIATTR_KPARAM_INFO
	.align		4
.L_351:
        /*0018*/ 	.byte	0x04, 0x17
        /*001a*/ 	.short	(.L_353 - .L_352)
.L_352:
        /*001c*/ 	.word	0x00000000
        /*0020*/ 	.short	0x0008
        /*0022*/ 	.short	0x0034
        /*0024*/ 	.byte	0x00, 0xf0, 0x11, 0x00


	//----- nvinfo : EIATTR_KPARAM_INFO
	.align		4
.L_353:
        /*0028*/ 	.byte	0x04, 0x17
        /*002a*/ 	.short	(.L_355 - .L_354)
.L_354:
        /*002c*/ 	.word	0x00000000
        /*0030*/ 	.short	0x0007
        /*0032*/ 	.short	0x0030
        /*0034*/ 	.byte	0x00, 0xf0, 0x11, 0x00


	//----- nvinfo : EIATTR_KPARAM_INFO
	.align		4
.L_355:
        /*0038*/ 	.byte	0x04, 0x17
        /*003a*/ 	.short	(.L_357 - .L_356)
.L_356:
        /*003c*/ 	.word	0x00000000
        /*0040*/ 	.short	0x0006
        /*0042*/ 	.short	0x002c
        /*0044*/ 	.byte	0x00, 0xf0, 0x11, 0x00


	//----- nvinfo : EIATTR_KPARAM_INFO
	.align		4
.L_357:
        /*0048*/ 	.byte	0x04, 0x17
        /*004a*/ 	.short	(.L_359 - .L_358)
.L_358:
        /*004c*/ 	.word	0x00000000
        /*0050*/ 	.short	0x0005
        /*0052*/ 	.short	0x0028
        /*0054*/ 	.byte	0x00, 0xf0, 0x11, 0x00


	//----- nvinfo : EIATTR_KPARAM_INFO
	.align		4
.L_359:
        /*0058*/ 	.byte	0x04, 0x17
        /*005a*/ 	.short	(.L_361 - .L_360)
.L_360:
        /*005c*/ 	.word	0x00000000
        /*0060*/ 	.short	0x0004
        /*0062*/ 	.short	0x0020
        /*0064*/ 	.byte	0x00, 0xf5, 0x21, 0x00


	//----- nvinfo : EIATTR_KPARAM_INFO
	.align		4
.L_361:
        /*0068*/ 	.byte	0x04, 0x17
        /*006a*/ 	.short	(.L_363 - .L_362)
.L_362:
        /*006c*/ 	.word	0x00000000
        /*0070*/ 	.short	0x0003
        /*0072*/ 	.short	0x0018
        /*0074*/ 	.byte	0x00, 0xf5, 0x21, 0x00


	//----- nvinfo : EIATTR_KPARAM_INFO
	.align		4
.L_363:
        /*0078*/ 	.byte	0x04, 0x17
        /*007a*/ 	.short	(.L_365 - .L_364)
.L_364:
        /*007c*/ 	.word	0x00000000
        /*0080*/ 	.short	0x0002
        /*0082*/ 	.short	0x0010
        /*0084*/ 	.byte	0x00, 0xf5, 0x21, 0x00


	//----- nvinfo : EIATTR_KPARAM_INFO
	.align		4
.L_365:
        /*0088*/ 	.byte	0x04, 0x17
        /*008a*/ 	.short	(.L_367 - .L_366)
.L_366:
        /*008c*/ 	.word	0x00000000
        /*0090*/ 	.short	0x0001
        /*0092*/ 	.short	0x0008
        /*0094*/ 	.byte	0x00, 0xf5, 0x21, 0x00


	//----- nvinfo : EIATTR_KPARAM_INFO
	.align		4
.L_367:
        /*0098*/ 	.byte	0x04, 0x17
        /*009a*/ 	.short	(.L_369 - .L_368)
.L_368:
        /*009c*/ 	.word	0x00000000
        /*00a0*/ 	.short	0x0000
        /*00a2*/ 	.short	0x0000
        /*00a4*/ 	.byte	0x00, 0xf5, 0x21, 0x00


	//----- nvinfo : EIATTR_SPARSE_MMA_MASK
	.align		4
.L_369:
        /*00a8*/ 	.byte	0x03, 0x50
        /*00aa*/ 	.short	0x0000


	//----- nvinfo : EIATTR_MAXREG_COUNT
	.align		4
        /*00ac*/ 	.byte	0x03, 0x1b
        /*00ae*/ 	.short	0x00ff


	//----- nvinfo : EIATTR_MERCURY_ISA_VERSION
	.align		4
        /*00b0*/ 	.byte	0x03, 0x5f
        /*00b2*/ 	.short	0x0101


	//----- nvinfo : EIATTR_COOP_GROUP_MASK_REGIDS
	.align		4
        /*00b4*/ 	.byte	0x04, 0x29
        /*00b6*/ 	.short	(.L_371 - .L_370)


	//   ....[0]....
.L_370:
        /*00b8*/ 	.word	0xffffffff


	//   ....[1]....
        /*00bc*/ 	.word	0xffffffff


	//   ....[2]....
        /*00c0*/ 	.word	0xffffffff


	//   ....[3]....
        /*00c4*/ 	.word	0xffffffff


	//   ....[4]....
        /*00c8*/ 	.word	0xffffffff


	//   ....[5]....
        /*00cc*/ 	.word	0x05000015


	//   ....[6]....
        /*00d0*/ 	.word	0x05000015


	//   ....[7]....
        /*00d4*/ 	.word	0x05000015


	//   ....[8]....
        /*00d8*/ 	.word	0x05000015


	//   ....[9]....
        /*00dc*/ 	.word	0x05000015


	//----- nvinfo : EIATTR_COOP_GROUP_INSTR_OFFSETS
	.align		4
.L_371:
        /*00e0*/ 	.byte	0x04, 0x28
        /*00e2*/ 	.short	(.L_373 - .L_372)


	//   ....[0]....
.L_372:
        /*00e4*/ 	.word	0x00000740


	//   ....[1]....
        /*00e8*/ 	.word	0x00000760


	//   ....[2]....
        /*00ec*/ 	.word	0x00000780


	//   ....[3]....
        /*00f0*/ 	.word	0x000007a0


	//   ....[4]....
        /*00f4*/ 	.word	0x000007c0


	//   ....[5]....
        /*00f8*/ 	.word	0x00000e90


	//   ....[6]....
        /*00fc*/ 	.word	0x00000f20


	//   ....[7]....
        /*0100*/ 	.word	0x00000f90


	//   ....[8]....
        /*0104*/ 	.word	0x00001000


	//   ....[9]....
        /*0108*/ 	.word	0x00001060


	//----- nvinfo : EIATTR_VRC_CTA_INIT_COUNT
	.align		4
.L_373:
        /*010c*/ 	.byte	0x02, 0x4a
	.zero		1
	.zero		1


	//----- nvinfo : EIATTR_EXIT_INSTR_OFFSETS
	.align		4
        /*0110*/ 	.byte	0x04, 0x1c
        /*0112*/ 	.short	(.L_375 - .L_374)


	//   ....[0]....
.L_374:
        /*0114*/ 	.word	0x00000080


	//   ....[1]....
        /*0118*/ 	.word	0x00000df0


	//   ....[2]....
        /*011c*/ 	.word	0x00000e20


	//----- nvinfo : EIATTR_MAX_THREADS
	.align		4
.L_375:
        /*0120*/ 	.byte	0x04, 0x05
        /*0122*/ 	.short	(.L_377 - .L_376)
.L_376:
        /*0124*/ 	.word	0x00000080
        /*0128*/ 	.word	0x00000001
        /*012c*/ 	.word	0x00000001


	//----- nvinfo : EIATTR_CRS_STACK_SIZE
	.align		4
.L_377:
        /*0130*/ 	.byte	0x04, 0x1e
        /*0132*/ 	.short	(.L_379 - .L_378)
.L_378:
        /*0134*/ 	.word	0x00000000


	//----- nvinfo : EIATTR_CBANK_PARAM_SIZE
	.align		4
.L_379:
        /*0138*/ 	.byte	0x03, 0x19
        /*013a*/ 	.short	0x003c


	//----- nvinfo : EIATTR_PARAM_CBANK
	.align		4
        /*013c*/ 	.byte	0x04, 0x0a
        /*013e*/ 	.short	(.L_381 - .L_380)
	.align		4
.L_380:
        /*0140*/ 	.word	index@(.nv.constant0._Z23flash_attn_sinks_kernelIfLi80ELi4EEvPKT_S2_S2_PS0_PKffiiii)
        /*0144*/ 	.short	0x0380
        /*0146*/ 	.short	0x003c


	//----- nvinfo : EIATTR_SW_WAR
	.align		4
.L_381:
        /*0148*/ 	.byte	0x04, 0x36
        /*014a*/ 	.short	(.L_383 - .L_382)
.L_382:
        /*014c*/ 	.word	0x00000008
.L_383:


//--------------------- .nv.info._Z23flash_attn_sinks_kernelIfLi64ELi4EEvPKT_S2_S2_PS0_PKffiiii --------------------------
	.section	.nv.info._Z23flash_attn_sinks_kernelIfLi64ELi4EEvPKT_S2_S2_PS0_PKffiiii,"",@"SHT_CUDA_INFO"
	.sectionflags	@""
	.align	4


	//----- nvinfo : EIATTR_CUDA_API_VERSION
	.align		4
        /*0000*/ 	.byte	0x04, 0x37
        /*0002*/ 	.short	(.L_385 - .L_384)
.L_384:
        /*0004*/ 	.word	0x00000082


	//----- nvinfo : EIATTR_KPARAM_INFO
	.align		4
.L_385:
        /*0008*/ 	.byte	0x04, 0x17
        /*000a*/ 	.short	(.L_387 - .L_386)
.L_386:
        /*000c*/ 	.word	0x00000000
        /*0010*/ 	.short	0x0009
        /*0012*/ 	.short	0x0038
        /*0014*/ 	.byte	0x00, 0xf0, 0x11, 0x00


	//----- nvinfo : EIATTR_KPARAM_INFO
	.align		4
.L_387:
        /*0018*/ 	.byte	0x04, 0x17
        /*001a*/ 	.short	(.L_389 - .L_388)
.L_388:
        /*001c*/ 	.word	0x00000000
        /*0020*/ 	.short	0x0008
        /*0022*/ 	.short	0x0034
        /*0024*/ 	.byte	0x00, 0xf0, 0x11, 0x00


	//----- nvinfo : EIATTR_KPARAM_INFO
	.align		4
.L_389:
        /*0028*/ 	.byte	0x04, 0x17
        /*002a*/ 	.short	(.L_391 - .L_390)
.L_390:
        /*002c*/ 	.word	0x00000000
        /*0030*/ 	.short	0x0007
        /*0032*/ 	.short	0x0030
        /*0034*/ 	.byte	0x00, 0xf0, 0x11, 0x00


	//----- nvinfo : EIATTR_KPARAM_INFO
	.align		4
.L_391:
        /*0038*/ 	.byte	0x04, 0x17
        /*003a*/ 	.short	(.L_393 - .L_392)
.L_392:
        /*003c*/ 	.word	0x00000000
        /*0040*/ 	.short	0x0006
        /*0042*/ 	.short	0x002c
        /*0044*/ 	.byte	0x00, 0xf0, 0x11, 0x00


	//----- nvinfo : EIATTR_KPARAM_INFO
	.align		4
.L_393:
        /*0048*/ 	.byte	0x04, 0x17
        /*004a*/ 	.short	(.L_395 - .L_394)
.L_394:
        /*004c*/ 	.word	0x00000000
        /*0050*/ 	.short	0x0005
        /*0052*/ 	.short	0x0028
        /*0054*/ 	.byte	0x00, 0xf0, 0x11, 0x00


	//----- nvinfo : EIATTR_KPARAM_INFO
	.align		4
.L_395:
        /*0058*/ 	.byte	0x04, 0x17
        /*005a*/ 	.short	(.L_397 - .L_396)
.L_396:
        /*005c*/ 	.word	0x00000000
        /*0060*/ 	.short	0x0004
        /*0062*/ 	.short	0x0020
        /*0064*/ 	.byte	0x00, 0xf5, 0x21, 0x00


	//----- nvinfo : EIATTR_KPARAM_INFO
	.align		4
.L_397:
        /*0068*/ 	.byte	0x04, 0x17
        /*006a*/ 	.short	(.L_399 - .L_398)
.L_398:
        /*006c*/ 	.word	0x00000000
        /*0070*/ 	.short	0x0003
        /*0072*/ 	.short	0x0018
        /*0074*/ 	.byte	0x00, 0xf5, 0x21, 0x00


	//----- nvinfo : EIATTR_KPARAM_INFO
	.align		4
.L_399:
        /*0078*/ 	.byte	0x04, 0x17
        /*007a*/ 	.short	(.L_401 - .L_400)
.L_400:
        /*007c*/ 	.word	0x00000000
        /*0080*/ 	.short	0x0002
        /*0082*/ 	.short	0x0010
        /*0084*/ 	.byte	0x00, 0xf5, 0x21, 0x00


	//----- nvinfo : EIATTR_KPARAM_INFO
	.align		4
.L_401:
        /*0088*/ 	.byte	0x04, 0x17
        /*008a*/ 	.short	(.L_403 - .L_402)
.L_402:
        /*008c*/ 	.word	0x00000000
        /*0090*/ 	.short	0x0001
        /*0092*/ 	.short	0x0008
        /*0094*/ 	.byte	0x00, 0xf5, 0x21, 0x00


	//----- nvinfo : EIATTR_KPARAM_INFO
	.align		4
.L_403:
        /*0098*/ 	.byte	0x04, 0x17
        /*009a*/ 	.short	(.L_405 - .L_404)
.L_404:
        /*009c*/ 	.word	0x00000000
        /*00a0*/ 	.short	0x0000
        /*00a2*/ 	.short	0x0000
        /*00a4*/ 	.byte	0x00, 0xf5, 0x21, 0x00


	//----- nvinfo : EIATTR_SPARSE_MMA_MASK
	.align		4
.L_405:
        /*00a8*/ 	.byte	0x03, 0x50
        /*00aa*/ 	.short	0x0000


	//----- nvinfo : EIATTR_MAXREG_COUNT
	.align		4
        /*00ac*/ 	.byte	0x03, 0x1b
        /*00ae*/ 	.short	0x00ff


	//----- nvinfo : EIATTR_MERCURY_ISA_VERSION
	.align		4
        /*00b0*/ 	.byte	0x03, 0x5f
        /*00b2*/ 	.short	0x0101


	//----- nvinfo : EIATTR_COOP_GROUP_MASK_REGIDS
	.align		4
        /*00b4*/ 	.byte	0x04, 0x29
        /*00b6*/ 	.short	(.L_407 - .L_406)


	//   ....[0]....
.L_406:
        /*00b8*/ 	.word	0xffffffff


	//   ....[1]....
        /*00bc*/ 	.word	0xffffffff


	//   ....[2]....
        /*00c0*/ 	.word	0xffffffff


	//   ....[3]....
        /*00c4*/ 	.word	0xffffffff


	//   ....[4]....
        /*00c8*/ 	.word	0xffffffff


	//   ....[5]....
        /*00cc*/ 	.word	0xffffffff


	//   ....[6]....
        /*00d0*/ 	.word	0xffffffff


	//   ....[7]....
        /*00d4*/ 	.word	0xffffffff


	//   ....[8]....
        /*00d8*/ 	.word	0xffffffff


	//   ....[9]....
        /*00dc*/ 	.word	0xffffffff


	//   ....[10]....
        /*00e0*/ 	.word	0xffffffff


	//   ....[11]....
        /*00e4*/ 	.word	0xffffffff


	//   ....[12]....
        /*00e8*/ 	.word	0xffffffff


	//   ....[13]....
        /*00ec*/ 	.word	0xffffffff


	//   ....[14]....
        /*00f0*/ 	.word	0xffffffff


	//   ....[15]....
        /*00f4*/ 	.word	0x05000013


	//   ....[16]....
        /*00f8*/ 	.word	0x05000013


	//   ....[17]....
        /*00fc*/ 	.word	0x05000013


	//   ....[18]....
        /*0100*/ 	.word	0x05000013


	//   ....[19]....
        /*0104*/ 	.word	0x05000013


	//   ....[20]....
        /*0108*/ 	.word	0x05000013


	//   ....[21]....
        /*010c*/ 	.word	0x05000013


	//   ....[22]....
        /*0110*/ 	.word	0x05000013


	//   ....[23]....
        /*0114*/ 	.word	0x05000013


	//   ....[24]....
        /*0118*/ 	.word	0x05000013


	//   ....[25]....
        /*011c*/ 	.word	0x05000013


	//   ....[26]....
        /*0120*/ 	.word	0x05000013


	//   ....[27]....
        /*0124*/ 	.word	0x05000013


	//   ....[28]....
        /*0128*/ 	.word	0x05000013


	//   ....[29]....
        /*012c*/ 	.word	0x05000013


	//----- nvinfo : EIATTR_COOP_GROUP_INSTR_OFFSETS
	.align		4
.L_407:
        /*0130*/ 	.byte	0x04, 0x28
        /*0132*/ 	.short	(.L_409 - .L_408)


	//   ....[0]....
.L_408:
        /*0134*/ 	.word	0x00000680


	//   ....[1]....
        /*0138*/ 	.word	0x000006a0


	//   ....[2]....
        /*013c*/ 	.word	0x000006c0


	//   ....[3]....
        /*0140*/ 	.word	0x000006e0


	//   ....[4]....
        /*0144*/ 	.word	0x00000700


	//   ....[5]....
        /*0148*/ 	.word	0x00000a30


	//   ....[6]....
        /*014c*/ 	.word	0x00000a90


	//   ....[7]....
        /*0150*/ 	.word	0x00000ab0


	//   ....[8]....
        /*0154*/ 	.word	0x00000ad0


	//   ....[9]....
        /*0158*/ 	.word	0x00000af0


	//   ....[10]....
        /*015c*/ 	.word	0x00000c20


	//   ....[11]....
        /*0160*/ 	.word	0x00000c90


	//   ....[12]....
        /*0164*/ 	.word	0x00000cf0


	//   ....[13]....
        /*0168*/ 	.word	0x00000d10


	//   ....[14]....
        /*016c*/ 	.word	0x00000d30


	//   ....[15]....
        /*0170*/ 	.word	0x000012f0


	//   ....[16]....
        /*0174*/ 	.word	0x00001350


	//   ....[17]....
        /*0178*/ 	.word	0x000013b0


	//   ....[18]....
        /*017c*/ 	.word	0x00001410


	//   ....[19]....
        /*0180*/ 	.word	0x00001470


	//   ....[20]....
        /*0184*/ 	.word	0x00001510


	//   ....[21]....
        /*0188*/ 	.word	0x000015d0


	//   ....[22]....
        /*018c*/ 	.word	0x00001630


	//   ....[23]....
        /*0190*/ 	.word	0x00001690


	//   ....[24]....
        /*0194*/ 	.word	0x000016f0


	//   ....[25]....
        /*0198*/ 	.word	0x00001920


	//   ....[26]....
        /*019c*/ 	.word	0x00001990


	//   ....[27]....
        /*01a0*/ 	.word	0x00001a00


	//   ....[28]....
        /*01a4*/ 	.word	0x00001a70


	//   ....[29]....
        /*01a8*/ 	.word	0x00001ae0


	//----- nvinfo : EIATTR_VRC_CTA_INIT_COUNT
	.align		4
.L_409:
        /*01ac*/ 	.byte	0x02, 0x4a
	.zero		1
	.zero		1


	//----- nvinfo : EIATTR_EXIT_INSTR_OFFSETS
	.align		4
        /*01b0*/ 	.byte	0x04, 0x1c
        /*01b2*/ 	.short	(.L_411 - .L_410)


	//   ....[0]....
.L_410:
        /*01b4*/ 	.word	0x00000080


	//   ....[1]....
        /*01b8*/ 	.word	0x000012a0


	//----- nvinfo : EIATTR_MAX_THREADS
	.align		4
.L_411:
        /*01bc*/ 	.byte	0x04, 0x05
        /*01be*/ 	.short	(.L_413 - .L_412)
.L_412:
        /*01c0*/ 	.word	0x00000080
        /*01c4*/ 	.word	0x00000001
        /*01c8*/ 	.word	0x00000001


	//----- nvinfo : EIATTR_CRS_STACK_SIZE
	.align		4
.L_413:
        /*01cc*/ 	.byte	0x04, 0x1e
        /*01ce*/ 	.short	(.L_415 - .L_414)
.L_414:
        /*01d0*/ 	.word	0x00000000


	//----- nvinfo : EIATTR_CBANK_PARAM_SIZE
	.align		4
.L_415:
        /*01d4*/ 	.byte	0x03, 0x19
        /*01d6*/ 	.short	0x003c


	//----- nvinfo : EIATTR_PARAM_CBANK
	.align		4
        /*01d8*/ 	.byte	0x04, 0x0a
        /*01da*/ 	.short	(.L_417 - .L_416)
	.align		4
.L_416:
        /*01dc*/ 	.word	index@(.nv.constant0._Z23flash_attn_sinks_kernelIfLi64ELi4EEvPKT_S2_S2_PS0_PKffiiii)
        /*01e0*/ 	.short	0x0380
        /*01e2*/ 	.short	0x003c


	//----- nvinfo : EIATTR_SW_WAR
	.align		4
.L_417:
        /*01e4*/ 	.byte	0x04, 0x36
        /*01e6*/ 	.short	(.L_419 - .L_418)
.L_418:
        /*01e8*/ 	.word	0x00000008
.L_419:


//--------------------- .nv.info._Z23flash_attn_sinks_kernelI13__nv_bfloat16Li256ELi4EEvPKT_S3_S3_PS1_PKffiiii --------------------------
	.section	.nv.info._Z23flash_attn_sinks_kernelI13__nv_bfloat16Li256ELi4EEvPKT_S3_S3_PS1_PKffiiii,"",@"SHT_CUDA_INFO"
	.sectionflags	@""
	.align	4


	//----- nvinfo : EIATTR_CUDA_API_VERSION
	.align		4
        /*0000*/ 	.byte	0x04, 0x37
        /*0002*/ 	.short	(.L_421 - .L_420)
.L_420:
        /*0004*/ 	.word	0x00000082


	//----- nvinfo : EIATTR_KPARAM_INFO
	.align		4
.L_421:
        /*0008*/ 	.byte	0x04, 0x17
        /*000a*/ 	.short	(.L_423 - .L_422)
.L_422:
        /*000c*/ 	.word	0x00000000
        /*0010*/ 	.short	0x0009
        /*0012*/ 	.short	0x0038
        /*0014*/ 	.byte	0x00, 0xf0, 0x11, 0x00


	//----- nvinfo : EIATTR_KPARAM_INFO
	.align		4
.L_423:
        /*0018*/ 	.byte	0x04, 0x17
        /*001a*/ 	.short	(.L_425 - .L_424)
.L_424:
        /*001c*/ 	.word	0x00000000
        /*0020*/ 	.short	0x0008
        /*0022*/ 	.short	0x0034
        /*0024*/ 	.byte	0x00, 0xf0, 0x11, 0x00


	//----- nvinfo : EIATTR_KPARAM_INFO
	.align		4
.L_425:
        /*0028*/ 	.byte	0x04, 0x17
        /*002a*/ 	.short	(.L_427 - .L_426)
.L_426:
        /*002c*/ 	.word	0x00000000
        /*0030*/ 	.short	0x0007
        /*0032*/ 	.short	0x0030
        /*0034*/ 	.byte	0x00, 0xf0, 0x11, 0x00


	//----- nvinfo : EIATTR_KPARAM_INFO
	.align		4
.L_427:
        /*0038*/ 	.byte	0x04, 0x17
        /*003a*/ 	.short	(.L_429 - .L_428)
.L_428:
        /*003c*/ 	.word	0x00000000
        /*0040*/ 	.short	0x0006
        /*0042*/ 	.short	0x002c
        /*0044*/ 	.byte	0x00, 0xf0, 0x11, 0x00


	//----- nvinfo : EIATTR_KPARAM_INFO
	.align		4
.L_429:
        /*0048*/ 	.byte	0x04, 0x17
        /*004a*/ 	.short	(.L_431 - .L_430)
.L_430:
        /*004c*/ 	.word	0x00000000
        /*0050*/ 	.short	0x0005
        /*0052*/ 	.short	0x0028
        /*0054*/ 	.byte	0x00, 0xf0, 0x11, 0x00


	//----- nvinfo : EIATTR_KPARAM_INFO
	.align		4
.L_431:
        /*0058*/ 	.byte	0x04, 0x17
        /*005a*/ 	.short	(.L_433 - .L_432)
.L_432:
        /*005c*/ 	.word	0x00000000
        /*0060*/ 	.short	0x0004
        /*0062*/ 	.short	0x0020
        /*0064*/ 	.byte	0x00, 0xf5, 0x21, 0x00


	//----- nvinfo : EIATTR_KPARAM_INFO
	.align		4
.L_433:
        /*0068*/ 	.byte	0x04, 0x17
        /*006a*/ 	.short	(.L_435 - .L_434)
.L_434:
        /*006c*/ 	.word	0x00000000
        /*0070*/ 	.short	0x0003
        /*0072*/ 	.short	0x0018
        /*0074*/ 	.byte	0x00, 0xf5, 0x21, 0x00


	//----- nvinfo : EIATTR_KPARAM_INFO
	.align		4
.L_435:
        /*0078*/ 	.byte	0x04, 0x17
        /*007a*/ 	.short	(.L_437 - .L_436)
.L_436:
        /*007c*/ 	.word	0x00000000
        /*0080*/ 	.short	0x0002
        /*0082*/ 	.short	0x0010
        /*0084*/ 	.byte	0x00, 0xf5, 0x21, 0x00


	//----- nvinfo : EIATTR_KPARAM_INFO
	.align		4
.L_437:
        /*0088*/ 	.byte	0x04, 0x17
        /*008a*/ 	.short	(.L_439 - .L_438)
.L_438:
        /*008c*/ 	.word	0x00000000
        /*0090*/ 	.short	0x0001
        /*0092*/ 	.short	0x0008
        /*0094*/ 	.byte	0x00, 0xf5, 0x21, 0x00


	//----- nvinfo : EIATTR_KPARAM_INFO
	.align		4
.L_439:
        /*0098*/ 	.byte	0x04, 0x17
        /*009a*/ 	.short	(.L_441 - .L_440)
.L_440:
        /*009c*/ 	.word	0x00000000
        /*00a0*/ 	.short	0x0000
        /*00a2*/ 	.short	0x0000
        /*00a4*/ 	.byte	0x00, 0xf5, 0x21, 0x00


	//----- nvinfo : EIATTR_SPARSE_MMA_MASK
	.align		4
.L_441:
        /*00a8*/ 	.byte	0x03, 0x50
        /*00aa*/ 	.short	0x0000


	//----- nvinfo : EIATTR_MAXREG_COUNT
	.align		4
        /*00ac*/ 	.byte	0x03, 0x1b
        /*00ae*/ 	.short	0x00ff


	//----- nvinfo : EIATTR_MERCURY_ISA_VERSION
	.align		4
        /*00b0*/ 	.byte	0x03, 0x5f
        /*00b2*/ 	.short	0x0101


	//----- nvinfo : EIATTR_COOP_GROUP_MASK_REGIDS
	.align		4
        /*00b4*/ 	.byte	0x04, 0x29
        /*00b6*/ 	.short	(.L_443 - .L_442)


	//   ....[0]....
.L_442:
        /*00b8*/ 	.word	0xffffffff


	//   ....[1]....
        /*00bc*/ 	.word	0xffffffff


	//   ....[2]....
        /*00c0*/ 	.word	0xffffffff


	//   ....[3]....
        /*00c4*/ 	.word	0xffffffff


	//   ....[4]....
        /*00c8*/ 	.word	0xffffffff


	//   ....[5]....
        /*00cc*/ 	.word	0x0500001c


	//   ....[6]....
        /*00d0*/ 	.word	0x0500001c


	//   ....[7]....
        /*00d4*/ 	.word	0x0500001c


	//   ....[8]....
        /*00d8*/ 	.word	0x0500001c


	//   ....[9]....
        /*00dc*/ 	.word	0x0500001c


	//----- nvinfo : EIATTR_COOP_GROUP_INSTR_OFFSETS
	.align		4
.L_443:
        /*00e0*/ 	.byte	0x04, 0x28
        /*00e2*/ 	.short	(.L_445 - .L_444)


	//   ....[0]....
.L_444:
        /*00e4*/ 	.word	0x000008f0


	//   ....[1]....
        /*00e8*/ 	.word	0x00000910


	//   ....[2]....
        /*00ec*/ 	.word	0x00000930


	//   ....[3]....
        /*00f0*/ 	.word	0x00000950


	//   ....[4]....
        /*00f4*/ 	.word	0x00000970


	//   ....[5]....
        /*00f8*/ 	.word	0x000012f0


	//   ....[6]....
        /*00fc*/ 	.word	0x00001380


	//   ....[7]....
        /*0100*/ 	.word	0x000013f0


	//   ....[8]....
        /*0104*/ 	.word	0x00001460


	//   ....[9]....
        /*0108*/ 	.word	0x000014d0


	//----- nvinfo : EIATTR_VRC_CTA_INIT_COUNT
	.align		4
.L_445:
        /*010c*/ 	.byte	0x02, 0x4a
	.zero		1
	.zero		1


	//----- nvinfo : EIATTR_EXIT_INSTR_OFFSETS
	.align		4
        /*0110*/ 	.byte	0x04, 0x1c
        /*0112*/ 	.short	(.L_447 - .L_446)


	//   ....[0]....
.L_446:
        /*0114*/ 	.word	0x00000080


	//   ....[1]....
        /*0118*/ 	.word	0x00001280


	//----- nvinfo : EIATTR_MAX_THREADS
	.align		4
.L_447:
        /*011c*/ 	.byte	0x04, 0x05
        /*011e*/ 	.short	(.L_449 - .L_448)
.L_448:
        /*0120*/ 	.word	0x00000080
        /*0124*/ 	.word	0x00000001
        /*0128*/ 	.word	0x00000001


	//----- nvinfo : EIATTR_CRS_STACK_SIZE
	.align		4
.L_449:
        /*012c*/ 	.byte	0x04, 0x1e
        /*012e*/ 	.short	(.L_451 - .L_450)
.L_450:
        /*0130*/ 	.word	0x00000000


	//----- nvinfo : EIATTR_CBANK_PARAM_SIZE
	.align		4
.L_451:
        /*0134*/ 	.byte	0x03, 0x19
        /*0136*/ 	.short	0x003c


	//----- nvinfo : EIATTR_PARAM_CBANK
	.align		4
        /*0138*/ 	.byte	0x04, 0x0a
        /*013a*/ 	.short	(.L_453 - .L_452)
	.align		4
.L_452:
        /*013c*/ 	.word	index@(.nv.constant0._Z23flash_attn_sinks_kernelI13__nv_bfloat16Li256ELi4EEvPKT_S3_S3_PS1_PKffiiii)
        /*0140*/ 	.short	0x0380
        /*0142*/ 	.short	0x003c


	//----- nvinfo : EIATTR_SW_WAR
	.align		4
.L_453:
        /*0144*/ 	.byte	0x04, 0x36
        /*0146*/ 	.short	(.L_455 - .L_454)
.L_454:
        /*0148*/ 	.word	0x00000008
.L_455:


//--------------------- .nv.info._Z23flash_attn_sinks_kernelI13__nv_bfloat16Li192ELi4EEvPKT_S3_S3_PS1_PKffiiii --------------------------
	.section	.nv.info._Z23flash_attn_sinks_kernelI13__nv_bfloat16Li192ELi4EEvPKT_S3_S3_PS1_PKffiiii,"",@"SHT_CUDA_INFO"
	.sectionflags	@""
	.align	4


	//----- nvinfo : EIATTR_CUDA_API_VERSION
	.align		4
        /*0000*/ 	.byte	0x04, 0x37
        /*0002*/ 	.short	(.L_457 - .L_456)
.L_456:
        /*0004*/ 	.word	0x00000082


	//----- nvinfo : EIATTR_KPARAM_INFO
	.align		4
.L_457:
        /*0008*/ 	.byte	0x04, 0x17
        /*000a*/ 	.short	(.L_459 - .L_458)
.L_458:
        /*000c*/ 	.word	0x00000000
        /*0010*/ 	.short	0x0009
        /*0012*/ 	.short	0x0038
        /*0014*/ 	.byte	0x00, 0xf0, 0x11, 0x00


	//----- nvinfo : EIATTR_KPARAM_INFO
	.align		4
.L_459:
        /*0018*/ 	.byte	0x04, 0x17
        /*001a*/ 	.short	(.L_461 - .L_460)
.L_460:
        /*001c*/ 	.word	0x00000000
        /*0020*/ 	.short	0x0008
        /*0022*/ 	.short	0x0034
        /*0024*/ 	.byte	0x00, 0xf0, 0x11, 0x00


	//----- nvinfo : EIATTR_KPARAM_INFO
	.align		4
.L_461:
        /*0028*/ 	.byte	0x04, 0x17
        /*002a*/ 	.short	(.L_463 - .L_462)
.L_462:
        /*002c*/ 	.word	0x00000000
        /*0030*/ 	.short	0x0007
        /*0032*/ 	.short	0x0030
        /*0034*/ 	.byte	0x00, 0xf0, 0x11, 0x00


	//----- nvinfo : EIATTR_KPARAM_INFO
	.align		4
.L_463:
        /*0038*/ 	.byte	0x04, 0x17
        /*003a*/ 	.short	(.L_465 - .L_464)
.L_464:
        /*003c*/ 	.word	0x00000000
        /*0040*/ 	.short	0x0006
        /*0042*/ 	.short	0x002c
        /*0044*/ 	.byte	0x00, 0xf0, 0x11, 0x00


	//----- nvinfo : EIATTR_KPARAM_INFO
	.align		4
.L_465:
        /*0048*/ 	.byte	0x04, 0x17
        /*004a*/ 	.short	(.L_467 - .L_466)
.L_466:
        /*004c*/ 	.word	0x00000000
        /*0050*/ 	.short	0x0005
        /*0052*/ 	.short	0x0028
        /*0054*/ 	.byte	0x00, 0xf0, 0x11, 0x00


	//----- nvinfo : EIATTR_KPARAM_INFO
	.align		4
.L_467:
        /*0058*/ 	.byte	0x04, 0x17
        /*005a*/ 	.short	(.L_469 - .L_468)
.L_468:
        /*005c*/ 	.word	0x00000000
        /*0060*/ 	.short	0x0004
        /*0062*/ 	.short	0x0020
        /*0064*/ 	.byte	0x00, 0xf5, 0x21, 0x00


	//----- nvinfo : EIATTR_KPARAM_INFO
	.align		4
.L_469:
        /*0068*/ 	.byte	0x04, 0x17
        /*006a*/ 	.short	(.L_471 - .L_470)
.L_470:
        /*006c*/ 	.word	0x00000000
        /*0070*/ 	.short	0x0003
        /*0072*/ 	.short	0x0018
        /*0074*/ 	.byte	0x00, 0xf5, 0x21, 0x00


	//----- nvinfo : EIATTR_KPARAM_INFO
	.align		4
.L_471:
        /*0078*/ 	.byte	0x04, 0x17
        /*007a*/ 	.short	(.L_473 - .L_472)
.L_472:
        /*007c*/ 	.word	0x00000000
        /*0080*/ 	.short	0x0002
        /*0082*/ 	.short	0x0010
        /*0084*/ 	.byte	0x00, 0xf5, 0x21, 0x00


	//----- nvinfo : EIATTR_KPARAM_INFO
	.align		4
.L_473:
        /*0088*/ 	.byte	0x04, 0x17
        /*008a*/ 	.short	(.L_475 - .L_474)
.L_474:
        /*008c*/ 	.word	0x00000000
        /*0090*/ 	.short	0x0001
        /*0092*/ 	.short	0x0008
        /*0094*/ 	.byte	0x00, 0xf5, 0x21, 0x00


	//----- nvinfo : EIATTR_KPARAM_INFO
	.align		4
.L_475:
        /*0098*/ 	.byte	0x04, 0x17
        /*009a*/ 	.short	(.L_477 - .L_476)
.L_476:
        /*009c*/ 	.word	0x00000000
        /*00a0*/ 	.short	0x0000
        /*00a2*/ 	.short	0x0000
        /*00a4*/ 	.byte	0x00, 0xf5, 0x21, 0x00


	//----- nvinfo : EIATTR_SPARSE_MMA_MASK
	.align		4
.L_477:
        /*00a8*/ 	.byte	0x03, 0x50
        /*00aa*/ 	.short	0x0000


	//----- nvinfo : EIATTR_MAXREG_COUNT
	.align		4
        /*00ac*/ 	.byte	0x03, 0x1b
        /*00ae*/ 	.short	0x00ff


	//----- nvinfo : EIATTR_MERCURY_ISA_VERSION
	.align		4
        /*00b0*/ 	.byte	0x03, 0x5f
        /*00b2*/ 	.short	0x0101


	//----- nvinfo : EIATTR_COOP_GROUP_MASK_REGIDS
	.align		4
        /*00b4*/ 	.byte	0x04, 0x29
        /*00b6*/ 	.short	(.L_479 - .L_478)


	//   ....[0]....
.L_478:
        /*00b8*/ 	.word	0xffffffff


	//   ....[1]....
        /*00bc*/ 	.word	0xffffffff


	//   ....[2]....
        /*00c0*/ 	.word	0xffffffff


	//   ....[3]....
        /*00c4*/ 	.word	0xffffffff


	//   ....[4]....
        /*00c8*/ 	.word	0xffffffff


	//   ....[5]....
        /*00cc*/ 	.word	0x05000018


	//   ....[6]....
        /*00d0*/ 	.word	0x05000018


	//   ....[7]....
        /*00d4*/ 	.word	0x05000018


	//   ....[8]....
        /*00d8*/ 	.word	0x05000018


	//   ....[9]....
        /*00dc*/ 	.word	0x05000018


	//----- nvinfo : EIATTR_COOP_GROUP_INSTR_OFFSETS
	.align		4
.L_479:
        /*00e0*/ 	.byte	0x04, 0x28
        /*00e2*/ 	.short	(.L_481 - .L_480)


	//   ....[0]....
.L_480:
        /*00e4*/ 	.word	0x00000810


	//   ....[1]....
        /*00e8*/ 	.word	0x00000830


	//   ....[2]....
        /*00ec*/ 	.word	0x00000850


	//   ....[3]....
        /*00f0*/ 	.word	0x00000870


	//   ....[4]....
        /*00f4*/ 	.word	0x00000890


	//   ....[5]....
        /*00f8*/ 	.word	0x00001110


	//   ....[6]....
        /*00fc*/ 	.word	0x000011a0


	//   ....[7]....
        /*0100*/ 	.word	0x00001210


	//   ....[8]....
        /*0104*/ 	.word	0x00001280


	//   ....[9]....
        /*0108*/ 	.word	0x000012f0


	//----- nvinfo : EIATTR_VRC_CTA_INIT_COUNT
	.align		4
.L_481:
        /*010c*/ 	.byte	0x02, 0x4a
	.zero		1
	.zero		1


	//----- nvinfo : EIATTR_EXIT_INSTR_OFFSETS
	.align		4
        /*0110*/ 	.byte	0x04, 0x1c
        /*0112*/ 	.short	(.L_483 - .L_482)


	//   ....[0]....
.L_482:
        /*0114*/ 	.word	0x00000080


	//   ....[1]....
        /*0118*/ 	.word	0x000010a0


	//----- nvinfo : EIATTR_MAX_THREADS
	.align		4
.L_483:
        /*011c*/ 	.byte	0x04, 0x05
        /*011e*/ 	.short	(.L_485 - .L_484)
.L_484:
        /*0120*/ 	.word	0x00000080
        /*0124*/ 	.word	0x00000001
        /*0128*/ 	.word	0x00000001


	//----- nvinfo : EIATTR_CRS_STACK_SIZE
	.align		4
.L_485:
        /*012c*/ 	.byte	0x04, 0x1e
        /*012e*/ 	.short	(.L_487 - .L_486)
.L_486:
        /*0130*/ 	.word	0x00000000


	//----- nvinfo : EIATTR_CBANK_PARAM_SIZE
	.align		4
.L_487:
        /*0134*/ 	.byte	0x03, 0x19
        /*0136*/ 	.short	0x003c


	//----- nvinfo : EIATTR_PARAM_CBANK
	.align		4
        /*0138*/ 	.byte	0x04, 0x0a
        /*013a*/ 	.short	(.L_489 - .L_488)
	.align		4
.L_488:
        /*013c*/ 	.word	index@(.nv.constant0._Z23flash_attn_sinks_kernelI13__nv_bfloat16Li192ELi4EEvPKT_S3_S3_PS1_PKffiiii)
        /*0140*/ 	.short	0x0380
        /*0142*/ 	.short	0x003c


	//----- nvinfo : EIATTR_SW_WAR
	.align		4
.L_489:
        /*0144*/ 	.byte	0x04, 0x36
        /*0146*/ 	.short	(.L_491 - .L_490)
.L_490:
        /*0148*/ 	.word	0x00000008
.L_491:


//--------------------- .nv.info._Z23flash_attn_sinks_kernelI13__nv_bfloat16Li128ELi4EEvPKT_S3_S3_PS1_PKffiiii --------------------------
	.section	.nv.info._Z23flash_attn_sinks_kernelI13__nv_bfloat16Li128ELi4EEvPKT_S3_S3_PS1_PKffiiii,"",@"SHT_CUDA_INFO"
	.sectionflags	@""
	.align	4


	//----- nvinfo : EIATTR_CUDA_API_VERSION
	.align		4
        /*0000*/ 	.byte	0x04, 0x37
        /*0002*/ 	.short	(.L_493 - .L_492)
.L_492:
        /*0004*/ 	.word	0x00000082


	//----- nvinfo : EIATTR_KPARAM_INFO
	.align		4
.L_493:
        /*0008*/ 	.byte	0x04, 0x17
        /*000a*/ 	.short	(.L_495 - .L_494)
.L_494:
        /*000c*/ 	.word	0x00000000
        /*0010*/ 	.short	0x0009
        /*0012*/ 	.short	0x0038
        /*0014*/ 	.byte	0x00, 0xf0, 0x11, 0x00


	//----- nvinfo : EIATTR_KPARAM_INFO
	.align		4
.L_495:
        /*0018*/ 	.byte	0x04, 0x17
        /*001a*/ 	.short	(.L_497 - .L_496)
.L_496:
        /*001c*/ 	.word	0x00000000
        /*0020*/ 	.short	0x0008
        /*0022*/ 	.short	0x0034
        /*0024*/ 	.byte	0x00, 0xf0, 0x11, 0x00


	//----- nvinfo : EIATTR_KPARAM_INFO
	.align		4
.L_497:
        /*0028*/ 	.byte	0x04, 0x17
        /*002a*/ 	.short	(.L_499 - .L_498)
.L_498:
        /*002c*/ 	.word	0x00000000
        /*0030*/ 	.short	0x0007
        /*0032*/ 	.short	0x0030
        /*0034*/ 	.byte	0x00, 0xf0, 0x11, 0x00


	//----- nvinfo : EIATTR_KPARAM_INFO
	.align		4
.L_499:
        /*0038*/ 	.byte	0x04, 0x17
        /*003a*/ 	.short	(.L_501 - .L_500)
.L_500:
        /*003c*/ 	.word	0x00000000
        /*0040*/ 	.short	0x0006
        /*0042*/ 	.short	0x002c
        /*0044*/ 	.byte	0x00, 0xf0, 0x11, 0x00


	//----- nvinfo : EIATTR_KPARAM_INFO
	.align		4
.L_501:
        /*0048*/ 	.byte	0x04, 0x17
        /*004a*/ 	.short	(.L_503 - .L_502)
.L_502:
        /*004c*/ 	.word	0x00000000
        /*0050*/ 	.short	0x0005
        /*0052*/ 	.short	0x0028
        /*0054*/ 	.byte	0x00, 0xf0, 0x11, 0x00


	//----- nvinfo : EIATTR_KPARAM_INFO
	.align		4
.L_503:
        /*0058*/ 	.byte	0x04, 0x17
        /*005a*/ 	.short	(.L_505 - .L_504)
.L_504:
        /*005c*/ 	.word	0x00000000
        /*0060*/ 	.short	0x0004
        /*0062*/ 	.short	0x0020
        /*0064*/ 	.byte	0x00, 0xf5, 0x21, 0x00


	//----- nvinfo : EIATTR_KPARAM_INFO
	.align		4
.L_505:
        /*0068*/ 	.byte	0x04, 0x17
        /*006a*/ 	.short	(.L_507 - .L_506)
.L_506:
        /*006c*/ 	.word	0x00000000
        /*0070*/ 	.short	0x0003
        /*0072*/ 	.short	0x0018
        /*0074*/ 	.byte	0x00, 0xf5, 0x21, 0x00


	//----- nvinfo : EIATTR_KPARAM_INFO
	.align		4
.L_507:
        /*0078*/ 	.byte	0x04, 0x17
        /*007a*/ 	.short	(.L_509 - .L_508)
.L_508:
        /*007c*/ 	.word	0x00000000
        /*0080*/ 	.short	0x0002
        /*0082*/ 	.short	0x0010
        /*0084*/ 	.byte	0x00, 0xf5, 0x21, 0x00


	//----- nvinfo : EIATTR_KPARAM_INFO
	.align		4
.L_509:
        /*0088*/ 	.byte	0x04, 0x17
        /*008a*/ 	.short	(.L_511 - .L_510)
.L_510:
        /*008c*/ 	.word	0x00000000
        /*0090*/ 	.short	0x0001
        /*0092*/ 	.short	0x0008
        /*0094*/ 	.byte	0x00, 0xf5, 0x21, 0x00


	//----- nvinfo : EIATTR_KPARAM_INFO
	.align		4
.L_511:
        /*0098*/ 	.byte	0x04, 0x17
        /*009a*/ 	.short	(.L_513 - .L_512)
.L_512:
        /*009c*/ 	.word	0x00000000
        /*00a0*/ 	.short	0x0000
        /*00a2*/ 	.short	0x0000
        /*00a4*/ 	.byte	0x00, 0xf5, 0x21, 0x00


	//----- nvinfo : EIATTR_SPARSE_MMA_MASK
	.align		4
.L_513:
        /*00a8*/ 	.byte	0x03, 0x50
        /*00aa*/ 	.short	0x0000


	//----- nvinfo : EIATTR_MAXREG_COUNT
	.align		4
        /*00ac*/ 	.byte	0x03, 0x1b
        /*00ae*/ 	.short	0x00ff


	//----- nvinfo : EIATTR_MERCURY_ISA_VERSION
	.align		4
        /*00b0*/ 	.byte	0x03, 0x5f
        /*00b2*/ 	.short	0x0101


	//----- nvinfo : EIATTR_COOP_GROUP_MASK_REGIDS
	.align		4
        /*00b4*/ 	.byte	0x04, 0x29
        /*00b6*/ 	.short	(.L_515 - .L_514)


	//   ....[0]....
.L_514:
        /*00b8*/ 	.word	0xffffffff


	//   ....[1]....
        /*00bc*/ 	.word	0xffffffff


	//   ....[2]....
        /*00c0*/ 	.word	0xffffffff


	//   ....[3]....
        /*00c4*/ 	.word	0xffffffff


	//   ....[4]....
        /*00c8*/ 	.word	0xffffffff


	//   ....[5]....
        /*00cc*/ 	.word	0x05000016


	//   ....[6]....
        /*00d0*/ 	.word	0x05000016


	//   ....[7]....
        /*00d4*/ 	.word	0x05000016


	//   ....[8]....
        /*00d8*/ 	.word	0x05000016


	//   ....[9]....
        /*00dc*/ 	.word	0x05000016


	//----- nvinfo : EIATTR_COOP_GROUP_INSTR_OFFSETS
	.align		4
.L_515:
        /*00e0*/ 	.byte	0x04, 0x28
        /*00e2*/ 	.short	(.L_517 - .L_516)


	//   ....[0]....
.L_516:
        /*00e4*/ 	.word	0x00000760


	//   ....[1]....
        /*00e8*/ 	.word	0x00000780


	//   ....[2]....
        /*00ec*/ 	.word	0x000007a0


	//   ....[3]....
        /*00f0*/ 	.word	0x000007c0


	//   ....[4]....
        /*00f4*/ 	.word	0x000007e0


	//   ....[5]....
        /*00f8*/ 	.word	0x00000f50


	//   ....[6]....
        /*00fc*/ 	.word	0x00000fe0


	//   ....[7]....
        /*0100*/ 	.word	0x00001050


	//   ....[8]....
        /*0104*/ 	.word	0x000010c0


	//   ....[9]....
        /*0108*/ 	.word	0x00001130


	//----- nvinfo : EIATTR_VRC_CTA_INIT_COUNT
	.align		4
.L_517:
        /*010c*/ 	.byte	0x02, 0x4a
	.zero		1
	.zero		1


	//----- nvinfo : EIATTR_EXIT_INSTR_OFFSETS
	.align		4
        /*0110*/ 	.byte	0x04, 0x1c
        /*0112*/ 	.short	(.L_519 - .L_518)


	//   ....[0]....
.L_518:
        /*0114*/ 	.word	0x00000080


	//   ....[1]....
        /*0118*/ 	.word	0x00000ee0


	//----- nvinfo : EIATTR_MAX_THREADS
	.align		4
.L_519:
        /*011c*/ 	.byte	0x04, 0x05
        /*011e*/ 	.short	(.L_521 - .L_520)
.L_520:
        /*0120*/ 	.word	0x00000080
        /*0124*/ 	.word	0x00000001
        /*0128*/ 	.word	0x00000001


	//----- nvinfo : EIATTR_CRS_STACK_SIZE
	.align		4
.L_521:
        /*012c*/ 	.byte	0x04, 0x1e
        /*012e*/ 	.short	(.L_523 - .L_522)
.L_522:
        /*0130*/ 	.word	0x00000000


	//----- nvinfo : EIATTR_CBANK_PARAM_SIZE
	.align		4
.L_523:
        /*0134*/ 	.byte	0x03, 0x19
        /*0136*/ 	.short	0x003c


	//----- nvinfo : EIATTR_PARAM_CBANK
	.align		4
        /*0138*/ 	.byte	0x04, 0x0a
        /*013a*/ 	.short	(.L_525 - .L_524)
	.align		4
.L_524:
        /*013c*/ 	.word	index@(.nv.constant0._Z23flash_attn_sinks_kernelI13__nv_bfloat16Li128ELi4EEvPKT_S3_S3_PS1_PKffiiii)
        /*0140*/ 	.short	0x0380
        /*0142*/ 	.short	0x003c


	//----- nvinfo : EIATTR_SW_WAR
	.align		4
.L_525:
        /*0144*/ 	.byte	0x04, 0x36
        /*0146*/ 	.short	(.L_527 - .L_526)
.L_526:
        /*0148*/ 	.word	0x00000008
.L_527:


//--------------------- .nv.info._Z23flash_attn_sinks_kernelI13__nv_bfloat16Li112ELi4EEvPKT_S3_S3_PS1_PKffiiii --------------------------
	.section	.nv.info._Z23flash_attn_sinks_kernelI13__nv_bfloat16Li112ELi4EEvPKT_S3_S3_PS1_PKffiiii,"",@"SHT_CUDA_INFO"
	.sectionflags	@""
	.align	4


	//----- nvinfo : EIATTR_CUDA_API_VERSION
	.align		4
        /*0000*/ 	.byte	0x04, 0x37
        /*0002*/ 	.short	(.L_529 - .L_528)
.L_528:
        /*0004*/ 	.word	0x00000082


	//----- nvinfo : EIATTR_KPARAM_INFO
	.align		4
.L_529:
        /*0008*/ 	.byte	0x04, 0x17
        /*000a*/ 	.short	(.L_531 - .L_530)
.L_530:
        /*000c*/ 	.word	0x00000000
        /*0010*/ 	.short	0x0009
        /*0012*/ 	.short	0x0038
        /*0014*/ 	.byte	0x00, 0xf0, 0x11, 0x00


	//----- nvinfo : EIATTR_KPARAM_INFO
	.align		4
.L_531:
        /*0018*/ 	.byte	0x04, 0x17
        /*001a*/ 	.short	(.L_533 - .L_532)
.L_532:
        /*001c*/ 	.word	0x00000000
        /*0020*/ 	.short	0x0008
        /*0022*/ 	.short	0x0034
        /*0024*/ 	.byte	0x00, 0xf0, 0x11, 0x00


	//----- nvinfo : EIATTR_KPARAM_INFO
	.align		4
.L_533:
        /*0028*/ 	.byte	0x04, 0x17
        /*002a*/ 	.short	(.L_535 - .L_534)
.L_534:
        /*002c*/ 	.word	0x00000000
        /*0030*/ 	.short	0x0007
        /*0032*/ 	.short	0x0030
        /*0034*/ 	.byte	0x00, 0xf0, 0x11, 0x00


	//----- nvinfo : EIATTR_KPARAM_INFO
	.align		4
.L_535:
        /*0038*/ 	.byte	0x04, 0x17
        /*003a*/ 	.short	(.L_537 - .L_536)
.L_536:
        /*003c*/ 	.word	0x00000000
        /*0040*/ 	.short	0x0006
        /*0042*/ 	.short	0x002c
        /*0044*/ 	.byte	0x00, 0xf0, 0x11, 0x00


	//----- nvinfo : EIATTR_KPARAM_INFO
	.align		4
.L_537:
        /*0048*/ 	.byte	0x04, 0x17
        /*004a*/ 	.short	(.L_539 - .L_538)
.L_538:
        /*004c*/ 	.word	0x00000000
        /*0050*/ 	.short	0x0005
        /*0052*/ 	.short	0x0028
        /*0054*/ 	.byte	0x00, 0xf0, 0x11, 0x00


	//----- nvinfo : EIATTR_KPARAM_INFO
	.align		4
.L_539:
        /*0058*/ 	.byte	0x04, 0x17
        /*005a*/ 	.short	(.L_541 - .L_540)
.L_540:
        /*005c*/ 	.word	0x00000000
        /*0060*/ 	.short	0x0004
        /*0062*/ 	.short	0x0020
        /*0064*/ 	.byte	0x00, 0xf5, 0x21, 0x00


	//----- nvinfo : EIATTR_KPARAM_INFO
	.align		4
.L_541:
        /*0068*/ 	.byte	0x04, 0x17
        /*006a*/ 	.short	(.L_543 - .L_542)
.L_542:
        /*006c*/ 	.word	0x00000000
        /*0070*/ 	.short	0x0003
        /*0072*/ 	.short	0x0018
        /*0074*/ 	.byte	0x00, 0xf5, 0x21, 0x00


	//----- nvinfo : EIATTR_KPARAM_INFO
	.align		4
.L_543:
        /*0078*/ 	.byte	0x04, 0x17
        /*007a*/ 	.short	(.L_545 - .L_544)
.L_544:
        /*007c*/ 	.word	0x00000000
        /*0080*/ 	.short	0x0002
        /*0082*/ 	.short	0x0010
        /*0084*/ 	.byte	0x00, 0xf5, 0x21, 0x00


	//----- nvinfo : EIATTR_KPARAM_INFO
	.align		4
.L_545:
        /*0088*/ 	.byte	0x04, 0x17
        /*008a*/ 	.short	(.L_547 - .L_546)
.L_546:
        /*008c*/ 	.word	0x00000000
        /*0090*/ 	.short	0x0001
        /*0092*/ 	.short	0x0008
        /*0094*/ 	.byte	0x00, 0xf5, 0x21, 0x00


	//----- nvinfo : EIATTR_KPARAM_INFO
	.align		4
.L_547:
        /*0098*/ 	.byte	0x04, 0x17
        /*009a*/ 	.short	(.L_549 - .L_548)
.L_548:
        /*009c*/ 	.word	0x00000000
        /*00a0*/ 	.short	0x0000
        /*00a2*/ 	.short	0x0000
        /*00a4*/ 	.byte	0x00, 0xf5, 0x21, 0x00


	//----- nvinfo : EIATTR_SPARSE_MMA_MASK
	.align		4
.L_549:
        /*00a8*/ 	.byte	0x03, 0x50
        /*00aa*/ 	.short	0x0000


	//----- nvinfo : EIATTR_MAXREG_COUNT
	.align		4
        /*00ac*/ 	.byte	0x03, 0x1b
        /*00ae*/ 	.short	0x00ff


	//----- nvinfo : EIATTR_MERCURY_ISA_VERSION
	.align		4
        /*00b0*/ 	.byte	0x03, 0x5f
        /*00b2*/ 	.short	0x0101


	//----- nvinfo : EIATTR_COOP_GROUP_MASK_REGIDS
	.align		4
        /*00b4*/ 	.byte	0x04, 0x29
        /*00b6*/ 	.short	(.L_551 - .L_550)


	//   ....[0]....
.L_550:
        /*00b8*/ 	.word	0xffffffff


	//   ....[1]....
        /*00bc*/ 	.word	0xffffffff


	//   ....[2]....
        /*00c0*/ 	.word	0xffffffff


	//   ....[3]....
        /*00c4*/ 	.word	0xffffffff


	//   ....[4]....
        /*00c8*/ 	.word	0xffffffff


	//   ....[5]....
        /*00cc*/ 	.word	0x05000019


	//   ....[6]....
        /*00d0*/ 	.word	0x05000019


	//   ....[7]....
        /*00d4*/ 	.word	0x05000019


	//   ....[8]....
        /*00d8*/ 	.word	0x05000019


	//   ....[9]....
        /*00dc*/ 	.word	0x05000019


	//----- nvinfo : EIATTR_COOP_GROUP_INSTR_OFFSETS
	.align		4
.L_551:
        /*00e0*/ 	.byte	0x04, 0x28
        /*00e2*/ 	.short	(.L_553 - .L_552)


	//   ....[0]....
.L_552:
        /*00e4*/ 	.word	0x00000820


	//   ....[1]....
        /*00e8*/ 	.word	0x00000840


	//   ....[2]....
        /*00ec*/ 	.word	0x00000860


	//   ....[3]....
        /*00f0*/ 	.word	0x00000880


	//   ....[4]....
        /*00f4*/ 	.word	0x000008a0


	//   ....[5]....
        /*00f8*/ 	.word	0x00001040


	//   ....[6]....
        /*00fc*/ 	.word	0x000010e0


	//   ....[7]....
        /*0100*/ 	.word	0x00001150


	//   ....[8]....
        /*0104*/ 	.word	0x000011c0


	//   ....[9]....
        /*0108*/ 	.word	0x00001230


	//----- nvinfo : EIATTR_VRC_CTA_INIT_COUNT
	.align		4
.L_553:
        /*010c*/ 	.byte	0x02, 0x4a
	.zero		1
	.zero		1


	//----- nvinfo : EIATTR_EXIT_INSTR_OFFSETS
	.align		4
        /*0110*/ 	.byte	0x04, 0x1c
        /*0112*/ 	.short	(.L_555 - .L_554)


	//   ....[0]....
.L_554:
        /*0114*/ 	.word	0x00000080


	//   ....[1]....
        /*0118*/ 	.word	0x00000fa0


	//   ....[2]....
        /*011c*/ 	.word	0x00000fe0


	//----- nvinfo : EIATTR_MAX_THREADS
	.align		4
.L_555:
        /*0120*/ 	.byte	0x04, 0x05
        /*0122*/ 	.short	(.L_557 - .L_556)
.L_556:
        /*0124*/ 	.word	0x00000080
        /*0128*/ 	.word	0x00000001
        /*012c*/ 	.word	0x00000001


	//----- nvinfo : EIATTR_CRS_STACK_SIZE
	.align		4
.L_557:
        /*0130*/ 	.byte	0x04, 0x1e
        /*0132*/ 	.short	(.L_559 - .L_558)
.L_558:
        /*0134*/ 	.word	0x00000000


	//----- nvinfo : EIATTR_CBANK_PARAM_SIZE
	.align		4
.L_559:
        /*0138*/ 	.byte	0x03, 0x19
        /*013a*/ 	.short	0x003c


	//----- nvinfo : EIATTR_PARAM_CBANK
	.align		4
        /*013c*/ 	.byte	0x04, 0x0a
        /*013e*/ 	.short	(.L_561 - .L_560)
	.align		4
.L_560:
        /*0140*/ 	.word	index@(.nv.constant0._Z23flash_attn_sinks_kernelI13__nv_bfloat16Li112ELi4EEvPKT_S3_S3_PS1_PKffiiii)
        /*0144*/ 	.short	0x0380
        /*0146*/ 	.short	0x003c


	//----- nvinfo : EIATTR_SW_WAR
	.align		4
.L_561:
        /*0148*/ 	.byte	0x04, 0x36
        /*014a*/ 	.short	(.L_563 - .L_562)
.L_562:
        /*014c*/ 	.word	0x00000008
.L_563:


//--------------------- .nv.info._Z23flash_attn_sinks_kernelI13__nv_bfloat16Li96ELi4EEvPKT_S3_S3_PS1_PKffiiii --------------------------
	.section	.nv.info._Z23flash_attn_sinks_kernelI13__nv_bfloat16Li96ELi4EEvPKT_S3_S3_PS1_PKffiiii,"",@"SHT_CUDA_INFO"
	.sectionflags	@""
	.align	4


	//----- nvinfo : EIATTR_CUDA_API_VERSION
	.align		4
        /*0000*/ 	.byte	0x04, 0x37
        /*0002*/ 	.short	(.L_565 - .L_564)
.L_564:
        /*0004*/ 	.word	0x00000082


	//----- nvinfo : EIATTR_KPARAM_INFO
	.align		4
.L_565:
        /*0008*/ 	.byte	0x04, 0x17
        /*000a*/ 	.short	(.L_567 - .L_566)
.L_566:
        /*000c*/ 	.word	0x00000000
        /*0010*/ 	.short	0x0009
        /*0012*/ 	.short	0x0038
        /*0014*/ 	.byte	0x00, 0xf0, 0x11, 0x00


	//----- nvinfo : EIATTR_KPARAM_INFO
	.align		4
.L_567:
        /*0018*/ 	.byte	0x04, 0x17
        /*001a*/ 	.short	(.L_569 - .L_568)
.L_568:
        /*001c*/ 	.word	0x00000000
        /*0020*/ 	.short	0x0008
        /*0022*/ 	.short	0x0034
        /*0024*/ 	.byte	0x00, 0xf0, 0x11, 0x00


	//----- nvinfo : EIATTR_KPARAM_INFO
	.align		4
.L_569:
        /*0028*/ 	.byte	0x04, 0x17
        /*002a*/ 	.short	(.L_571 - .L_570)
.L_570:
        /*002c*/ 	.word	0x00000000
        /*0030*/ 	.short	0x0007
        /*0032*/ 	.short	0x0030
        /*0034*/ 	.byte	0x00, 0xf0, 0x11, 0x00


	//----- nvinfo : EIATTR_KPARAM_INFO
	.align		4
.L_571:
        /*0038*/ 	.byte	0x04, 0x17
        /*003a*/ 	.short	(.L_573 - .L_572)
.L_572:
        /*003c*/ 	.word	0x00000000
        /*0040*/ 	.short	0x0006
        /*0042*/ 	.short	0x002c
        /*0044*/ 	.byte	0x00, 0xf0, 0x11, 0x00


	//----- nvinfo : EIATTR_KPARAM_INFO
	.align		4
.L_573:
        /*0048*/ 	.byte	0x04, 0x17
        /*004a*/ 	.short	(.L_575 - .L_574)
.L_574:
        /*004c*/ 	.word	0x00000000
        /*0050*/ 	.short	0x0005
        /*0052*/ 	.short	0x0028
        /*0054*/ 	.byte	0x00, 0xf0, 0x11, 0x00


	//----- nvinfo : EIATTR_KPARAM_INFO
	.align		4
.L_575:
        /*0058*/ 	.byte	0x04, 0x17
        /*005a*/ 	.short	(.L_577 - .L_576)
.L_576:
        /*005c*/ 	.word	0x00000000
        /*0060*/ 	.short	0x0004
        /*0062*/ 	.short	0x0020
        /*0064*/ 	.byte	0x00, 0xf5, 0x21, 0x00


	//----- nvinfo : EIATTR_KPARAM_INFO
	.align		4
.L_577:
        /*0068*/ 	.byte	0x04, 0x17
        /*006a*/ 	.short	(.L_579 - .L_578)
.L_578:
        /*006c*/ 	.word	0x00000000
        /*0070*/ 	.short	0x0003
        /*0072*/ 	.short	0x0018
        /*0074*/ 	.byte	0x00, 0xf5, 0x21, 0x00


	//----- nvinfo : EIATTR_KPARAM_INFO
	.align		4
.L_579:
        /*0078*/ 	.byte	0x04, 0x17
        /*007a*/ 	.short	(.L_581 - .L_580)
.L_580:
        /*007c*/ 	.word	0x00000000
        /*0080*/ 	.short	0x0002
        /*0082*/ 	.short	0x0010
        /*0084*/ 	.byte	0x00, 0xf5, 0x21, 0x00


	//----- nvinfo : EIATTR_KPARAM_INFO
	.align		4
.L_581:
        /*0088*/ 	.byte	0x04, 0x17
        /*008a*/ 	.short	(.L_583 - .L_582)
.L_582:
        /*008c*/ 	.word	0x00000000
        /*0090*/ 	.short	0x0001
        /*0092*/ 	.short	0x0008
        /*0094*/ 	.byte	0x00, 0xf5, 0x21, 0x00


	//----- nvinfo : EIATTR_KPARAM_INFO
	.align		4
.L_583:
        /*0098*/ 	.byte	0x04, 0x17
        /*009a*/ 	.short	(.L_585 - .L_584)
.L_584:
        /*009c*/ 	.word	0x00000000
        /*00a0*/ 	.short	0x0000
        /*00a2*/ 	.short	0x0000
        /*00a4*/ 	.byte	0x00, 0xf5, 0x21, 0x00


	//----- nvinfo : EIATTR_SPARSE_MMA_MASK
	.align		4
.L_585:
        /*00a8*/ 	.byte	0x03, 0x50
        /*00aa*/ 	.short	0x0000


	//----- nvinfo : EIATTR_MAXREG_COUNT
	.align		4
        /*00ac*/ 	.byte	0x03, 0x1b
        /*00ae*/ 	.short	0x00ff


	//----- nvinfo : EIATTR_MERCURY_ISA_VERSION
	.align		4
        /*00b0*/ 	.byte	0x03, 0x5f
        /*00b2*/ 	.short	0x0101


	//----- nvinfo : EIATTR_COOP_GROUP_MASK_REGIDS
	.align		4
        /*00b4*/ 	.byte	0x04, 0x29
        /*00b6*/ 	.short	(.L_587 - .L_586)


	//   ....[0]....
.L_586:
        /*00b8*/ 	.word	0xffffffff


	//   ....[1]....
        /*00bc*/ 	.word	0xffffffff


	//   ....[2]....
        /*00c0*/ 	.word	0xffffffff


	//   ....[3]....
        /*00c4*/ 	.word	0xffffffff


	//   ....[4]....
        /*00c8*/ 	.word	0xffffffff


	//   ....[5]....
        /*00cc*/ 	.word	0xffffffff


	//   ....[6]....
        /*00d0*/ 	.word	0xffffffff


	//   ....[7]....
        /*00d4*/ 	.word	0xffffffff


	//   ....[8]....
        /*00d8*/ 	.word	0xffffffff


	//   ....[9]....
        /*00dc*/ 	.word	0xffffffff


	//   ....[10]....
        /*00e0*/ 	.word	0xffffffff


	//   ....[11]....
        /*00e4*/ 	.word	0xffffffff


	//   ....[12]....
        /*00e8*/ 	.word	0xffffffff


	//   ....[13]....
        /*00ec*/ 	.word	0xffffffff


	//   ....[14]....
        /*00f0*/ 	.word	0xffffffff


	//   ....[15]....
        /*00f4*/ 	.word	0x05000005


	//   ....[16]....
        /*00f8*/ 	.word	0x05000005


	//   ....[17]....
        /*00fc*/ 	.word	0x05000005


	//   ....[18]....
        /*0100*/ 	.word	0x05000005


	//   ....[19]....
        /*0104*/ 	.word	0x05000005


	//   ....[20]....
        /*0108*/ 	.word	0x05000005


	//   ....[21]....
        /*010c*/ 	.word	0x05000005


	//   ....[22]....
        /*0110*/ 	.word	0x05000005


	//   ....[23]....
        /*0114*/ 	.word	0x05000005


	//   ....[24]....
        /*0118*/ 	.word	0x05000005


	//   ....[25]....
        /*011c*/ 	.word	0x05000005


	//   ....[26]....
        /*0120*/ 	.word	0x05000005


	//   ....[27]....
        /*0124*/ 	.word	0x05000005


	//   ....[28]....
        /*0128*/ 	.word	0x05000005


	//   ....[29]....
        /*012c*/ 	.word	0x05000005


	//----- nvinfo : EIATTR_COOP_GROUP_INSTR_OFFSETS
	.align		4
.L_587:
        /*0130*/ 	.byte	0x04, 0x28
        /*0132*/ 	.short	(.L_589 - .L_588)


	//   ....[0]....
.L_588:
        /*0134*/ 	.word	0x00000700


	//   ....[1]....
        /*0138*/ 	.word	0x00000720


	//   ....[2]....
        /*013c*/ 	.word	0x00000740


	//   ....[3]....
        /*0140*/ 	.word	0x00000760


	//   ....[4]....
        /*0144*/ 	.word	0x00000780


	//   ....[5]....
        /*0148*/ 	.word	0x00000b50


	//   ....[6]....
        /*014c*/ 	.word	0x00000b90


	//   ....[7]....
        /*0150*/ 	.word	0x00000bb0


	//   ....[8]....
        /*0154*/ 	.word	0x00000bd0


	//   ....[9]....
        /*0158*/ 	.word	0x00000bf0


	//   ....[10]....
        /*015c*/ 	.word	0x00000d90


	//   ....[11]....
        /*0160*/ 	.word	0x00000db0


	//   ....[12]....
        /*0164*/ 	.word	0x00000de0


	//   ....[13]....
        /*0168*/ 	.word	0x00000e20


	//   ....[14]....
        /*016c*/ 	.word	0x00000e60


	//   ....[15]....
        /*0170*/ 	.word	0x00001570


	//   ....[16]....
        /*0174*/ 	.word	0x000015d0


	//   ....[17]....
        /*0178*/ 	.word	0x00001630


	//   ....[18]....
        /*017c*/ 	.word	0x00001690


	//   ....[19]....
        /*0180*/ 	.word	0x000016f0


	//   ....[20]....
        /*0184*/ 	.word	0x000017a0


	//   ....[21]....
        /*0188*/ 	.word	0x00001840


	//   ....[22]....
        /*018c*/ 	.word	0x000018e0


	//   ....[23]....
        /*0190*/ 	.word	0x00001940


	//   ....[24]....
        /*0194*/ 	.word	0x000019a0


	//   ....[25]....
        /*0198*/ 	.word	0x00001c60


	//   ....[26]....
        /*019c*/ 	.word	0x00001cd0


	//   ....[27]....
        /*01a0*/ 	.word	0x00001d40


	//   ....[28]....
        /*01a4*/ 	.word	0x00001db0


	//   ....[29]....
        /*01a8*/ 	.word	0x00001e20


	//----- nvinfo : EIATTR_VRC_CTA_INIT_COUNT
	.align		4
.L_589:
        /*01ac*/ 	.byte	0x02, 0x4a
	.zero		1
	.zero		1


	//----- nvinfo : EIATTR_EXIT_INSTR_OFFSETS
	.align		4
        /*01b0*/ 	.byte	0x04, 0x1c
        /*01b2*/ 	.short	(.L_591 - .L_590)


	//   ....[0]....
.L_590:
        /*01b4*/ 	.word	0x00000080


	//   ....[1]....
        /*01b8*/ 	.word	0x00001520


	//----- nvinfo : EIATTR_MAX_THREADS
	.align		4
.L_591:
        /*01bc*/ 	.byte	0x04, 0x05
        /*01be*/ 	.short	(.L_593 - .L_592)
.L_592:
        /*01c0*/ 	.word	0x00000080
        /*01c4*/ 	.word	0x00000001
        /*01c8*/ 	.word	0x00000001


	//----- nvinfo : EIATTR_CRS_STACK_SIZE
	.align		4
.L_593:
        /*01cc*/ 	.byte	0x04, 0x1e
        /*01ce*/ 	.short	(.L_595 - .L_594)
.L_594:
        /*01d0*/ 	.word	0x00000000


	//----- nvinfo : EIATTR_CBANK_PARAM_SIZE
	.align		4
.L_595:
        /*01d4*/ 	.byte	0x03, 0x19
        /*01d6*/ 	.short	0x003c


	//----- nvinfo : EIATTR_PARAM_CBANK
	.align		4
        /*01d8*/ 	.byte	0x04, 0x0a
        /*01da*/ 	.short	(.L_597 - .L_596)
	.align		4
.L_596:
        /*01dc*/ 	.word	index@(.nv.constant0._Z23flash_attn_sinks_kernelI13__nv_bfloat16Li96ELi4EEvPKT_S3_S3_PS1_PKffiiii)
        /*01e0*/ 	.short	0x0380
        /*01e2*/ 	.short	0x003c


	//----- nvinfo : EIATTR_SW_WAR
	.align		4
.L_597:
        /*01e4*/ 	.byte	0x04, 0x36
        /*01e6*/ 	.short	(.L_599 - .L_598)
.L_598:
        /*01e8*/ 	.word	0x00000008
.L_599:


//--------------------- .nv.info._Z23flash_attn_sinks_kernelI13__nv_bfloat16Li80ELi4EEvPKT_S3_S3_PS1_PKffiiii --------------------------
	.section	.nv.info._Z23flash_attn_sinks_kernelI13__nv_bfloat16Li80ELi4EEvPKT_S3_S3_PS1_PKffiiii,"",@"SHT_CUDA_INFO"
	.sectionflags	@""
	.align	4


	//----- nvinfo : EIATTR_CUDA_API_VERSION
	.align		4
        /*0000*/ 	.byte	0x04, 0x37
        /*0002*/ 	.short	(.L_601 - .L_600)
.L_600:
        /*0004*/ 	.word	0x00000082


	//----- nvinfo : EIATTR_KPARAM_INFO
	.align		4
.L_601:
        /*0008*/ 	.byte	0x04, 0x17
        /*000a*/ 	.short	(.L_603 - .L_602)
.L_602:
        /*000c*/ 	.word	0x00000000
        /*0010*/ 	.short	0x0009
        /*0012*/ 	.short	0x0038
        /*0014*/ 	.byte	0x00, 0xf0, 0x11, 0x00


	//----- nvinfo : EIATTR_KPARAM_INFO
	.align		4
.L_603:
        /*0018*/ 	.byte	0x04, 0x17
        /*001a*/ 	.short	(.L_605 - .L_604)
.L_604:
        /*001c*/ 	.word	0x00000000
        /*0020*/ 	.short	0x0008
        /*0022*/ 	.short	0x0034
        /*0024*/ 	.byte	0x00, 0xf0, 0x11, 0x00


	//----- nvinfo : EIATTR_KPARAM_INFO
	.align		4
.L_605:
        /*0028*/ 	.byte	0x04, 0x17
        /*002a*/ 	.short	(.L_607 - .L_606)
.L_606:
        /*002c*/ 	.word	0x00000000
        /*0030*/ 	.short	0x0007
        /*0032*/ 	.short	0x0030
        /*0034*/ 	.byte	0x00, 0xf0, 0x11, 0x00


	//----- nvinfo : EIATTR_KPARAM_INFO
	.align		4
.L_607:
        /*0038*/ 	.byte	0x04, 0x17
        /*003a*/ 	.short	(.L_609 - .L_608)
.L_608:
        /*003c*/ 	.word	0x00000000
        /*0040*/ 	.short	0x0006
        /*0042*/ 	.short	0x002c
        /*0044*/ 	.byte	0x00, 0xf0, 0x11, 0x00


	//----- nvinfo : EIATTR_KPARAM_INFO
	.align		4
.L_609:
        /*0048*/ 	.byte	0x04, 0x17
        /*004a*/ 	.short	(.L_611 - .L_610)
.L_610:
        /*004c*/ 	.word	0x00000000
        /*0050*/ 	.short	0x0005
        /*0052*/ 	.short	0x0028
        /*0054*/ 	.byte	0x00, 0xf0, 0x11, 0x00


	//----- nvinfo : EIATTR_KPARAM_INFO
	.align		4
.L_611:
        /*0058*/ 	.byte	0x04, 0x17
        /*005a*/ 	.short	(.L_613 - .L_612)
.L_612:
        /*005c*/ 	.word	0x00000000
        /*0060*/ 	.short	0x0004
        /*0062*/ 	.short	0x0020
        /*0064*/ 	.byte	0x00, 0xf5, 0x21, 0x00


	//----- nvinfo : EIATTR_KPARAM_INFO
	.align		4
.L_613:
        /*0068*/ 	.byte	0x04, 0x17
        /*006a*/ 	.short	(.L_615 - .L_614)
.L_614:
        /*006c*/ 	.word	0x00000000
        /*0070*/ 	.short	0x0003
        /*0072*/ 	.short	0x0018
        /*0074*/ 	.byte	0x00, 0xf5, 0x21, 0x00


	//----- nvinfo : EIATTR_KPARAM_INFO
	.align		4
.L_615:
        /*0078*/ 	.byte	0x04, 0x17
        /*007a*/ 	.short	(.L_617 - .L_616)
.L_616:
        /*007c*/ 	.word	0x00000000
        /*0080*/ 	.short	0x0002
        /*0082*/ 	.short	0x0010
        /*0084*/ 	.byte	0x00, 0xf5, 0x21, 0x00


	//----- nvinfo : EIATTR_KPARAM_INFO
	.align		4
.L_617:
        /*0088*/ 	.byte	0x04, 0x17
        /*008a*/ 	.short	(.L_619 - .L_618)
.L_618:
        /*008c*/ 	.word	0x00000000
        /*0090*/ 	.short	0x0001
        /*0092*/ 	.short	0x0008
        /*0094*/ 	.byte	0x00, 0xf5, 0x21, 0x00


	//----- nvinfo : EIATTR_KPARAM_INFO
	.align		4
.L_619:
        /*0098*/ 	.byte	0x04, 0x17
        /*009a*/ 	.short	(.L_621 - .L_620)
.L_620:
        /*009c*/ 	.word	0x00000000
        /*00a0*/ 	.short	0x0000
        /*00a2*/ 	.short	0x0000
        /*00a4*/ 	.byte	0x00, 0xf5, 0x21, 0x00


	//----- nvinfo : EIATTR_SPARSE_MMA_MASK
	.align		4
.L_621:
        /*00a8*/ 	.byte	0x03, 0x50
        /*00aa*/ 	.short	0x0000


	//----- nvinfo : EIATTR_MAXREG_COUNT
	.align		4
        /*00ac*/ 	.byte	0x03, 0x1b
        /*00ae*/ 	.short	0x00ff


	//----- nvinfo : EIATTR_MERCURY_ISA_VERSION
	.align		4
        /*00b0*/ 	.byte	0x03, 0x5f
        /*00b2*/ 	.short	0x0101


	//----- nvinfo : EIATTR_COOP_GROUP_MASK_REGIDS
	.align		4
        /*00b4*/ 	.byte	0x04, 0x29
        /*00b6*/ 	.short	(.L_623 - .L_622)


	//   ....[0]....
.L_622:
        /*00b8*/ 	.word	0xffffffff


	//   ....[1]....
        /*00bc*/ 	.word	0xffffffff


	//   ....[2]....
        /*00c0*/ 	.word	0xffffffff


	//   ....[3]....
        /*00c4*/ 	.word	0xffffffff


	//   ....[4]....
        /*00c8*/ 	.word	0xffffffff


	//   ....[5]....
        /*00cc*/ 	.word	0x05000015


	//   ....[6]....
        /*00d0*/ 	.word	0x05000015


	//   ....[7]....
        /*00d4*/ 	.word	0x05000015


	//   ....[8]....
        /*00d8*/ 	.word	0x05000015


	//   ....[9]....
        /*00dc*/ 	.word	0x05000015


	//----- nvinfo : EIATTR_COOP_GROUP_INSTR_OFFSETS
	.align		4
.L_623:
        /*00e0*/ 	.byte	0x04, 0x28
        /*00e2*/ 	.short	(.L_625 - .L_624)


	//   ....[0]....
.L_624:
        /*00e4*/ 	.word	0x000007a0


	//   ....[1]....
        /*00e8*/ 	.word	0x000007c0


	//   ....[2]....
        /*00ec*/ 	.word	0x000007e0


	//   ....[3]....
        /*00f0*/ 	.word	0x00000800


	//   ....[4]....
        /*00f4*/ 	.word	0x00000820


	//   ....[5]....
        /*00f8*/ 	.word	0x00000f50


	//   ....[6]....
        /*00fc*/ 	.word	0x00000fe0


	//   ....[7]....
        /*0100*/ 	.word	0x00001050


	//   ....[8]....
        /*0104*/ 	.word	0x000010c0


	//   ....[9]....
        /*0108*/ 	.word	0x00001120


	//----- nvinfo : EIATTR_VRC_CTA_INIT_COUNT
	.align		4
.L_625:
        /*010c*/ 	.byte	0x02, 0x4a
	.zero		1
	.zero		1


	//----- nvinfo : EIATTR_EXIT_INSTR_OFFSETS
	.align		4
        /*0110*/ 	.byte	0x04, 0x1c
        /*0112*/ 	.short	(.L_627 - .L_626)


	//   ....[0]....
.L_626:
        /*0114*/ 	.word	0x00000080


	//   ....[1]....
        /*0118*/ 	.word	0x00000ea0


	//   ....[2]....
        /*011c*/ 	.word	0x00000ee0


	//----- nvinfo : EIATTR_MAX_THREADS
	.align		4
.L_627:
        /*0120*/ 	.byte	0x04, 0x05
        /*0122*/ 	.short	(.L_629 - .L_628)
.L_628:
        /*0124*/ 	.word	0x00000080
        /*0128*/ 	.word	0x00000001
        /*012c*/ 	.word	0x00000001


	//----- nvinfo : EIATTR_CRS_STACK_SIZE
	.align		4
.L_629:
        /*0130*/ 	.byte	0x04, 0x1e
        /*0132*/ 	.short	(.L_631 - .L_630)
.L_630:
        /*0134*/ 	.word	0x00000000


	//----- nvinfo : EIATTR_CBANK_PARAM_SIZE
	.align		4
.L_631:
        /*0138*/ 	.byte	0x03, 0x19
        /*013a*/ 	.short	0x003c


	//----- nvinfo : EIATTR_PARAM_CBANK
	.align		4
        /*013c*/ 	.byte	0x04, 0x0a
        /*013e*/ 	.short	(.L_633 - .L_632)
	.align		4
.L_632:
        /*0140*/ 	.word	index@(.nv.constant0._Z23flash_attn_sinks_kernelI13__nv_bfloat16Li80ELi4EEvPKT_S3_S3_PS1_PKffiiii)
        /*0144*/ 	.short	0x0380
        /*0146*/ 	.short	0x003c


	//----- nvinfo : EIATTR_SW_WAR
	.align		4
.L_633:
        /*0148*/ 	.byte	0x04, 0x36
        /*014a*/ 	.short	(.L_635 - .L_634)
.L_634:
        /*014c*/ 	.word	0x00000008
.L_635:


//--------------------- .nv.info._Z23flash_attn_sinks_kernelI13__nv_bfloat16Li64ELi4EEvPKT_S3_S3_PS1_PKffiiii --------------------------
	.section	.nv.info._Z23flash_attn_sinks_kernelI13__nv_bfloat16Li64ELi4EEvPKT_S3_S3_PS1_PKffiiii,"",@"SHT_CUDA_INFO"
	.sectionflags	@""
	.align	4


	//----- nvinfo : EIATTR_CUDA_API_VERSION
	.align		4
        /*0000*/ 	.byte	0x04, 0x37
        /*0002*/ 	.short	(.L_637 - .L_636)
.L_636:
        /*0004*/ 	.word	0x00000082


	//----- nvinfo : EIATTR_KPARAM_INFO
	.align		4
.L_637:
        /*0008*/ 	.byte	0x04, 0x17
        /*000a*/ 	.short	(.L_639 - .L_638)
.L_638:
        /*000c*/ 	.word	0x00000000
        /*0010*/ 	.short	0x0009
        /*0012*/ 	.short	0x0038
        /*0014*/ 	.byte	0x00, 0xf0, 0x11, 0x00


	//----- nvinfo : EIATTR_KPARAM_INFO
	.align		4
.L_639:
        /*0018*/ 	.byte	0x04, 0x17
        /*001a*/ 	.short	(.L_641 - .L_640)
.L_640:
        /*001c*/ 	.word	0x00000000
        /*0020*/ 	.short	0x0008
        /*0022*/ 	.short	0x0034
        /*0024*/ 	.byte	0x00, 0xf0, 0x11, 0x00


	//----- nvinfo : EIATTR_KPARAM_INFO
	.align		4
.L_641:
        /*0028*/ 	.byte	0x04, 0x17
        /*002a*/ 	.short	(.L_643 - .L_642)
.L_642:
        /*002c*/ 	.word	0x00000000
        /*0030*/ 	.short	0x0007
        /*0032*/ 	.short	0x0030
        /*0034*/ 	.byte	0x00, 0xf0, 0x11, 0x00


	//----- nvinfo : EIATTR_KPARAM_INFO
	.align		4
.L_643:
        /*0038*/ 	.byte	0x04, 0x17
        /*003a*/ 	.short	(.L_645 - .L_644)
.L_644:
        /*003c*/ 	.word	0x00000000
        /*0040*/ 	.short	0x0006
        /*0042*/ 	.short	0x002c
        /*0044*/ 	.byte	0x00, 0xf0, 0x11, 0x00


	//----- nvinfo : EIATTR_KPARAM_INFO
	.align		4
.L_645:
        /*0048*/ 	.byte	0x04, 0x17
        /*004a*/ 	.short	(.L_647 - .L_646)
.L_646:
        /*004c*/ 	.word	0x00000000
        /*0050*/ 	.short	0x0005
        /*0052*/ 	.short	0x0028
        /*0054*/ 	.byte	0x00, 0xf0, 0x11, 0x00


	//----- nvinfo : EIATTR_KPARAM_INFO
	.align		4
.L_647:
        /*0058*/ 	.byte	0x04, 0x17
        /*005a*/ 	.short	(.L_649 - .L_648)
.L_648:
        /*005c*/ 	.word	0x00000000
        /*0060*/ 	.short	0x0004
        /*0062*/ 	.short	0x0020
        /*0064*/ 	.byte	0x00, 0xf5, 0x21, 0x00


	//----- nvinfo : EIATTR_KPARAM_INFO
	.align		4
.L_649:
        /*0068*/ 	.byte	0x04, 0x17
        /*006a*/ 	.short	(.L_651 - .L_650)
.L_650:
        /*006c*/ 	.word	0x00000000
        /*0070*/ 	.short	0x0003
        /*0072*/ 	.short	0x0018
        /*0074*/ 	.byte	0x00, 0xf5, 0x21, 0x00


	//----- nvinfo : EIATTR_KPARAM_INFO
	.align		4
.L_651:
        /*0078*/ 	.byte	0x04, 0x17
        /*007a*/ 	.short	(.L_653 - .L_652)
.L_652:
        /*007c*/ 	.word	0x00000000
        /*0080*/ 	.short	0x0002
        /*0082*/ 	.short	0x0010
        /*0084*/ 	.byte	0x00, 0xf5, 0x21, 0x00


	//----- nvinfo : EIATTR_KPARAM_INFO
	.align		4
.L_653:
        /*0088*/ 	.byte	0x04, 0x17
        /*008a*/ 	.short	(.L_655 - .L_654)
.L_654:
        /*008c*/ 	.word	0x00000000
        /*0090*/ 	.short	0x0001
        /*0092*/ 	.short	0x0008
        /*0094*/ 	.byte	0x00, 0xf5, 0x21, 0x00


	//----- nvinfo : EIATTR_KPARAM_INFO
	.align		4
.L_655:
        /*0098*/ 	.byte	0x04, 0x17
        /*009a*/ 	.short	(.L_657 - .L_656)
.L_656:
        /*009c*/ 	.word	0x00000000
        /*00a0*/ 	.short	0x0000
        /*00a2*/ 	.short	0x0000
        /*00a4*/ 	.byte	0x00, 0xf5, 0x21, 0x00


	//----- nvinfo : EIATTR_SPARSE_MMA_MASK
	.align		4
.L_657:
        /*00a8*/ 	.byte	0x03, 0x50
        /*00aa*/ 	.short	0x0000


	//----- nvinfo : EIATTR_MAXREG_COUNT
	.align		4
        /*00ac*/ 	.byte	0x03, 0x1b
        /*00ae*/ 	.short	0x00ff


	//----- nvinfo : EIATTR_MERCURY_ISA_VERSION
	.align		4
        /*00b0*/ 	.byte	0x03, 0x5f
        /*00b2*/ 	.short	0x0101


	//----- nvinfo : EIATTR_COOP_GROUP_MASK_REGIDS
	.align		4
        /*00b4*/ 	.byte	0x04, 0x29
        /*00b6*/ 	.short	(.L_659 - .L_658)


	//   ....[0]....
.L_658:
        /*00b8*/ 	.word	0xffffffff


	//   ....[1]....
        /*00bc*/ 	.word	0xffffffff


	//   ....[2]....
        /*00c0*/ 	.word	0xffffffff


	//   ....[3]....
        /*00c4*/ 	.word	0xffffffff


	//   ....[4]....
        /*00c8*/ 	.word	0xffffffff


	//   ....[5]....
        /*00cc*/ 	.word	0xffffffff


	//   ....[6]....
        /*00d0*/ 	.word	0xffffffff


	//   ....[7]....
        /*00d4*/ 	.word	0xffffffff


	//   ....[8]....
        /*00d8*/ 	.word	0xffffffff


	//   ....[9]....
        /*00dc*/ 	.word	0xffffffff


	//   ....[10]....
        /*00e0*/ 	.word	0xffffffff


	//   ....[11]....
        /*00e4*/ 	.word	0xffffffff


	//   ....[12]....
        /*00e8*/ 	.word	0xffffffff


	//   ....[13]....
        /*00ec*/ 	.word	0xffffffff


	//   ....[14]....
        /*00f0*/ 	.word	0xffffffff


	//   ....[15]....
        /*00f4*/ 	.word	0x05000012


	//   ....[16]....
        /*00f8*/ 	.word	0x05000012


	//   ....[17]....
        /*00fc*/ 	.word	0x05000012


	//   ....[18]....
        /*0100*/ 	.word	0x05000012


	//   ....[19]....
        /*0104*/ 	.word	0x05000012


	//   ....[20]....
        /*0108*/ 	.word	0x05000012


	//   ....[21]....
        /*010c*/ 	.word	0x05000012


	//   ....[22]....
        /*0110*/ 	.word	0x05000012


	//   ....[23]....
        /*0114*/ 	.word	0x05000012


	//   ....[24]....
        /*0118*/ 	.word	0x05000012


	//   ....[25]....
        /*011c*/ 	.word	0x05000012


	//   ....[26]....
        /*0120*/ 	.word	0x05000012


	//   ....[27]....
        /*0124*/ 	.word	0x05000012


	//   ....[28]....
        /*0128*/ 	.word	0x05000012


	//   ....[29]....
        /*012c*/ 	.word	0x05000012


	//----- nvinfo : EIATTR_COOP_GROUP_INSTR_OFFSETS
	.align		4
.L_659:
        /*0130*/ 	.byte	0x04, 0x28
        /*0132*/ 	.short	(.L_661 - .L_660)


	//   ....[0]....
.L_660:
        /*0134*/ 	.word	0x000006d0


	//   ....[1]....
        /*0138*/ 	.word	0x000006f0


	//   ....[2]....
        /*013c*/ 	.word	0x00000710


	//   ....[3]....
        /*0140*/ 	.word	0x00000730


	//   ....[4]....
        /*0144*/ 	.word	0x00000750


	//   ....[5]....
        /*0148*/ 	.word	0x00000ac0


	//   ....[6]....
        /*014c*/ 	.word	0x00000b20


	//   ....[7]....
        /*0150*/ 	.word	0x00000b40


	//   ....[8]....
        /*0154*/ 	.word	0x00000b60


	//   ....[9]....
        /*0158*/ 	.word	0x00000b80


	//   ....[10]....
        /*015c*/ 	.word	0x00000cc0


	//   ....[11]....
        /*0160*/ 	.word	0x00000d30


	//   ....[12]....
        /*0164*/ 	.word	0x00000d90


	//   ....[13]....
        /*0168*/ 	.word	0x00000dc0


	//   ....[14]....
        /*016c*/ 	.word	0x00000e00


	//   ....[15]....
        /*0170*/ 	.word	0x00001400


	//   ....[16]....
        /*0174*/ 	.word	0x00001460


	//   ....[17]....
        /*0178*/ 	.word	0x000014c0


	//   ....[18]....
        /*017c*/ 	.word	0x00001520


	//   ....[19]....
        /*0180*/ 	.word	0x00001580


	//   ....[20]....
        /*0184*/ 	.word	0x00001620


	//   ....[21]....
        /*0188*/ 	.word	0x000016d0


	//   ....[22]....
        /*018c*/ 	.word	0x00001760


	//   ....[23]....
        /*0190*/ 	.word	0x000017c0


	//   ....[24]....
        /*0194*/ 	.word	0x00001820


	//   ....[25]....
        /*0198*/ 	.word	0x00001a70


	//   ....[26]....
        /*019c*/ 	.word	0x00001ae0


	//   ....[27]....
        /*01a0*/ 	.word	0x00001b50


	//   ....[28]....
        /*01a4*/ 	.word	0x00001bc0


	//   ....[29]....
        /*01a8*/ 	.word	0x00001c30


	//----- nvinfo : EIATTR_VRC_CTA_INIT_COUNT
	.align		4
.L_661:
        /*01ac*/ 	.byte	0x02, 0x4a
	.zero		1
	.zero		1


	//----- nvinfo : EIATTR_EXIT_INSTR_OFFSETS
	.align		4
        /*01b0*/ 	.byte	0x04, 0x1c
        /*01b2*/ 	.short	(.L_663 - .L_662)


	//   ....[0]....
.L_662:
        /*01b4*/ 	.word	0x00000080


	//   ....[1]....
        /*01b8*/ 	.word	0x000013b0


	//----- nvinfo : EIATTR_MAX_THREADS
	.align		4
.L_663:
        /*01bc*/ 	.byte	0x04, 0x05
        /*01be*/ 	.short	(.L_665 - .L_664)
.L_664:
        /*01c0*/ 	.word	0x00000080
        /*01c4*/ 	.word	0x00000001
        /*01c8*/ 	.word	0x00000001


	//----- nvinfo : EIATTR_CRS_STACK_SIZE
	.align		4
.L_665:
        /*01cc*/ 	.byte	0x04, 0x1e
        /*01ce*/ 	.short	(.L_667 - .L_666)
.L_666:
        /*01d0*/ 	.word	0x00000000


	//----- nvinfo : EIATTR_CBANK_PARAM_SIZE
	.align		4
.L_667:
        /*01d4*/ 	.byte	0x03, 0x19
        /*01d6*/ 	.short	0x003c


	//----- nvinfo : EIATTR_PARAM_CBANK
	.align		4
        /*01d8*/ 	.byte	0x04, 0x0a
        /*01da*/ 	.short	(.L_669 - .L_668)
	.align		4
.L_668:
        /*01dc*/ 	.word	index@(.nv.constant0._Z23flash_attn_sinks_kernelI13__nv_bfloat16Li64ELi4EEvPKT_S3_S3_PS1_PKffiiii)
        /*01e0*/ 	.short	0x0380
        /*01e2*/ 	.short	0x003c


	//----- nvinfo : EIATTR_SW_WAR
	.align		4
.L_669:
        /*01e4*/ 	.byte	0x04, 0x36
        /*01e6*/ 	.short	(.L_671 - .L_670)
.L_670:
        /*01e8*/ 	.word	0x00000008
.L_671:


//--------------------- .nv.info._Z23flash_attn_sinks_kernelI6__halfLi256ELi4EEvPKT_S3_S3_PS1_PKffiiii --------------------------
	.section	.nv.info._Z23flash_attn_sinks_kernelI6__halfLi256ELi4EEvPKT_S3_S3_PS1_PKffiiii,"",@"SHT_CUDA_INFO"
	.sectionflags	@""
	.align	4


	//----- nvinfo : EIATTR_CUDA_API_VERSION
	.align		4
        /*0000*/ 	.byte	0x04, 0x37
        /*0002*/ 	.short	(.L_673 - .L_672)
.L_672:
        /*0004*/ 	.word	0x00000082


	//----- nvinfo : EIATTR_KPARAM_INFO
	.align		4
.L_673:
        /*0008*/ 	.byte	0x04, 0x17
        /*000a*/ 	.short	(.L_675 - .L_674)
.L_674:
        /*000c*/ 	.word	0x00000000
        /*0010*/ 	.short	0x0009
        /*0012*/ 	.short	0x0038
        /*0014*/ 	.byte	0x00, 0xf0, 0x11, 0x00


	//----- nvinfo : EIATTR_KPARAM_INFO
	.align		4
.L_675:
        /*0018*/ 	.byte	0x04, 0x17
        /*001a*/ 	.short	(.L_677 - .L_676)
.L_676:
        /*001c*/ 	.word	0x00000000
        /*0020*/ 	.short	0x0008
        /*0022*/ 	.short	0x0034
        /*0024*/ 	.byte	0x00, 0xf0, 0x11, 0x00


	//----- nvinfo : EIATTR_KPARAM_INFO
	.align		4
.L_677:
        /*0028*/ 	.byte	0x04, 0x17
        /*002a*/ 	.short	(.L_679 - .L_678)
.L_678:
        /*002c*/ 	.word	0x00000000
        /*0030*/ 	.short	0x0007
        /*0032*/ 	.short	0x0030
        /*0034*/ 	.byte	0x00, 0xf0, 0x11, 0x00


	//----- nvinfo : EIATTR_KPARAM_INFO
	.align		4
.L_679:
        /*0038*/ 	.byte	0x04, 0x17
        /*003a*/ 	.short	(.L_681 - .L_680)
.L_680:
        /*003c*/ 	.word	0x00000000
        /*0040*/ 	.short	0x0006
        /*0042*/ 	.short	0x002c
        /*0044*/ 	.byte	0x00, 0xf0, 0x11, 0x00


	//----- nvinfo : EIATTR_KPARAM_INFO
	.align		4
.L_681:
        /*0048*/ 	.byte	0x04, 0x17
        /*004a*/ 	.short	(.L_683 - .L_682)
.L_682:
        /*004c*/ 	.word	0x00000000
        /*0050*/ 	.short	0x0005
        /*0052*/ 	.short	0x0028
        /*0054*/ 	.byte	0x00, 0xf0, 0x11, 0x00


	//----- nvinfo : EIATTR_KPARAM_INFO
	.align		4
.L_683:
        /*0058*/ 	.byte	0x04, 0x17
        /*005a*/ 	.short	(.L_685 - .L_684)
.L_684:
        /*005c*/ 	.word	0x00000000
        /*0060*/ 	.short	0x0004
        /*0062*/ 	.short	0x0020
        /*0064*/ 	.byte	0x00, 0xf5, 0x21, 0x00


	//----- nvinfo : EIATTR_KPARAM_INFO
	.align		4
.L_685:
        /*0068*/ 	.byte	0x04, 0x17
        /*006a*/ 	.short	(.L_687 - .L_686)
.L_686:
        /*006c*/ 	.word	0x00000000
        /*0070*/ 	.short	0x0003
        /*0072*/ 	.short	0x0018
        /*0074*/ 	.byte	0x00, 0xf5, 0x21, 0x00


	//----- nvinfo : EIATTR_KPARAM_INFO
	.align		4
.L_687:
        /*0078*/ 	.byte	0x04, 0x17
        /*007a*/ 	.short	(.L_689 - .L_688)
.L_688:
        /*007c*/ 	.word	0x00000000
        /*0080*/ 	.short	0x0002
        /*0082*/ 	.short	0x0010
        /*0084*/ 	.byte	0x00, 0xf5, 0x21, 0x00


	//----- nvinfo : EIATTR_KPARAM_INFO
	.align		4
.L_689:
        /*0088*/ 	.byte	0x04, 0x17
        /*008a*/ 	.short	(.L_691 - .L_690)
.L_690:
        /*008c*/ 	.word	0x00000000
        /*0090*/ 	.short	0x0001
        /*0092*/ 	.short	0x0008
        /*0094*/ 	.byte	0x00, 0xf5, 0x21, 0x00


	//----- nvinfo : EIATTR_KPARAM_INFO
	.align		4
.L_691:
        /*0098*/ 	.byte	0x04, 0x17
        /*009a*/ 	.short	(.L_693 - .L_692)
.L_692:
        /*009c*/ 	.word	0x00000000
        /*00a0*/ 	.short	0x0000
        /*00a2*/ 	.short	0x0000
        /*00a4*/ 	.byte	0x00, 0xf5, 0x21, 0x00


	//----- nvinfo : EIATTR_SPARSE_MMA_MASK
	.align		4
.L_693:
        /*00a8*/ 	.byte	0x03, 0x50
        /*00aa*/ 	.short	0x0000


	//----- nvinfo : EIATTR_MAXREG_COUNT
	.align		4
        /*00ac*/ 	.byte	0x03, 0x1b
        /*00ae*/ 	.short	0x00ff


	//----- nvinfo : EIATTR_MERCURY_ISA_VERSION
	.align		4
        /*00b0*/ 	.byte	0x03, 0x5f
        /*00b2*/ 	.short	0x0101


	//----- nvinfo : EIATTR_COOP_GROUP_MASK_REGIDS
	.align		4
        /*00b4*/ 	.byte	0x04, 0x29
        /*00b6*/ 	.short	(.L_695 - .L_694)


	//   ....[0]....
.L_694:
        /*00b8*/ 	.word	0xffffffff


	//   ....[1]....
        /*00bc*/ 	.word	0xffffffff


	//   ....[2]....
        /*00c0*/ 	.word	0xffffffff


	//   ....[3]....
        /*00c4*/ 	.word	0xffffffff


	//   ....[4]....
        /*00c8*/ 	.word	0xffffffff


	//   ....[5]....
        /*00cc*/ 	.word	0x0500001c


	//   ....[6]....
        /*00d0*/ 	.word	0x0500001c


	//   ....[7]....
        /*00d4*/ 	.word	0x0500001c


	//   ....[8]....
        /*00d8*/ 	.word	0x0500001c


	//   ....[9]....
        /*00dc*/ 	.word	0x0500001c


	//----- nvinfo : EIATTR_COOP_GROUP_INSTR_OFFSETS
	.align		4
.L_695:
        /*00e0*/ 	.byte	0x04, 0x28
        /*00e2*/ 	.short	(.L_697 - .L_696)


	//   ....[0]....
.L_696:
        /*00e4*/ 	.word	0x000008f0


	//   ....[1]....
        /*00e8*/ 	.word	0x00000910


	//   ....[2]....
        /*00ec*/ 	.word	0x00000930


	//   ....[3]....
        /*00f0*/ 	.word	0x00000950


	//   ....[4]....
        /*00f4*/ 	.word	0x00000970


	//   ....[5]....
        /*00f8*/ 	.word	0x000012f0


	//   ....[6]....
        /*00fc*/ 	.word	0x00001380


	//   ....[7]....
        /*0100*/ 	.word	0x000013f0


	//   ....[8]....
        /*0104*/ 	.word	0x00001460


	//   ....[9]....
        /*0108*/ 	.word	0x000014d0


	//----- nvinfo : EIATTR_VRC_CTA_INIT_COUNT
	.align		4
.L_697:
        /*010c*/ 	.byte	0x02, 0x4a
	.zero		1
	.zero		1


	//----- nvinfo : EIATTR_EXIT_INSTR_OFFSETS
	.align		4
        /*0110*/ 	.byte	0x04, 0x1c
        /*0112*/ 	.short	(.L_699 - .L_698)


	//   ....[0]....
.L_698:
        /*0114*/ 	.word	0x00000080


	//   ....[1]....
        /*0118*/ 	.word	0x00001280


	//----- nvinfo : EIATTR_MAX_THREADS
	.align		4
.L_699:
        /*011c*/ 	.byte	0x04, 0x05
        /*011e*/ 	.short	(.L_701 - .L_700)
.L_700:
        /*0120*/ 	.word	0x00000080
        /*0124*/ 	.word	0x00000001
        /*0128*/ 	.word	0x00000001


	//----- nvinfo : EIATTR_CRS_STACK_SIZE
	.align		4
.L_701:
        /*012c*/ 	.byte	0x04, 0x1e
        /*012e*/ 	.short	(.L_703 - .L_702)
.L_702:
        /*0130*/ 	.word	0x00000000


	//----- nvinfo : EIATTR_CBANK_PARAM_SIZE
	.align		4
.L_703:
        /*0134*/ 	.byte	0x03, 0x19
        /*0136*/ 	.short	0x003c


	//----- nvinfo : EIATTR_PARAM_CBANK
	.align		4
        /*0138*/ 	.byte	0x04, 0x0a
        /*013a*/ 	.short	(.L_705 - .L_704)
	.align		4
.L_704:
        /*013c*/ 	.word	index@(.nv.constant0._Z23flash_attn_sinks_kernelI6__halfLi256ELi4EEvPKT_S3_S3_PS1_PKffiiii)
        /*0140*/ 	.short	0x0380
        /*0142*/ 	.short	0x003c


	//----- nvinfo : EIATTR_SW_WAR
	.align		4
.L_705:
        /*0144*/ 	.byte	0x04, 0x36
        /*0146*/ 	.short	(.L_707 - .L_706)
.L_706:
        /*0148*/ 	.word	0x00000008
.L_707:


//--------------------- .nv.info._Z23flash_attn_sinks_kernelI6__halfLi192ELi4EEvPKT_S3_S3_PS1_PKffiiii --------------------------
	.section	.nv.info._Z23flash_attn_sinks_kernelI6__halfLi192ELi4EEvPKT_S3_S3_PS1_PKffiiii,"",@"SHT_CUDA_INFO"
	.sectionflags	@""
	.align	4


	//----- nvinfo : EIATTR_CUDA_API_VERSION
	.align		4
        /*0000*/ 	.byte	0x04, 0x37
        /*0002*/ 	.short	(.L_709 - .L_708)
.L_708:
        /*0004*/ 	.word	0x00000082


	//----- nvinfo : EIATTR_KPARAM_INFO
	.align		4
.L_709:
        /*0008*/ 	.byte	0x04, 0x17
        /*000a*/ 	.short	(.L_711 - .L_710)
.L_710:
        /*000c*/ 	.word	0x00000000
        /*0010*/ 	.short	0x0009
        /*0012*/ 	.short	0x0038
        /*0014*/ 	.byte	0x00, 0xf0, 0x11, 0x00


	//----- nvinfo : EIATTR_KPARAM_INFO
	.align		4
.L_711:
        /*0018*/ 	.byte	0x04, 0x17
        /*001a*/ 	.short	(.L_713 - .L_712)
.L_712:
        /*001c*/ 	.word	0x00000000
        /*0020*/ 	.short	0x0008
        /*0022*/ 	.short	0x0034
        /*0024*/ 	.byte	0x00, 0xf0, 0x11, 0x00


	//----- nvinfo : EIATTR_KPARAM_INFO
	.align		4
.L_713:
        /*0028*/ 	.byte	0x04, 0x17
        /*002a*/ 	.short	(.L_715 - .L_714)
.L_714:
        /*002c*/ 	.word	0x00000000
        /*0030*/ 	.short	0x0007
        /*0032*/ 	.short	0x0030
        /*0034*/ 	.byte	0x00, 0xf0, 0x11, 0x00


	//----- nvinfo : EIATTR_KPARAM_INFO
	.align		4
.L_715:
        /*0038*/ 	.byte	0x04, 0x17
        /*003a*/ 	.short	(.L_717 - .L_716)
.L_716:
        /*003c*/ 	.word	0x00000000
        /*0040*/ 	.short	0x0006
        /*0042*/ 	.short	0x002c
        /*0044*/ 	.byte	0x00, 0xf0, 0x11, 0x00


	//----- nvinfo : EIATTR_KPARAM_INFO
	.align		4
.L_717:
        /*0048*/ 	.byte	0x04, 0x17
        /*004a*/ 	.short	(.L_719 - .L_718)
.L_718:
        /*004c*/ 	.word	0x00000000
        /*0050*/ 	.short	0x0005
        /*0052*/ 	.short	0x0028
        /*0054*/ 	.byte	0x00, 0xf0, 0x11, 0x00


	//----- nvinfo : EIATTR_KPARAM_INFO
	.align		4
.L_719:
        /*0058*/ 	.byte	0x04, 0x17
        /*005a*/ 	.short	(.L_721 - .L_720)
.L_720:
        /*005c*/ 	.word	0x00000000
        /*0060*/ 	.short	0x0004
        /*0062*/ 	.short	0x0020
        /*0064*/ 	.byte	0x00, 0xf5, 0x21, 0x00


	//----- nvinfo : EIATTR_KPARAM_INFO
	.align		4
.L_721:
        /*0068*/ 	.byte	0x04, 0x17
        /*006a*/ 	.short	(.L_723 - .L_722)
.L_722:
        /*006c*/ 	.word	0x00000000
        /*0070*/ 	.short	0x0003
        /*0072*/ 	.short	0x0018
        /*0074*/ 	.byte	0x00, 0xf5, 0x21, 0x00


	//----- nvinfo : EIATTR_KPARAM_INFO
	.align		4
.L_723:
        /*0078*/ 	.byte	0x04, 0x17
        /*007a*/ 	.short	(.L_725 - .L_724)
.L_724:
        /*007c*/ 	.word	0x00000000
        /*0080*/ 	.short	0x0002
        /*0082*/ 	.short	0x0010
        /*0084*/ 	.byte	0x00, 0xf5, 0x21, 0x00


	//----- nvinfo : EIATTR_KPARAM_INFO
	.align		4
.L_725:
        /*0088*/ 	.byte	0x04, 0x17
        /*008a*/ 	.short	(.L_727 - .L_726)
.L_726:
        /*008c*/ 	.word	0x00000000
        /*0090*/ 	.short	0x0001
        /*0092*/ 	.short	0x0008
        /*0094*/ 	.byte	0x00, 0xf5, 0x21, 0x00


	//----- nvinfo : EIATTR_KPARAM_INFO
	.align		4
.L_727:
        /*0098*/ 	.byte	0x04, 0x17
        /*009a*/ 	.short	(.L_729 - .L_728)
.L_728:
        /*009c*/ 	.word	0x00000000
        /*00a0*/ 	.short	0x0000
        /*00a2*/ 	.short	0x0000
        /*00a4*/ 	.byte	0x00, 0xf5, 0x21, 0x00


	//----- nvinfo : EIATTR_SPARSE_MMA_MASK
	.align		4
.L_729:
        /*00a8*/ 	.byte	0x03, 0x50
        /*00aa*/ 	.short	0x0000


	//----- nvinfo : EIATTR_MAXREG_COUNT
	.align		4
        /*00ac*/ 	.byte	0x03, 0x1b
        /*00ae*/ 	.short	0x00ff


	//----- nvinfo : EIATTR_MERCURY_ISA_VERSION
	.align		4
        /*00b0*/ 	.byte	0x03, 0x5f
        /*00b2*/ 	.short	0x0101


	//----- nvinfo : EIATTR_COOP_GROUP_MASK_REGIDS
	.align		4
        /*00b4*/ 	.byte	0x04, 0x29
        /*00b6*/ 	.short	(.L_731 - .L_730)


	//   ....[0]....
.L_730:
        /*00b8*/ 	.word	0xffffffff


	//   ....[1]....
        /*00bc*/ 	.word	0xffffffff


	//   ....[2]....
        /*00c0*/ 	.word	0xffffffff


	//   ....[3]....
        /*00c4*/ 	.word	0xffffffff


	//   ....[4]....
        /*00c8*/ 	.word	0xffffffff


	//   ....[5]....
        /*00cc*/ 	.word	0x05000018


	//   ....[6]....
        /*00d0*/ 	.word	0x05000018


	//   ....[7]....
        /*00d4*/ 	.word	0x05000018


	//   ....[8]....
        /*00d8*/ 	.word	0x05000018


	//   ....[9]....
        /*00dc*/ 	.word	0x05000018


	//----- nvinfo : EIATTR_COOP_GROUP_INSTR_OFFSETS
	.align		4
.L_731:
        /*00e0*/ 	.byte	0x04, 0x28
        /*00e2*/ 	.short	(.L_733 - .L_732)


	//   ....[0]....
.L_732:
        /*00e4*/ 	.word	0x00000810


	//   ....[1]....
        /*00e8*/ 	.word	0x00000830


	//   ....[2]....
        /*00ec*/ 	.word	0x00000850


	//   ....[3]....
        /*00f0*/ 	.word	0x00000870


	//   ....[4]....
        /*00f4*/ 	.word	0x00000890


	//   ....[5]....
        /*00f8*/ 	.word	0x00001110


	//   ....[6]....
        /*00fc*/ 	.word	0x000011a0


	//   ....[7]....
        /*0100*/ 	.word	0x00001210


	//   ....[8]....
        /*0104*/ 	.word	0x00001280


	//   ....[9]....
        /*0108*/ 	.word	0x000012f0


	//----- nvinfo : EIATTR_VRC_CTA_INIT_COUNT
	.align		4
.L_733:
        /*010c*/ 	.byte	0x02, 0x4a
	.zero		1
	.zero		1


	//----- nvinfo : EIATTR_EXIT_INSTR_OFFSETS
	.align		4
        /*0110*/ 	.byte	0x04, 0x1c
        /*0112*/ 	.short	(.L_735 - .L_734)


	//   ....[0]....
.L_734:
        /*0114*/ 	.word	0x00000080


	//   ....[1]....
        /*0118*/ 	.word	0x000010a0


	//----- nvinfo : EIATTR_MAX_THREADS
	.align		4
.L_735:
        /*011c*/ 	.byte	0x04, 0x05
        /*011e*/ 	.short	(.L_737 - .L_736)
.L_736:
        /*0120*/ 	.word	0x00000080
        /*0124*/ 	.word	0x00000001
        /*0128*/ 	.word	0x00000001


	//----- nvinfo : EIATTR_CRS_STACK_SIZE
	.align		4
.L_737:
        /*012c*/ 	.byte	0x04, 0x1e
        /*012e*/ 	.short	(.L_739 - .L_738)
.L_738:
        /*0130*/ 	.word	0x00000000


	//----- nvinfo : EIATTR_CBANK_PARAM_SIZE
	.align		4
.L_739:
        /*0134*/ 	.byte	0x03, 0x19
        /*0136*/ 	.short	0x003c


	//----- nvinfo : EIATTR_PARAM_CBANK
	.align		4
        /*0138*/ 	.byte	0x04, 0x0a
        /*013a*/ 	.short	(.L_741 - .L_740)
	.align		4
.L_740:
        /*013c*/ 	.word	index@(.nv.constant0._Z23flash_attn_sinks_kernelI6__halfLi192ELi4EEvPKT_S3_S3_PS1_PKffiiii)
        /*0140*/ 	.short	0x0380
        /*0142*/ 	.short	0x003c


	//----- nvinfo : EIATTR_SW_WAR
	.align		4
.L_741:
        /*0144*/ 	.byte	0x04, 0x36
        /*0146*/ 	.short	(.L_743 - .L_742)
.L_742:
        /*0148*/ 	.word	0x00000008
.L_743:


//--------------------- .nv.info._Z23flash_attn_sinks_kernelI6__halfLi128ELi4EEvPKT_S3_S3_PS1_PKffiiii --------------------------
	.section	.nv.info._Z23flash_attn_sinks_kernelI6__halfLi128ELi4EEvPKT_S3_S3_PS1_PKffiiii,"",@"SHT_CUDA_INFO"
	.sectionflags	@""
	.align	4


	//----- nvinfo : EIATTR_CUDA_API_VERSION
	.align		4
        /*0000*/ 	.byte	0x04, 0x37
        /*0002*/ 	.short	(.L_745 - .L_744)
.L_744:
        /*0004*/ 	.word	0x00000082


	//----- nvinfo : EIATTR_KPARAM_INFO
	.align		4
.L_745:
        /*0008*/ 	.byte	0x04, 0x17
        /*000a*/ 	.short	(.L_747 - .L_746)
.L_746:
        /*000c*/ 	.word	0x00000000
        /*0010*/ 	.short	0x0009
        /*0012*/ 	.short	0x0038
        /*0014*/ 	.byte	0x00, 0xf0, 0x11, 0x00


	//----- nvinfo : EIATTR_KPARAM_INFO
	.align		4
.L_747:
        /*0018*/ 	.byte	0x04, 0x17
        /*001a*/ 	.short	(.L_749 - .L_748)
.L_748:
        /*001c*/ 	.word	0x00000000
        /*0020*/ 	.short	0x0008
        /*0022*/ 	.short	0x0034
        /*0024*/ 	.byte	0x00, 0xf0, 0x11, 0x00


	//----- nvinfo : EIATTR_KPARAM_INFO
	.align		4
.L_749:
        /*0028*/ 	.byte	0x04, 0x17
        /*002a*/ 	.short	(.L_751 - .L_750)
.L_750:
        /*002c*/ 	.word	0x00000000
        /*0030*/ 	.short	0x0007
        /*0032*/ 	.short	0x0030
        /*0034*/ 	.byte	0x00, 0xf0, 0x11, 0x00


	//----- nvinfo : EIATTR_KPARAM_INFO
	.align		4
.L_751:
        /*0038*/ 	.byte	0x04, 0x17
        /*003a*/ 	.short	(.L_753 - .L_752)
.L_752:
        /*003c*/ 	.word	0x00000000
        /*0040*/ 	.short	0x0006
        /*0042*/ 	.short	0x002c
        /*0044*/ 	.byte	0x00, 0xf0, 0x11, 0x00


	//----- nvinfo : EIATTR_KPARAM_INFO
	.align		4
.L_753:
        /*0048*/ 	.byte	0x04, 0x17
        /*004a*/ 	.short	(.L_755 - .L_754)
.L_754:
        /*004c*/ 	.word	0x00000000
        /*0050*/ 	.short	0x0005
        /*0052*/ 	.short	0x0028
        /*0054*/ 	.byte	0x00, 0xf0, 0x11, 0x00


	//----- nvinfo : EIATTR_KPARAM_INFO
	.align		4
.L_755:
        /*0058*/ 	.byte	0x04, 0x17
        /*005a*/ 	.short	(.L_757 - .L_756)
.L_756:
        /*005c*/ 	.word	0x00000000
        /*0060*/ 	.short	0x0004
        /*0062*/ 	.short	0x0020
        /*0064*/ 	.byte	0x00, 0xf5, 0x21, 0x00


	//----- nvinfo : EIATTR_KPARAM_INFO
	.align		4
.L_757:
        /*0068*/ 	.byte	0x04, 0x17
        /*006a*/ 	.short	(.L_759 - .L_758)
.L_758:
        /*006c*/ 	.word	0x00000000
        /*0070*/ 	.short	0x0003
        /*0072*/ 	.short	0x0018
        /*0074*/ 	.byte	0x00, 0xf5, 0x21, 0x00


	//----- nvinfo : EIATTR_KPARAM_INFO
	.align		4
.L_759:
        /*0078*/ 	.byte	0x04, 0x17
        /*007a*/ 	.short	(.L_761 - .L_760)
.L_760:
        /*007c*/ 	.word	0x00000000
        /*0080*/ 	.short	0x0002
        /*0082*/ 	.short	0x0010
        /*0084*/ 	.byte	0x00, 0xf5, 0x21, 0x00


	//----- nvinfo : EIATTR_KPARAM_INFO
	.align		4
.L_761:
        /*0088*/ 	.byte	0x04, 0x17
        /*008a*/ 	.short	(.L_763 - .L_762)
.L_762:
        /*008c*/ 	.word	0x00000000
        /*0090*/ 	.short	0x0001
        /*0092*/ 	.short	0x0008
        /*0094*/ 	.byte	0x00, 0xf5, 0x21, 0x00


	//----- nvinfo : EIATTR_KPARAM_INFO
	.align		4
.L_763:
        /*0098*/ 	.byte	0x04, 0x17
        /*009a*/ 	.short	(.L_765 - .L_764)
.L_764:
        /*009c*/ 	.word	0x00000000
        /*00a0*/ 	.short	0x0000
        /*00a2*/ 	.short	0x0000
        /*00a4*/ 	.byte	0x00, 0xf5, 0x21, 0x00


	//----- nvinfo : EIATTR_SPARSE_MMA_MASK
	.align		4
.L_765:
        /*00a8*/ 	.byte	0x03, 0x50
        /*00aa*/ 	.short	0x0000


	//----- nvinfo : EIATTR_MAXREG_COUNT
	.align		4
        /*00ac*/ 	.byte	0x03, 0x1b
        /*00ae*/ 	.short	0x00ff


	//----- nvinfo : EIATTR_MERCURY_ISA_VERSION
	.align		4
        /*00b0*/ 	.byte	0x03, 0x5f
        /*00b2*/ 	.short	0x0101


	//----- nvinfo : EIATTR_COOP_GROUP_MASK_REGIDS
	.align		4
        /*00b4*/ 	.byte	0x04, 0x29
        /*00b6*/ 	.short	(.L_767 - .L_766)


	//   ....[0]....
.L_766:
        /*00b8*/ 	.word	0xffffffff


	//   ....[1]....
        /*00bc*/ 	.word	0xffffffff


	//   ....[2]....
        /*00c0*/ 	.word	0xffffffff


	//   ....[3]....
        /*00c4*/ 	.word	0xffffffff


	//   ....[4]....
        /*00c8*/ 	.word	0xffffffff


	//   ....[5]....
        /*00cc*/ 	.word	0x05000016


	//   ....[6]....
        /*00d0*/ 	.word	0x05000016


	//   ....[7]....
        /*00d4*/ 	.word	0x05000016


	//   ....[8]....
        /*00d8*/ 	.word	0x05000016


	//   ....[9]....
        /*00dc*/ 	.word	0x05000016


	//----- nvinfo : EIATTR_COOP_GROUP_INSTR_OFFSETS
	.align		4
.L_767:
        /*00e0*/ 	.byte	0x04, 0x28
        /*00e2*/ 	.short	(.L_769 - .L_768)


	//   ....[0]....
.L_768:
        /*00e4*/ 	.word	0x00000760


	//   ....[1]....
        /*00e8*/ 	.word	0x00000780


	//   ....[2]....
        /*00ec*/ 	.word	0x000007a0


	//   ....[3]....
        /*00f0*/ 	.word	0x000007c0


	//   ....[4]....
        /*00f4*/ 	.word	0x000007e0


	//   ....[5]....
        /*00f8*/ 	.word	0x00000f50


	//   ....[6]....
        /*00fc*/ 	.word	0x00000fe0


	//   ....[7]....
        /*0100*/ 	.word	0x00001050


	//   ....[8]....
        /*0104*/ 	.word	0x000010c0


	//   ....[9]....
        /*0108*/ 	.word	0x00001130


	//----- nvinfo : EIATTR_VRC_CTA_INIT_COUNT
	.align		4
.L_769:
        /*010c*/ 	.byte	0x02, 0x4a
	.zero		1
	.zero		1


	//----- nvinfo : EIATTR_EXIT_INSTR_OFFSETS
	.align		4
        /*0110*/ 	.byte	0x04, 0x1c
        /*0112*/ 	.short	(.L_771 - .L_770)


	//   ....[0]....
.L_770:
        /*0114*/ 	.word	0x00000080


	//   ....[1]....
        /*0118*/ 	.word	0x00000ee0


	//----- nvinfo : EIATTR_MAX_THREADS
	.align		4
.L_771:
        /*011c*/ 	.byte	0x04, 0x05
        /*011e*/ 	.short	(.L_773 - .L_772)
.L_772:
        /*0120*/ 	.word	0x00000080
        /*0124*/ 	.word	0x00000001
        /*0128*/ 	.word	0x00000001


	//----- nvinfo : EIATTR_CRS_STACK_SIZE
	.align		4
.L_773:
        /*012c*/ 	.byte	0x04, 0x1e
        /*012e*/ 	.short	(.L_775 - .L_774)
.L_774:
        /*0130*/ 	.word	0x00000000


	//----- nvinfo : EIATTR_CBANK_PARAM_SIZE
	.align		4
.L_775:
        /*0134*/ 	.byte	0x03, 0x19
        /*0136*/ 	.short	0x003c


	//----- nvinfo : EIATTR_PARAM_CBANK
	.align		4
        /*0138*/ 	.byte	0x04, 0x0a
        /*013a*/ 	.short	(.L_777 - .L_776)
	.align		4
.L_776:
        /*013c*/ 	.word	index@(.nv.constant0._Z23flash_attn_sinks_kernelI6__halfLi128ELi4EEvPKT_S3_S3_PS1_PKffiiii)
        /*0140*/ 	.short	0x0380
        /*0142*/ 	.short	0x003c


	//----- nvinfo : EIATTR_SW_WAR
	.align		4
.L_777:
        /*0144*/ 	.byte	0x04, 0x36
        /*0146*/ 	.short	(.L_779 - .L_778)
.L_778:
        /*0148*/ 	.word	0x00000008
.L_779:


//--------------------- .nv.info._Z23flash_attn_sinks_kernelI6__halfLi112ELi4EEvPKT_S3_S3_PS1_PKffiiii --------------------------
	.section	.nv.info._Z23flash_attn_sinks_kernelI6__halfLi112ELi4EEvPKT_S3_S3_PS1_PKffiiii,"",@"SHT_CUDA_INFO"
	.sectionflags	@""
	.align	4


	//----- nvinfo : EIATTR_CUDA_API_VERSION
	.align		4
        /*0000*/ 	.byte	0x04, 0x37
        /*0002*/ 	.short	(.L_781 - .L_780)
.L_780:
        /*0004*/ 	.word	0x00000082


	//----- nvinfo : EIATTR_KPARAM_INFO
	.align		4
.L_781:
        /*0008*/ 	.byte	0x04, 0x17
        /*000a*/ 	.short	(.L_783 - .L_782)
.L_782:
        /*000c*/ 	.word	0x00000000
        /*0010*/ 	.short	0x0009
        /*0012*/ 	.short	0x0038
        /*0014*/ 	.byte	0x00, 0xf0, 0x11, 0x00


	//----- nvinfo : EIATTR_KPARAM_INFO
	.align		4
.L_783:
        /*0018*/ 	.byte	0x04, 0x17
        /*001a*/ 	.short	(.L_785 - .L_784)
.L_784:
        /*001c*/ 	.word	0x00000000
        /*0020*/ 	.short	0x0008
        /*0022*/ 	.short	0x0034
        /*0024*/ 	.byte	0x00, 0xf0, 0x11, 0x00


	//----- nvinfo : EIATTR_KPARAM_INFO
	.align		4
.L_785:
        /*0028*/ 	.byte	0x04, 0x17
        /*002a*/ 	.short	(.L_787 - .L_786)
.L_786:
        /*002c*/ 	.word	0x00000000
        /*0030*/ 	.short	0x0007
        /*0032*/ 	.short	0x0030
        /*0034*/ 	.byte	0x00, 0xf0, 0x11, 0x00


	//----- nvinfo : EIATTR_KPARAM_INFO
	.align		4
.L_787:
        /*0038*/ 	.byte	0x04, 0x17
        /*003a*/ 	.short	(.L_789 - .L_788)
.L_788:
        /*003c*/ 	.word	0x00000000
        /*0040*/ 	.short	0x0006
        /*0042*/ 	.short	0x002c
        /*0044*/ 	.byte	0x00, 0xf0, 0x11, 0x00


	//----- nvinfo : EIATTR_KPARAM_INFO
	.align		4
.L_789:
        /*0048*/ 	.byte	0x04, 0x17
        /*004a*/ 	.short	(.L_791 - .L_790)
.L_790:
        /*004c*/ 	.word	0x00000000
        /*0050*/ 	.short	0x0005
        /*0052*/ 	.short	0x0028
        /*0054*/ 	.byte	0x00, 0xf0, 0x11, 0x00


	//----- nvinfo : EIATTR_KPARAM_INFO
	.align		4
.L_791:
        /*0058*/ 	.byte	0x04, 0x17
        /*005a*/ 	.short	(.L_793 - .L_792)
.L_792:
        /*005c*/ 	.word	0x00000000
        /*0060*/ 	.short	0x0004
        /*0062*/ 	.short	0x0020
        /*0064*/ 	.byte	0x00, 0xf5, 0x21, 0x00


	//----- nvinfo : EIATTR_KPARAM_INFO
	.align		4
.L_793:
        /*0068*/ 	.byte	0x04, 0x17
        /*006a*/ 	.short	(.L_795 - .L_794)
.L_794:
        /*006c*/ 	.word	0x00000000
        /*0070*/ 	.short	0x0003
        /*0072*/ 	.short	0x0018
        /*0074*/ 	.byte	0x00, 0xf5, 0x21, 0x00


	//----- nvinfo : EIATTR_KPARAM_INFO
	.align		4
.L_795:
        /*0078*/ 	.byte	0x04, 0x17
        /*007a*/ 	.short	(.L_797 - .L_796)
.L_796:
        /*007c*/ 	.word	0x00000000
        /*0080*/ 	.short	0x0002
        /*0082*/ 	.short	0x0010
        /*0084*/ 	.byte	0x00, 0xf5, 0x21, 0x00


	//----- nvinfo : EIATTR_KPARAM_INFO
	.align		4
.L_797:
        /*0088*/ 	.byte	0x04, 0x17
        /*008a*/ 	.short	(.L_799 - .L_798)
.L_798:
        /*008c*/ 	.word	0x00000000
        /*0090*/ 	.short	0x0001
        /*0092*/ 	.short	0x0008
        /*0094*/ 	.byte	0x00, 0xf5, 0x21, 0x00


	//----- nvinfo : EIATTR_KPARAM_INFO
	.align		4
.L_799:
        /*0098*/ 	.byte	0x04, 0x17
        /*009a*/ 	.short	(.L_801 - .L_800)
.L_800:
        /*009c*/ 	.word	0x00000000
        /*00a0*/ 	.short	0x0000
        /*00a2*/ 	.short	0x0000
        /*00a4*/ 	.byte	0x00, 0xf5, 0x21, 0x00


	//----- nvinfo : EIATTR_SPARSE_MMA_MASK
	.align		4
.L_801:
        /*00a8*/ 	.byte	0x03, 0x50
        /*00aa*/ 	.short	0x0000


	//----- nvinfo : EIATTR_MAXREG_COUNT
	.align		4
        /*00ac*/ 	.byte	0x03, 0x1b
        /*00ae*/ 	.short	0x00ff


	//----- nvinfo : EIATTR_MERCURY_ISA_VERSION
	.align		4
        /*00b0*/ 	.byte	0x03, 0x5f
        /*00b2*/ 	.short	0x0101


	//----- nvinfo : EIATTR_COOP_GROUP_MASK_REGIDS
	.align		4
        /*00b4*/ 	.byte	0x04, 0x29
        /*00b6*/ 	.short	(.L_803 - .L_802)


	//   ....[0]....
.L_802:
        /*00b8*/ 	.word	0xffffffff


	//   ....[1]....
        /*00bc*/ 	.word	0xffffffff


	//   ....[2]....
        /*00c0*/ 	.word	0xffffffff


	//   ....[3]....
        /*00c4*/ 	.word	0xffffffff


	//   ....[4]....
        /*00c8*/ 	.word	0xffffffff


	//   ....[5]....
        /*00cc*/ 	.word	0x05000019


	//   ....[6]....
        /*00d0*/ 	.word	0x05000019


	//   ....[7]....
        /*00d4*/ 	.word	0x05000019


	//   ....[8]....
        /*00d8*/ 	.word	0x05000019


	//   ....[9]....
        /*00dc*/ 	.word	0x05000019


	//----- nvinfo : EIATTR_COOP_GROUP_INSTR_OFFSETS
	.align		4
.L_803:
        /*00e0*/ 	.byte	0x04, 0x28
        /*00e2*/ 	.short	(.L_805 - .L_804)


	//   ....[0]....
.L_804:
        /*00e4*/ 	.word	0x00000820


	//   ....[1]....
        /*00e8*/ 	.word	0x00000840


	//   ....[2]....
        /*00ec*/ 	.word	0x00000860


	//   ....[3]....
        /*00f0*/ 	.word	0x00000880


	//   ....[4]....
        /*00f4*/ 	.word	0x000008a0


	//   ....[5]....
        /*00f8*/ 	.word	0x00001040


	//   ....[6]....
        /*00fc*/ 	.word	0x000010e0


	//   ....[7]....
        /*0100*/ 	.word	0x00001150


	//   ....[8]....
        /*0104*/ 	.word	0x000011c0


	//   ....[9]....
        /*0108*/ 	.word	0x00001230


	//----- nvinfo : EIATTR_VRC_CTA_INIT_COUNT
	.align		4
.L_805:
        /*010c*/ 	.byte	0x02, 0x4a
	.zero		1
	.zero		1


	//----- nvinfo : EIATTR_EXIT_INSTR_OFFSETS
	.align		4
        /*0110*/ 	.byte	0x04, 0x1c
        /*0112*/ 	.short	(.L_807 - .L_806)


	//   ....[0]....
.L_806:
        /*0114*/ 	.word	0x00000080


	//   ....[1]....
        /*0118*/ 	.word	0x00000fa0


	//   ....[2]....
        /*011c*/ 	.word	0x00000fe0


	//----- nvinfo : EIATTR_MAX_THREADS
	.align		4
.L_807:
        /*0120*/ 	.byte	0x04, 0x05
        /*0122*/ 	.short	(.L_809 - .L_808)
.L_808:
        /*0124*/ 	.word	0x00000080
        /*0128*/ 	.word	0x00000001
        /*012c*/ 	.word	0x00000001


	//----- nvinfo : EIATTR_CRS_STACK_SIZE
	.align		4
.L_809:
        /*0130*/ 	.byte	0x04, 0x1e
        /*0132*/ 	.short	(.L_811 - .L_810)
.L_810:
        /*0134*/ 	.word	0x00000000


	//----- nvinfo : EIATTR_CBANK_PARAM_SIZE
	.align		4
.L_811:
        /*0138*/ 	.byte	0x03, 0x19
        /*013a*/ 	.short	0x003c


	//----- nvinfo : EIATTR_PARAM_CBANK
	.align		4
        /*013c*/ 	.byte	0x04, 0x0a
        /*013e*/ 	.short	(.L_813 - .L_812)
	.align		4
.L_812:
        /*0140*/ 	.word	index@(.nv.constant0._Z23flash_attn_sinks_kernelI6__halfLi112ELi4EEvPKT_S3_S3_PS1_PKffiiii)
        /*0144*/ 	.short	0x0380
        /*0146*/ 	.short	0x003c


	//----- nvinfo : EIATTR_SW_WAR
	.align		4
.L_813:
        /*0148*/ 	.byte	0x04, 0x36
        /*014a*/ 	.short	(.L_815 - .L_814)
.L_814:
        /*014c*/ 	.word	0x00000008
.L_815:


//--------------------- .nv.info._Z23flash_attn_sinks_kernelI6__halfLi96ELi4EEvPKT_S3_S3_PS1_PKffiiii --------------------------
	.section	.nv.info._Z23flash_attn_sinks_kernelI6__halfLi96ELi4EEvPKT_S3_S3_PS1_PKffiiii,"",@"SHT_CUDA_INFO"
	.sectionflags	@""
	.align	4


	//----- nvinfo : EIATTR_CUDA_API_VERSION
	.align		4
        /*0000*/ 	.byte	0x04, 0x37
        /*0002*/ 	.short	(.L_817 - .L_816)
.L_816:
        /*0004*/ 	.word	0x00000082


	//----- nvinfo : EIATTR_KPARAM_INFO
	.align		4
.L_817:
        /*0008*/ 	.byte	0x04, 0x17
        /*000a*/ 	.short	(.L_819 - .L_818)
.L_818:
        /*000c*/ 	.word	0x00000000
        /*0010*/ 	.short	0x0009
        /*0012*/ 	.short	0x0038
        /*0014*/ 	.byte	0x00, 0xf0, 0x11, 0x00


	//----- nvinfo : EIATTR_KPARAM_INFO
	.align		4
.L_819:
        /*0018*/ 	.byte	0x04, 0x17
        /*001a*/ 	.short	(.L_821 - .L_820)
.L_820:
        /*001c*/ 	.word	0x00000000
        /*0020*/ 	.short	0x0008
        /*0022*/ 	.short	0x0034
        /*0024*/ 	.byte	0x00, 0xf0, 0x11, 0x00


	//----- nvinfo : EIATTR_KPARAM_INFO
	.align		4
.L_821:
        /*0028*/ 	.byte	0x04, 0x17
        /*002a*/ 	.short	(.L_823 - .L_822)
.L_822:
        /*002c*/ 	.word	0x00000000
        /*0030*/ 	.short	0x0007
        /*0032*/ 	.short	0x0030
        /*0034*/ 	.byte	0x00, 0xf0, 0x11, 0x00


	//----- nvinfo : EIATTR_KPARAM_INFO
	.align		4
.L_823:
        /*0038*/ 	.byte	0x04, 0x17
        /*003a*/ 	.short	(.L_825 - .L_824)
.L_824:
        /*003c*/ 	.word	0x00000000
        /*0040*/ 	.short	0x0006
        /*0042*/ 	.short	0x002c
        /*0044*/ 	.byte	0x00, 0xf0, 0x11, 0x00


	//----- nvinfo : EIATTR_KPARAM_INFO
	.align		4
.L_825:
        /*0048*/ 	.byte	0x04, 0x17
        /*004a*/ 	.short	(.L_827 - .L_826)
.L_826:
        /*004c*/ 	.word	0x00000000
        /*0050*/ 	.short	0x0005
        /*0052*/ 	.short	0x0028
        /*0054*/ 	.byte	0x00, 0xf0, 0x11, 0x00


	//----- nvinfo : EIATTR_KPARAM_INFO
	.align		4
.L_827:
        /*0058*/ 	.byte	0x04, 0x17
        /*005a*/ 	.short	(.L_829 - .L_828)
.L_828:
        /*005c*/ 	.word	0x00000000
        /*0060*/ 	.short	0x0004
        /*0062*/ 	.short	0x0020
        /*0064*/ 	.byte	0x00, 0xf5, 0x21, 0x00


	//----- nvinfo : EIATTR_KPARAM_INFO
	.align		4
.L_829:
        /*0068*/ 	.byte	0x04, 0x17
        /*006a*/ 	.short	(.L_831 - .L_830)
.L_830:
        /*006c*/ 	.word	0x00000000
        /*0070*/ 	.short	0x0003
        /*0072*/ 	.short	0x0018
        /*0074*/ 	.byte	0x00, 0xf5, 0x21, 0x00


	//----- nvinfo : EIATTR_KPARAM_INFO
	.align		4
.L_831:
        /*0078*/ 	.byte	0x04, 0x17
        /*007a*/ 	.short	(.L_833 - .L_832)
.L_832:
        /*007c*/ 	.word	0x00000000
        /*0080*/ 	.short	0x0002
        /*0082*/ 	.short	0x0010
        /*0084*/ 	.byte	0x00, 0xf5, 0x21, 0x00


	//----- nvinfo : EIATTR_KPARAM_INFO
	.align		4
.L_833:
        /*0088*/ 	.byte	0x04, 0x17
        /*008a*/ 	.short	(.L_835 - .L_834)
.L_834:
        /*008c*/ 	.word	0x00000000
        /*0090*/ 	.short	0x0001
        /*0092*/ 	.short	0x0008
        /*0094*/ 	.byte	0x00, 0xf5, 0x21, 0x00


	//----- nvinfo : EIATTR_KPARAM_INFO
	.align		4
.L_835:
        /*0098*/ 	.byte	0x04, 0x17
        /*009a*/ 	.short	(.L_837 - .L_836)
.L_836:
        /*009c*/ 	.word	0x00000000
        /*00a0*/ 	.short	0x0000
        /*00a2*/ 	.short	0x0000
        /*00a4*/ 	.byte	0x00, 0xf5, 0x21, 0x00


	//----- nvinfo : EIATTR_SPARSE_MMA_MASK
	.align		4
.L_837:
        /*00a8*/ 	.byte	0x03, 0x50
        /*00aa*/ 	.short	0x0000


	//----- nvinfo : EIATTR_MAXREG_COUNT
	.align		4
        /*00ac*/ 	.byte	0x03, 0x1b
        /*00ae*/ 	.short	0x00ff


	//----- nvinfo : EIATTR_MERCURY_ISA_VERSION
	.align		4
        /*00b0*/ 	.byte	0x03, 0x5f
        /*00b2*/ 	.short	0x0101


	//----- nvinfo : EIATTR_COOP_GROUP_MASK_REGIDS
	.align		4
        /*00b4*/ 	.byte	0x04, 0x29
        /*00b6*/ 	.short	(.L_839 - .L_838)


	//   ....[0]....
.L_838:
        /*00b8*/ 	.word	0xffffffff


	//   ....[1]....
        /*00bc*/ 	.word	0xffffffff


	//   ....[2]....
        /*00c0*/ 	.word	0xffffffff


	//   ....[3]....
        /*00c4*/ 	.word	0xffffffff


	//   ....[4]....
        /*00c8*/ 	.word	0xffffffff


	//   ....[5]....
        /*00cc*/ 	.word	0xffffffff


	//   ....[6]....
        /*00d0*/ 	.word	0xffffffff


	//   ....[7]....
        /*00d4*/ 	.word	0xffffffff


	//   ....[8]....
        /*00d8*/ 	.word	0xffffffff


	//   ....[9]....
        /*00dc*/ 	.word	0xffffffff


	//   ....[10]....
        /*00e0*/ 	.word	0xffffffff


	//   ....[11]....
        /*00e4*/ 	.word	0xffffffff


	//   ....[12]....
        /*00e8*/ 	.word	0xffffffff


	//   ....[13]....
        /*00ec*/ 	.word	0xffffffff


	//   ....[14]....
        /*00f0*/ 	.word	0xffffffff


	//   ....[15]....
        /*00f4*/ 	.word	0x05000005


	//   ....[16]....
        /*00f8*/ 	.word	0x05000005


	//   ....[17]....
        /*00fc*/ 	.word	0x05000005


	//   ....[18]....
        /*0100*/ 	.word	0x05000005


	//   ....[19]....
        /*0104*/ 	.word	0x05000005


	//   ....[20]....
        /*0108*/ 	.word	0x05000005


	//   ....[21]....
        /*010c*/ 	.word	0x05000005


	//   ....[22]....
        /*0110*/ 	.word	0x05000005


	//   ....[23]....
        /*0114*/ 	.word	0x05000005


	//   ....[24]....
        /*0118*/ 	.word	0x05000005


	//   ....[25]....
        /*011c*/ 	.word	0x05000005


	//   ....[26]....
        /*0120*/ 	.word	0x05000005


	//   ....[27]....
        /*0124*/ 	.word	0x05000005


	//   ....[28]....
        /*0128*/ 	.word	0x05000005


	//   ....[29]....
        /*012c*/ 	.word	0x05000005


	//----- nvinfo : EIATTR_COOP_GROUP_INSTR_OFFSETS
	.align		4
.L_839:
        /*0130*/ 	.byte	0x04, 0x28
        /*0132*/ 	.short	(.L_841 - .L_840)


	//   ....[0]....
.L_840:
        /*0134*/ 	.word	0x00000700


	//   ....[1]....
        /*0138*/ 	.word	0x00000720


	//   ....[2]....
        /*013c*/ 	.word	0x00000740


	//   ....[3]....
        /*0140*/ 	.word	0x00000760


	//   ....[4]....
        /*0144*/ 	.word	0x00000780


	//   ....[5]....
        /*0148*/ 	.word	0x00000b50


	//   ....[6]....
        /*014c*/ 	.word	0x00000b90


	//   ....[7]....
        /*0150*/ 	.word	0x00000bb0


	//   ....[8]....
        /*0154*/ 	.word	0x00000bd0


	//   ....[9]....
        /*0158*/ 	.word	0x00000bf0


	//   ....[10]....
        /*015c*/ 	.word	0x00000d90


	//   ....[11]....
        /*0160*/ 	.word	0x00000db0


	//   ....[12]....
        /*0164*/ 	.word	0x00000de0


	//   ....[13]....
        /*0168*/ 	.word	0x00000e20


	//   ....[14]....
        /*016c*/ 	.word	0x00000e60


	//   ....[15]....
        /*0170*/ 	.word	0x00001570


	//   ....[16]....
        /*0174*/ 	.word	0x000015d0


	//   ....[17]....
        /*0178*/ 	.word	0x00001630


	//   ....[18]....
        /*017c*/ 	.word	0x00001690


	//   ....[19]....
        /*0180*/ 	.word	0x000016f0


	//   ....[20]....
        /*0184*/ 	.word	0x000017a0


	//   ....[21]....
        /*0188*/ 	.word	0x00001860


	//   ....[22]....
        /*018c*/ 	.word	0x000018e0


	//   ....[23]....
        /*0190*/ 	.word	0x00001940


	//   ....[24]....
        /*0194*/ 	.word	0x000019a0


	//   ....[25]....
        /*0198*/ 	.word	0x00001c60


	//   ....[26]....
        /*019c*/ 	.word	0x00001cd0


	//   ....[27]....
        /*01a0*/ 	.word	0x00001d40


	//   ....[28]....
        /*01a4*/ 	.word	0x00001db0


	//   ....[29]....
        /*01a8*/ 	.word	0x00001e20


	//----- nvinfo : EIATTR_VRC_CTA_INIT_COUNT
	.align		4
.L_841:
        /*01ac*/ 	.byte	0x02, 0x4a
	.zero		1
	.zero		1


	//----- nvinfo : EIATTR_EXIT_INSTR_OFFSETS
	.align		4
        /*01b0*/ 	.byte	0x04, 0x1c
        /*01b2*/ 	.short	(.L_843 - .L_842)


	//   ....[0]....
.L_842:
        /*01b4*/ 	.word	0x00000080


	//   ....[1]....
        /*01b8*/ 	.word	0x00001520


	//----- nvinfo : EIATTR_MAX_THREADS
	.align		4
.L_843:
        /*01bc*/ 	.byte	0x04, 0x05
        /*01be*/ 	.short	(.L_845 - .L_844)
.L_844:
        /*01c0*/ 	.word	0x00000080
        /*01c4*/ 	.word	0x00000001
        /*01c8*/ 	.word	0x00000001


	//----- nvinfo : EIATTR_CRS_STACK_SIZE
	.align		4
.L_845:
        /*01cc*/ 	.byte	0x04, 0x1e
        /*01ce*/ 	.short	(.L_847 - .L_846)
.L_846:
        /*01d0*/ 	.word	0x00000000


	//----- nvinfo : EIATTR_CBANK_PARAM_SIZE
	.align		4
.L_847:
        /*01d4*/ 	.byte	0x03, 0x19
        /*01d6*/ 	.short	0x003c


	//----- nvinfo : EIATTR_PARAM_CBANK
	.align		4
        /*01d8*/ 	.byte	0x04, 0x0a
        /*01da*/ 	.short	(.L_849 - .L_848)
	.align		4
.L_848:
        /*01dc*/ 	.word	index@(.nv.constant0._Z23flash_attn_sinks_kernelI6__halfLi96ELi4EEvPKT_S3_S3_PS1_PKffiiii)
        /*01e0*/ 	.short	0x0380
        /*01e2*/ 	.short	0x003c


	//----- nvinfo : EIATTR_SW_WAR
	.align		4
.L_849:
        /*01e4*/ 	.byte	0x04, 0x36
        /*01e6*/ 	.short	(.L_851 - .L_850)
.L_850:
        /*01e8*/ 	.word	0x00000008
.L_851:


//--------------------- .nv.info._Z23flash_attn_sinks_kernelI6__halfLi80ELi4EEvPKT_S3_S3_PS1_PKffiiii --------------------------
	.section	.nv.info._Z23flash_attn_sinks_kernelI6__halfLi80ELi4EEvPKT_S3_S3_PS1_PKffiiii,"",@"SHT_CUDA_INFO"
	.sectionflags	@""
	.align	4


	//----- nvinfo : EIATTR_CUDA_API_VERSION
	.align		4
        /*0000*/ 	.byte	0x04, 0x37
        /*0002*/ 	.short	(.L_853 - .L_852)
.L_852:
        /*0004*/ 	.word	0x00000082


	//----- nvinfo : EIATTR_KPARAM_INFO
	.align		4
.L_853:
        /*0008*/ 	.byte	0x04, 0x17
        /*000a*/ 	.short	(.L_855 - .L_854)
.L_854:
        /*000c*/ 	.word	0x00000000
        /*0010*/ 	.short	0x0009
        /*0012*/ 	.short	0x0038
        /*0014*/ 	.byte	0x00, 0xf0, 0x11, 0x00


	//----- nvinfo : EIATTR_KPARAM_INFO
	.align		4
.L_855:
        /*0018*/ 	.byte	0x04, 0x17
        /*001a*/ 	.short	(.L_857 - .L_856)
.L_856:
        /*001c*/ 	.word	0x00000000
        /*0020*/ 	.short	0x0008
        /*0022*/ 	.short	0x0034
        /*0024*/ 	.byte	0x00, 0xf0, 0x11, 0x00


	//----- nvinfo : EIATTR_KPARAM_INFO
	.align		4
.L_857:
        /*0028*/ 	.byte	0x04, 0x17
        /*002a*/ 	.short	(.L_859 - .L_858)
.L_858:
        /*002c*/ 	.word	0x00000000
        /*0030*/ 	.short	0x0007
        /*0032*/ 	.short	0x0030
        /*0034*/ 	.byte	0x00, 0xf0, 0x11, 0x00


	//----- nvinfo : EIATTR_KPARAM_INFO
	.align		4
.L_859:
        /*0038*/ 	.byte	0x04, 0x17
        /*003a*/ 	.short	(.L_861 - .L_860)
.L_860:
        /*003c*/ 	.word	0x00000000
        /*0040*/ 	.short	0x0006
        /*0042*/ 	.short	0x002c
        /*0044*/ 	.byte	0x00, 0xf0, 0x11, 0x00


	//----- nvinfo : EIATTR_KPARAM_INFO
	.align		4
.L_861:
        /*0048*/ 	.byte	0x04, 0x17
        /*004a*/ 	.short	(.L_863 - .L_862)
.L_862:
        /*004c*/ 	.word	0x00000000
        /*0050*/ 	.short	0x0005
        /*0052*/ 	.short	0x0028
        /*0054*/ 	.byte	0x00, 0xf0, 0x11, 0x00


	//----- nvinfo : EIATTR_KPARAM_INFO
	.align		4
.L_863:
        /*0058*/ 	.byte	0x04, 0x17
        /*005a*/ 	.short	(.L_865 - .L_864)
.L_864:
        /*005c*/ 	.word	0x00000000
        /*0060*/ 	.short	0x0004
        /*0062*/ 	.short	0x0020
        /*0064*/ 	.byte	0x00, 0xf5, 0x21, 0x00


	//----- nvinfo : EIATTR_KPARAM_INFO
	.align		4
.L_865:
        /*0068*/ 	.byte	0x04, 0x17
        /*006a*/ 	.short	(.L_867 - .L_866)
.L_866:
        /*006c*/ 	.word	0x00000000
        /*0070*/ 	.short	0x0003
        /*0072*/ 	.short	0x0018
        /*0074*/ 	.byte	0x00, 0xf5, 0x21, 0x00


	//----- nvinfo : EIATTR_KPARAM_INFO
	.align		4
.L_867:
        /*0078*/ 	.byte	0x04, 0x17
        /*007a*/ 	.short	(.L_869 - .L_868)
.L_868:
        /*007c*/ 	.word	0x00000000
        /*0080*/ 	.short	0x0002
        /*0082*/ 	.short	0x0010
        /*0084*/ 	.byte	0x00, 0xf5, 0x21, 0x00


	//----- nvinfo : EIATTR_KPARAM_INFO
	.align		4
.L_869:
        /*0088*/ 	.byte	0x04, 0x17
        /*008a*/ 	.short	(.L_871 - .L_870)
.L_870:
        /*008c*/ 	.word	0x00000000
        /*0090*/ 	.short	0x0001
        /*0092*/ 	.short	0x0008
        /*0094*/ 	.byte	0x00, 0xf5, 0x21, 0x00


	//----- nvinfo : EIATTR_KPARAM_INFO
	.align		4
.L_871:
        /*0098*/ 	.byte	0x04, 0x17
        /*009a*/ 	.short	(.L_873 - .L_872)
.L_872:
        /*009c*/ 	.word	0x00000000
        /*00a0*/ 	.short	0x0000
        /*00a2*/ 	.short	0x0000
        /*00a4*/ 	.byte	0x00, 0xf5, 0x21, 0x00


	//----- nvinfo : EIATTR_SPARSE_MMA_MASK
	.align		4
.L_873:
        /*00a8*/ 	.byte	0x03, 0x50
        /*00aa*/ 	.short	0x0000


	//----- nvinfo : EIATTR_MAXREG_COUNT
	.align		4
        /*00ac*/ 	.byte	0x03, 0x1b
        /*00ae*/ 	.short	0x00ff


	//----- nvinfo : EIATTR_MERCURY_ISA_VERSION
	.align		4
        /*00b0*/ 	.byte	0x03, 0x5f
        /*00b2*/ 	.short	0x0101


	//----- nvinfo : EIATTR_COOP_GROUP_MASK_REGIDS
	.align		4
        /*00b4*/ 	.byte	0x04, 0x29
        /*00b6*/ 	.short	(.L_875 - .L_874)


	//   ....[0]....
.L_874:
        /*00b8*/ 	.word	0xffffffff


	//   ....[1]....
        /*00bc*/ 	.word	0xffffffff


	//   ....[2]....
        /*00c0*/ 	.word	0xffffffff


	//   ....[3]....
        /*00c4*/ 	.word	0xffffffff


	//   ....[4]....
        /*00c8*/ 	.word	0xffffffff


	//   ....[5]....
        /*00cc*/ 	.word	0x05000015


	//   ....[6]....
        /*00d0*/ 	.word	0x05000015


	//   ....[7]....
        /*00d4*/ 	.word	0x05000015


	//   ....[8]....
        /*00d8*/ 	.word	0x05000015


	//   ....[9]....
        /*00dc*/ 	.word	0x05000015


	//----- nvinfo : EIATTR_COOP_GROUP_INSTR_OFFSETS
	.align		4
.L_875:
        /*00e0*/ 	.byte	0x04, 0x28
        /*00e2*/ 	.short	(.L_877 - .L_876)


	//   ....[0]....
.L_876:
        /*00e4*/ 	.word	0x000007a0


	//   ....[1]....
        /*00e8*/ 	.word	0x000007c0


	//   ....[2]....
        /*00ec*/ 	.word	0x000007e0


	//   ....[3]....
        /*00f0*/ 	.word	0x00000800


	//   ....[4]....
        /*00f4*/ 	.word	0x00000820


	//   ....[5]....
        /*00f8*/ 	.word	0x00000f50


	//   ....[6]....
        /*00fc*/ 	.word	0x00000fe0


	//   ....[7]....
        /*0100*/ 	.word	0x00001050


	//   ....[8]....
        /*0104*/ 	.word	0x000010c0


	//   ....[9]....
        /*0108*/ 	.word	0x00001120


	//----- nvinfo : EIATTR_VRC_CTA_INIT_COUNT
	.align		4
.L_877:
        /*010c*/ 	.byte	0x02, 0x4a
	.zero		1
	.zero		1


	//----- nvinfo : EIATTR_EXIT_INSTR_OFFSETS
	.align		4
        /*0110*/ 	.byte	0x04, 0x1c
        /*0112*/ 	.short	(.L_879 - .L_878)


	//   ....[0]....
.L_878:
        /*0114*/ 	.word	0x00000080


	//   ....[1]....
        /*0118*/ 	.word	0x00000ea0


	//   ....[2]....
        /*011c*/ 	.word	0x00000ee0


	//----- nvinfo : EIATTR_MAX_THREADS
	.align		4
.L_879:
        /*0120*/ 	.byte	0x04, 0x05
        /*0122*/ 	.short	(.L_881 - .L_880)
.L_880:
        /*0124*/ 	.word	0x00000080
        /*0128*/ 	.word	0x00000001
        /*012c*/ 	.word	0x00000001


	//----- nvinfo : EIATTR_CRS_STACK_SIZE
	.align		4
.L_881:
        /*0130*/ 	.byte	0x04, 0x1e
        /*0132*/ 	.short	(.L_883 - .L_882)
.L_882:
        /*0134*/ 	.word	0x00000000


	//----- nvinfo : EIATTR_CBANK_PARAM_SIZE
	.align		4
.L_883:
        /*0138*/ 	.byte	0x03, 0x19
        /*013a*/ 	.short	0x003c


	//----- nvinfo : EIATTR_PARAM_CBANK
	.align		4
        /*013c*/ 	.byte	0x04, 0x0a
        /*013e*/ 	.short	(.L_885 - .L_884)
	.align		4
.L_884:
        /*0140*/ 	.word	index@(.nv.constant0._Z23flash_attn_sinks_kernelI6__halfLi80ELi4EEvPKT_S3_S3_PS1_PKffiiii)
        /*0144*/ 	.short	0x0380
        /*0146*/ 	.short	0x003c


	//----- nvinfo : EIATTR_SW_WAR
	.align		4
.L_885:
        /*0148*/ 	.byte	0x04, 0x36
        /*014a*/ 	.short	(.L_887 - .L_886)
.L_886:
        /*014c*/ 	.word	0x00000008
.L_887:


//--------------------- .nv.info._Z23flash_attn_sinks_kernelI6__halfLi64ELi4EEvPKT_S3_S3_PS1_PKffiiii --------------------------
	.section	.nv.info._Z23flash_attn_sinks_kernelI6__halfLi64ELi4EEvPKT_S3_S3_PS1_PKffiiii,"",@"SHT_CUDA_INFO"
	.sectionflags	@""
	.align	4


	//----- nvinfo : EIATTR_CUDA_API_VERSION
	.align		4
        /*0000*/ 	.byte	0x04, 0x37
        /*0002*/ 	.short	(.L_889 - .L_888)
.L_888:
        /*0004*/ 	.word	0x00000082


	//----- nvinfo : EIATTR_KPARAM_INFO
	.align		4
.L_889:
        /*0008*/ 	.byte	0x04, 0x17
        /*000a*/ 	.short	(.L_891 - .L_890)
.L_890:
        /*000c*/ 	.word	0x00000000
        /*0010*/ 	.short	0x0009
        /*0012*/ 	.short	0x0038
        /*0014*/ 	.byte	0x00, 0xf0, 0x11, 0x00


	//----- nvinfo : EIATTR_KPARAM_INFO
	.align		4
.L_891:
        /*0018*/ 	.byte	0x04, 0x17
        /*001a*/ 	.short	(.L_893 - .L_892)
.L_892:
        /*001c*/ 	.word	0x00000000
        /*0020*/ 	.short	0x0008
        /*0022*/ 	.short	0x0034
        /*0024*/ 	.byte	0x00, 0xf0, 0x11, 0x00


	//----- nvinfo : EIATTR_KPARAM_INFO
	.align		4
.L_893:
        /*0028*/ 	.byte	0x04, 0x17
        /*002a*/ 	.short	(.L_895 - .L_894)
.L_894:
        /*002c*/ 	.word	0x00000000
        /*0030*/ 	.short	0x0007
        /*0032*/ 	.short	0x0030
        /*0034*/ 	.byte	0x00, 0xf0, 0x11, 0x00


	//----- nvinfo : EIATTR_KPARAM_INFO
	.align		4
.L_895:
        /*0038*/ 	.byte	0x04, 0x17
        /*003a*/ 	.short	(.L_897 - .L_896)
.L_896:
        /*003c*/ 	.word	0x00000000
        /*0040*/ 	.short	0x0006
        /*0042*/ 	.short	0x002c
        /*0044*/ 	.byte	0x00, 0xf0, 0x11, 0x00


	//----- nvinfo : EIATTR_KPARAM_INFO
	.align		4
.L_897:
        /*0048*/ 	.byte	0x04, 0x17
        /*004a*/ 	.short	(.L_899 - .L_898)
.L_898:
        /*004c*/ 	.word	0x00000000
        /*0050*/ 	.short	0x0005
        /*0052*/ 	.short	0x0028
        /*0054*/ 	.byte	0x00, 0xf0, 0x11, 0x00


	//----- nvinfo : EIATTR_KPARAM_INFO
	.align		4
.L_899:
        /*0058*/ 	.byte	0x04, 0x17
        /*005a*/ 	.short	(.L_901 - .L_900)
.L_900:
        /*005c*/ 	.word	0x00000000
        /*0060*/ 	.short	0x0004
        /*0062*/ 	.short	0x0020
        /*0064*/ 	.byte	0x00, 0xf5, 0x21, 0x00


	//----- nvinfo : EIATTR_KPARAM_INFO
	.align		4
.L_901:
        /*0068*/ 	.byte	0x04, 0x17
        /*006a*/ 	.short	(.L_903 - .L_902)
.L_902:
        /*006c*/ 	.word	0x00000000
        /*0070*/ 	.short	0x0003
        /*0072*/ 	.short	0x0018
        /*0074*/ 	.byte	0x00, 0xf5, 0x21, 0x00


	//----- nvinfo : EIATTR_KPARAM_INFO
	.align		4
.L_903:
        /*0078*/ 	.byte	0x04, 0x17
        /*007a*/ 	.short	(.L_905 - .L_904)
.L_904:
        /*007c*/ 	.word	0x00000000
        /*0080*/ 	.short	0x0002
        /*0082*/ 	.short	0x0010
        /*0084*/ 	.byte	0x00, 0xf5, 0x21, 0x00


	//----- nvinfo : EIATTR_KPARAM_INFO
	.align		4
.L_905:
        /*0088*/ 	.byte	0x04, 0x17
        /*008a*/ 	.short	(.L_907 - .L_906)
.L_906:
        /*008c*/ 	.word	0x00000000
        /*0090*/ 	.short	0x0001
        /*0092*/ 	.short	0x0008
        /*0094*/ 	.byte	0x00, 0xf5, 0x21, 0x00


	//----- nvinfo : EIATTR_KPARAM_INFO
	.align		4
.L_907:
        /*0098*/ 	.byte	0x04, 0x17
        /*009a*/ 	.short	(.L_909 - .L_908)
.L_908:
        /*009c*/ 	.word	0x00000000
        /*00a0*/ 	.short	0x0000
        /*00a2*/ 	.short	0x0000
        /*00a4*/ 	.byte	0x00, 0xf5, 0x21, 0x00


	//----- nvinfo : EIATTR_SPARSE_MMA_MASK
	.align		4
.L_909:
        /*00a8*/ 	.byte	0x03, 0x50
        /*00aa*/ 	.short	0x0000


	//----- nvinfo : EIATTR_MAXREG_COUNT
	.align		4
        /*00ac*/ 	.byte	0x03, 0x1b
        /*00ae*/ 	.short	0x00ff


	//----- nvinfo : EIATTR_MERCURY_ISA_VERSION
	.align		4
        /*00b0*/ 	.byte	0x03, 0x5f
        /*00b2*/ 	.short	0x0101


	//----- nvinfo : EIATTR_COOP_GROUP_MASK_REGIDS
	.align		4
        /*00b4*/ 	.byte	0x04, 0x29
        /*00b6*/ 	.short	(.L_911 - .L_910)


	//   ....[0]....
.L_910:
        /*00b8*/ 	.word	0xffffffff


	//   ....[1]....
        /*00bc*/ 	.word	0xffffffff


	//   ....[2]....
        /*00c0*/ 	.word	0xffffffff


	//   ....[3]....
        /*00c4*/ 	.word	0xffffffff


	//   ....[4]....
        /*00c8*/ 	.word	0xffffffff


	//   ....[5]....
        /*00cc*/ 	.word	0xffffffff


	//   ....[6]....
        /*00d0*/ 	.word	0xffffffff


	//   ....[7]....
        /*00d4*/ 	.word	0xffffffff


	//   ....[8]....
        /*00d8*/ 	.word	0xffffffff


	//   ....[9]....
        /*00dc*/ 	.word	0xffffffff


	//   ....[10]....
        /*00e0*/ 	.word	0xffffffff


	//   ....[11]....
        /*00e4*/ 	.word	0xffffffff


	//   ....[12]....
        /*00e8*/ 	.word	0xffffffff


	//   ....[13]....
        /*00ec*/ 	.word	0xffffffff


	//   ....[14]....
        /*00f0*/ 	.word	0xffffffff


	//   ....[15]....
        /*00f4*/ 	.word	0x05000012


	//   ....[16]....
        /*00f8*/ 	.word	0x05000012


	//   ....[17]....
        /*00fc*/ 	.word	0x05000012


	//   ....[18]....
        /*0100*/ 	.word	0x05000012


	//   ....[19]....
        /*0104*/ 	.word	0x05000012


	//   ....[20]....
        /*0108*/ 	.word	0x05000012


	//   ....[21]....
        /*010c*/ 	.word	0x05000012


	//   ....[22]....
        /*0110*/ 	.word	0x05000012


	//   ....[23]....
        /*0114*/ 	.word	0x05000012


	//   ....[24]....
        /*0118*/ 	.word	0x05000012


	//   ....[25]....
        /*011c*/ 	.word	0x05000012


	//   ....[26]....
        /*0120*/ 	.word	0x05000012


	//   ....[27]....
        /*0124*/ 	.word	0x05000012


	//   ....[28]....
        /*0128*/ 	.word	0x05000012


	//   ....[29]....
        /*012c*/ 	.word	0x05000012


	//----- nvinfo : EIATTR_COOP_GROUP_INSTR_OFFSETS
	.align		4
.L_911:
        /*0130*/ 	.byte	0x04, 0x28
        /*0132*/ 	.short	(.L_913 - .L_912)


	//   ....[0]....
.L_912:
        /*0134*/ 	.word	0x000006d0


	//   ....[1]....
        /*0138*/ 	.word	0x000006f0


	//   ....[2]....
        /*013c*/ 	.word	0x00000710


	//   ....[3]....
        /*0140*/ 	.word	0x00000730


	//   ....[4]....
        /*0144*/ 	.word	0x00000750


	//   ....[5]....
        /*0148*/ 	.word	0x00000ac0


	//   ....[6]....
        /*014c*/ 	.word	0x00000b20


	//   ....[7]....
        /*0150*/ 	.word	0x00000b40


	//   ....[8]....
        /*0154*/ 	.word	0x00000b60


	//   ....[9]....
        /*0158*/ 	.word	0x00000b80


	//   ....[10]....
        /*015c*/ 	.word	0x00000cc0


	//   ....[11]....
        /*0160*/ 	.word	0x00000d30


	//   ....[12]....
        /*0164*/ 	.word	0x00000d90


	//   ....[13]....
        /*0168*/ 	.word	0x00000dc0


	//   ....[14]....
        /*016c*/ 	.word	0x00000e00


	//   ....[15]....
        /*0170*/ 	.word	0x00001400


	//   ....[16]....
        /*0174*/ 	.word	0x00001460


	//   ....[17]....
        /*0178*/ 	.word	0x000014c0


	//   ....[18]....
        /*017c*/ 	.word	0x00001520


	//   ....[19]....
        /*0180*/ 	.word	0x00001580


	//   ....[20]....
        /*0184*/ 	.word	0x00001620


	//   ....[21]....
        /*0188*/ 	.word	0x000016e0


	//   ....[22]....
        /*018c*/ 	.word	0x00001760


	//   ....[23]....
        /*0190*/ 	.word	0x000017c0


	//   ....[24]....
        /*0194*/ 	.word	0x00001820


	//   ....[25]....
        /*0198*/ 	.word	0x00001a70


	//   ....[26]....
        /*019c*/ 	.word	0x00001ae0


	//   ....[27]....
        /*01a0*/ 	.word	0x00001b50


	//   ....[28]....
        /*01a4*/ 	.word	0x00001bc0


	//   ....[29]....
        /*01a8*/ 	.word	0x00001c30


	//----- nvinfo : EIATTR_VRC_CTA_INIT_COUNT
	.align		4
.L_913:
        /*01ac*/ 	.byte	0x02, 0x4a
	.zero		1
	.zero		1


	//----- nvinfo : EIATTR_EXIT_INSTR_OFFSETS
	.align		4
        /*01b0*/ 	.byte	0x04, 0x1c
        /*01b2*/ 	.short	(.L_915 - .L_914)


	//   ....[0]....
.L_914:
        /*01b4*/ 	.word	0x00000080


	//   ....[1]....
        /*01b8*/ 	.word	0x000013b0


	//----- nvinfo : EIATTR_MAX_THREADS
	.align		4
.L_915:
        /*01bc*/ 	.byte	0x04, 0x05
        /*01be*/ 	.short	(.L_917 - .L_916)
.L_916:
        /*01c0*/ 	.word	0x00000080
        /*01c4*/ 	.word	0x00000001
        /*01c8*/ 	.word	0x00000001


	//----- nvinfo : EIATTR_CRS_STACK_SIZE
	.align		4
.L_917:
        /*01cc*/ 	.byte	0x04, 0x1e
        /*01ce*/ 	.short	(.L_919 - .L_918)
.L_918:
        /*01d0*/ 	.word	0x00000000


	//----- nvinfo : EIATTR_CBANK_PARAM_SIZE
	.align		4
.L_919:
        /*01d4*/ 	.byte	0x03, 0x19
        /*01d6*/ 	.short	0x003c


	//----- nvinfo : EIATTR_PARAM_CBANK
	.align		4
        /*01d8*/ 	.byte	0x04, 0x0a
        /*01da*/ 	.short	(.L_921 - .L_920)
	.align		4
.L_920:
        /*01dc*/ 	.word	index@(.nv.constant0._Z23flash_attn_sinks_kernelI6__halfLi64ELi4EEvPKT_S3_S3_PS1_PKffiiii)
        /*01e0*/ 	.short	0x0380
        /*01e2*/ 	.short	0x003c


	//----- nvinfo : EIATTR_SW_WAR
	.align		4
.L_921:
        /*01e4*/ 	.byte	0x04, 0x36
        /*01e6*/ 	.short	(.L_923 - .L_922)
.L_922:
        /*01e8*/ 	.word	0x00000008
.L_923:


//--------------------- .nv.callgraph             --------------------------
	.section	.nv.callgraph,"",@"SHT_CUDA_CALLGRAPH"
	.align	4
	.sectionentsize	8
	.align		4
        /*0000*/ 	.word	0x00000000
	.align		4
        /*0004*/ 	.word	0xffffffff
	.align		4
        /*0008*/ 	.word	0x00000000
	.align		4
        /*000c*/ 	.word	0xfffffffe
	.align		4
        /*0010*/ 	.word	0x00000000
	.align		4
        /*0014*/ 	.word	0xfffffffd
	.align		4
        /*0018*/ 	.word	0x00000000
	.align		4
        /*001c*/ 	.word	0xfffffffc


//--------------------- .text._Z23flash_attn_sinks_kernelIfLi256ELi4EEvPKT_S2_S2_PS0_PKffiiii --------------------------
	.section	.text._Z23flash_attn_sinks_kernelIfLi256ELi4EEvPKT_S2_S2_PS0_PKffiiii,"ax",@progbits
	.align	128
        .global         _Z23flash_attn_sinks_kernelIfLi256ELi4EEvPKT_S2_S2_PS0_PKffiiii
        .type           _Z23flash_attn_sinks_kernelIfLi256ELi4EEvPKT_S2_S2_PS0_PKffiiii,@function
        .size           _Z23flash_attn_sinks_kernelIfLi256ELi4EEvPKT_S2_S2_PS0_PKffiiii,(.L_x_504 - _Z23flash_attn_sinks_kernelIfLi256ELi4EEvPKT_S2_S2_PS0_PKffiiii)
        .other          _Z23flash_attn_sinks_kernelIfLi256ELi4EEvPKT_S2_S2_PS0_PKffiiii,@"STO_CUDA_ENTRY STV_DEFAULT"
_Z23flash_attn_sinks_kernelIfLi256ELi4EEvPKT_S2_S2_PS0_PKffiiii:
.text._Z23flash_attn_sinks_kernelIfLi256ELi4EEvPKT_S2_S2_PS0_PKffiiii:
[----:B------:R-:W-:Y:S01]  /*0000*/  LDC R1, c[0x0][0x37c] ;  /* 0x0000df00ff017b82 */ /* 0x000fe20000000800 */
[----:B------:R-:W0:Y:S07]  /*0010*/  S2R R0, SR_TID.X ;  /* 0x0000000000007919 */ /* 0x000e2e0000002100 */
[----:B------:R-:W1:Y:S01]  /*0020*/  S2UR UR4, SR_CTAID.Z ;  /* 0x00000000000479c3 */ /* 0x000e620000002700 */
[----:B------:R-:W2:Y:S01]  /*0030*/  LDCU UR8, c[0x0][0x3ac] ;  /* 0x00007580ff0877ac */ /* 0x000ea20008000800 */
[----:B-1----:R-:W-:Y:S01]  /*0040*/  USHF.L.U32 UR4, UR4, 0x2, URZ ;  /* 0x0000000204047899 */ /* 0x002fe200080006ff */
[----:B0-----:R-:W-:-:S05]  /*0050*/  SHF.R.U32.HI R16, RZ, 0x5, R0 ;  /* 0x00000005ff107819 */ /* 0x001fca0000011600 */
[----:B------:R-:W-:-:S04]  /*0060*/  LOP3.LUT R4, R16, UR4, RZ, 0xfc, !PT ;  /* 0x0000000410047c12 */ /* 0x000fc8000f8efcff */
[----:B--2---:R-:W-:-:S13]  /*0070*/  ISETP.GE.AND P0, PT, R4, UR8, PT ;  /* 0x0000000804007c0c */ /* 0x004fda000bf06270 */
[----:B------:R-:W-:Y:S05]  /*0080*/  @P0 EXIT ;  /* 0x000000000000094d */ /* 0x000fea0003800000 */
[----:B------:R-:W0:Y:S01]  /*0090*/  LDC.64 R2, c[0x0][0x3b0] ;  /* 0x0000ec00ff027b82 */ /* 0x000e220000000a00 */
[----:B------:R-:W1:Y:S01]  /*00a0*/  S2R R13, SR_CTAID.X ;  /* 0x00000000000d7919 */ /* 0x000e620000002500 */
[----:B------:R-:W-:Y:S01]  /*00b0*/  LOP3.LUT R0, R0, 0x1f, RZ, 0xc0, !PT ;  /* 0x0000001f00007812 */ /* 0x000fe200078ec0ff */
[----:B------:R-:W2:Y:S01]  /*00c0*/  LDCU.64 UR6, c[0x0][0x358] ;  /* 0x00006b00ff0677ac */ /* 0x000ea20008000a00 */
[----:B------:R-:W-:Y:S01]  /*00d0*/  BSSY B0, `(.L_x_0) ;  /* 0x00000b4000007945 */ /* 0x000fe20003800000 */
[----:B------:R-:W-:Y:S01]  /*00e0*/  MOV R24, 0xff7fffff ;  /* 0xff7fffff00187802 */ /* 0x000fe20000000f00 */
[----:B------:R-:W-:Y:S02]  /*00f0*/  IMAD.MOV.U32 R14, RZ, RZ, RZ ;  /* 0x000000ffff0e7224 */ /* 0x000fe400078e00ff */
[----:B------:R-:W3:Y:S01]  /*0100*/  S2UR UR5, SR_CTAID.Y ;  /* 0x00000000000579c3 */ /* 0x000ee20000002600 */
[----:B0-----:R-:W-:Y:S02]  /*0110*/  IABS R8, R3 ;  /* 0x0000000300087213 */ /* 0x001fe40000000000 */
[----:B------:R-:W-:-:S02]  /*0120*/  IABS R10, R2 ;  /* 0x00000002000a7213 */ /* 0x000fc40000000000 */
[----:B------:R-:W0:Y:S08]  /*0130*/  I2F.RP R5, R8 ;  /* 0x0000000800057306 */ /* 0x000e300000209400 */
[----:B0-----:R-:W0:Y:S02]  /*0140*/  MUFU.RCP R5, R5 ;  /* 0x0000000500057308 */ /* 0x001e240000001000 */
[----:B0-----:R-:W-:-:S06]  /*0150*/  IADD3 R6, PT, PT, R5, 0xffffffe, RZ ;  /* 0x0ffffffe05067810 */ /* 0x001fcc0007ffe0ff */
[----:B------:R0:W4:Y:S02]  /*0160*/  F2I.FTZ.U32.TRUNC.NTZ R7, R6 ;  /* 0x0000000600077305 */ /* 0x000124000021f000 */
[----:B0-----:R-:W-:Y:S01]  /*0170*/  HFMA2 R6, -RZ, RZ, 0, 0 ;  /* 0x00000000ff067431 */ /* 0x001fe200000001ff */
[----:B----4-:R-:W-:-:S05]  /*0180*/  IADD3 R9, PT, PT, RZ, -R7, RZ ;  /* 0x80000007ff097210 */ /* 0x010fca0007ffe0ff */
[----:B------:R-:W-:-:S04]  /*0190*/  IMAD R9, R9, R8, RZ ;  /* 0x0000000809097224 */ /* 0x000fc800078e02ff */
[----:B------:R-:W-:Y:S01]  /*01a0*/  IMAD.HI.U32 R7, R7, R9, R6 ;  /* 0x0000000907077227 */ /* 0x000fe200078e0006 */
[----:B------:R-:W-:Y:S02]  /*01b0*/  MOV R9, R10 ;  /* 0x0000000a00097202 */ /* 0x000fe40000000f00 */
[----:B-1----:R-:W-:-:S03]  /*01c0*/  IABS R10, R13 ;  /* 0x0000000d000a7213 */ /* 0x002fc60000000000 */
[----:B------:R-:W-:-:S05]  /*01d0*/  IMAD.HI.U32 R7, R7, R9, RZ ;  /* 0x0000000907077227 */ /* 0x000fca00078e00ff */
[----:B------:R-:W-:-:S05]  /*01e0*/  IADD3 R5, PT, PT, -R7, RZ, RZ ;  /* 0x000000ff07057210 */ /* 0x000fca0007ffe1ff */
[----:B------:R-:W-:-:S05]  /*01f0*/  IMAD R5, R8, R5, R9 ;  /* 0x0000000508057224 */ /* 0x000fca00078e0209 */
[----:B------:R-:W-:-:S13]  /*0200*/  ISETP.GT.U32.AND P1, PT, R8, R5, PT ;  /* 0x000000050800720c */ /* 0x000fda0003f24070 */
[-C--:B------:R-:W-:Y:S02]  /*0210*/  @!P1 IADD3 R5, PT, PT, R5, -R8.reuse, RZ ;  /* 0x8000000805059210 */ /* 0x080fe40007ffe0ff */
[----:B------:R-:W-:Y:S02]  /*0220*/  @!P1 IADD3 R7, PT, PT, R7, 0x1, RZ ;  /* 0x0000000107079810 */ /* 0x000fe40007ffe0ff */
[----:B------:R-:W-:Y:S02]  /*0230*/  ISETP.GE.U32.AND P0, PT, R5, R8, PT ;  /* 0x000000080500720c */ /* 0x000fe40003f06070 */
[----:B------:R-:W-:Y:S02]  /*0240*/  LOP3.LUT R5, R2, R3, RZ, 0x3c, !PT ;  /* 0x0000000302057212 */ /* 0x000fe400078e3cff */
[----:B------:R-:W-:Y:S02]  /*0250*/  ISETP.NE.AND P1, PT, R3, RZ, PT ;  /* 0x000000ff0300720c */ /* 0x000fe40003f25270 */
[----:B------:R-:W-:-:S07]  /*0260*/  ISETP.GE.AND P2, PT, R5, RZ, PT ;  /* 0x000000ff0500720c */ /* 0x000fce0003f46270 */
[----:B------:R-:W-:-:S04]  /*0270*/  @P0 IADD3 R7, PT, PT, R7, 0x1, RZ ;  /* 0x0000000107070810 */ /* 0x000fc80007ffe0ff */
[----:B------:R-:W-:-:S04]  /*0280*/  MOV R12, R7 ;  /* 0x00000007000c7202 */ /* 0x000fc80000000f00 */
[----:B------:R-:W-:Y:S02]  /*0290*/  @!P2 IADD3 R12, PT, PT, -R12, RZ, RZ ;  /* 0x000000ff0c0ca210 */ /* 0x000fe40007ffe1ff */
[----:B------:R-:W-:-:S04]  /*02a0*/  @!P1 LOP3.LUT R12, RZ, R3, RZ, 0x33, !PT ;  /* 0x00000003ff0c9212 */ /* 0x000fc800078e33ff */
[-C--:B------:R-:W-:Y:S02]  /*02b0*/  IABS R8, R12.reuse ;  /* 0x0000000c00087213 */ /* 0x080fe40000000000 */
[----:B------:R-:W-:Y:S02]  /*02c0*/  IABS R11, R12 ;  /* 0x0000000c000b7213 */ /* 0x000fe40000000000 */
[----:B------:R-:W0:Y:S08]  /*02d0*/  I2F.RP R5, R8 ;  /* 0x0000000800057306 */ /* 0x000e300000209400 */
[----:B0-----:R-:W0:Y:S02]  /*02e0*/  MUFU.RCP R5, R5 ;  /* 0x0000000500057308 */ /* 0x001e240000001000 */
[----:B0-----:R-:W-:Y:S01]  /*02f0*/  VIADD R6, R5, 0xffffffe ;  /* 0x0ffffffe05067836 */ /* 0x001fe20000000000 */
[----:B------:R-:W-:-:S05]  /*0300*/  IADD3 R5, PT, PT, RZ, -R11, RZ ;  /* 0x8000000bff057210 */ /* 0x000fca0007ffe0ff */
[----:B------:R0:W1:Y:S02]  /*0310*/  F2I.FTZ.U32.TRUNC.NTZ R7, R6 ;  /* 0x0000000600077305 */ /* 0x000064000021f000 */
[----:B0-----:R-:W-:Y:S01]  /*0320*/  HFMA2 R6, -RZ, RZ, 0, 0 ;  /* 0x00000000ff067431 */ /* 0x001fe200000001ff */
[----:B-1----:R-:W-:-:S05]  /*0330*/  IADD3 R9, PT, PT, RZ, -R7, RZ ;  /* 0x80000007ff097210 */ /* 0x002fca0007ffe0ff */
[----:B------:R-:W-:-:S04]  /*0340*/  IMAD R9, R9, R8, RZ ;  /* 0x0000000809097224 */ /* 0x000fc800078e02ff */
[----:B------:R-:W-:Y:S02]  /*0350*/  IMAD.HI.U32 R7, R7, R9, R6 ;  /* 0x0000000907077227 */ /* 0x000fe400078e0006 */
[----:B------:R-:W0:Y:S04]  /*0360*/  LDC R9, c[0x0][0x3b8] ;  /* 0x0000ee00ff097b82 */ /* 0x000e280000000800 */
[----:B------:R-:W-:-:S04]  /*0370*/  IMAD.HI.U32 R7, R7, R10, RZ ;  /* 0x0000000a07077227 */ /* 0x000fc800078e00ff */
[----:B------:R-:W-:Y:S01]  /*0380*/  IMAD R5, R7, R5, R10 ;  /* 0x0000000507057224 */ /* 0x000fe200078e020a */
[----:B------:R-:W-:-:S04]  /*0390*/  CS2R R10, SRZ ;  /* 0x00000000000a7805 */ /* 0x000fc8000001ff00 */
[----:B------:R-:W-:-:S13]  /*03a0*/  ISETP.GT.U32.AND P2, PT, R8, R5, PT ;  /* 0x000000050800720c */ /* 0x000fda0003f44070 */
[-C--:B------:R-:W-:Y:S02]  /*03b0*/  @!P2 IADD3 R5, PT, PT, R5, -R8.reuse, RZ ;  /* 0x800000080505a210 */ /* 0x080fe40007ffe0ff */
[----:B------:R-:W-:Y:S02]  /*03c0*/  @!P2 IADD3 R7, PT, PT, R7, 0x1, RZ ;  /* 0x000000010707a810 */ /* 0x000fe40007ffe0ff */
[----:B------:R-:W-:Y:S02]  /*03d0*/  ISETP.GE.U32.AND P1, PT, R5, R8, PT ;  /* 0x000000080500720c */ /* 0x000fe40003f26070 */
[----:B------:R-:W-:Y:S02]  /*03e0*/  LOP3.LUT R5, R13, R12, RZ, 0x3c, !PT ;  /* 0x0000000c0d057212 */ /* 0x000fe400078e3cff */
[----:B------:R-:W-:Y:S02]  /*03f0*/  ISETP.NE.AND P2, PT, R12, RZ, PT ;  /* 0x000000ff0c00720c */ /* 0x000fe40003f45270 */
[----:B------:R-:W-:-:S02]  /*0400*/  ISETP.GE.AND P0, PT, R5, RZ, PT ;  /* 0x000000ff0500720c */ /* 0x000fc40003f06270 */
[----:B0-----:R-:W-:-:S04]  /*0410*/  VIADDMNMX R5, R4, -R9, 0xffffffff, !PT ;  /* 0xffffffff04057446 */ /* 0x001fc80007800909 */
[----:B------:R-:W-:Y:S01]  /*0420*/  IADD3 R6, PT, PT, R5, 0x1, RZ ;  /* 0x0000000105067810 */ /* 0x000fe20007ffe0ff */
[----:B---3--:R-:W-:Y:S01]  /*0430*/  IMAD R5, R2, UR5, R13 ;  /* 0x0000000502057c24 */ /* 0x008fe2000f8e020d */
[----:B------:R-:W-:Y:S02]  /*0440*/  @P1 IADD3 R7, PT, PT, R7, 0x1, RZ ;  /* 0x0000000107071810 */ /* 0x000fe40007ffe0ff */
[----:B------:R-:W-:Y:S01]  /*0450*/  ISETP.GT.AND P1, PT, R9, RZ, PT ;  /* 0x000000ff0900720c */ /* 0x000fe20003f24270 */
[----:B------:R-:W-:Y:S02]  /*0460*/  IMAD R15, R5, UR8, R4 ;  /* 0x00000008050f7c24 */ /* 0x000fe4000f8e0204 */
[----:B------:R-:W-:Y:S01]  /*0470*/  HFMA2 R5, -RZ, RZ, 0, 0 ;  /* 0x00000000ff057431 */ /* 0x000fe200000001ff */
[----:B------:R-:W-:Y:S02]  /*0480*/  @!P0 IADD3 R7, PT, PT, -R7, RZ, RZ ;  /* 0x000000ff07078210 */ /* 0x000fe40007ffe1ff */
[----:B------:R-:W-:-:S02]  /*0490*/  CS2R R8, SRZ ;  /* 0x0000000000087805 */ /* 0x000fc4000001ff00 */
[----:B------:R-:W-:Y:S02]  /*04a0*/  SEL R19, R6, RZ, P1 ;  /* 0x000000ff06137207 */ /* 0x000fe40000800000 */
[----:B------:R-:W-:Y:S02]  /*04b0*/  @!P2 LOP3.LUT R7, RZ, R12, RZ, 0x33, !PT ;  /* 0x0000000cff07a212 */ /* 0x000fe400078e33ff */
[----:B------:R-:W-:Y:S02]  /*04c0*/  ISETP.GT.U32.AND P0, PT, R19, R4, PT ;  /* 0x000000041300720c */ /* 0x000fe40003f04070 */
[----:B------:R-:W-:Y:S01]  /*04d0*/  MOV R6, RZ ;  /* 0x000000ff00067202 */ /* 0x000fe20000000f00 */
[----:B------:R-:W-:Y:S02]  /*04e0*/  IMAD R3, R3, UR5, R7 ;  /* 0x0000000503037c24 */ /* 0x000fe4000f8e0207 */
[----:B------:R-:W-:Y:S01]  /*04f0*/  HFMA2 R7, -RZ, RZ, 0, 0 ;  /* 0x00000000ff077431 */ /* 0x000fe200000001ff */
[----:B------:R-:W-:-:S02]  /*0500*/  MOV R12, RZ ;  /* 0x000000ff000c7202 */ /* 0x000fc40000000f00 */
[----:B------:R-:W-:Y:S01]  /*0510*/  LEA R4, R15, R0, 0x8 ;  /* 0x000000000f047211 */ /* 0x000fe200078e40ff */
[----:B------:R-:W-:-:S04]  /*0520*/  IMAD R28, R3, UR8, RZ ;  /* 0x00000008031c7c24 */ /* 0x000fc8000f8e02ff */
[----:B--2---:R-:W-:Y:S05]  /*0530*/  @P0 BRA `(.L_x_1) ;  /* 0x0000000400b40947 */ /* 0x004fea0003800000 */
[----:B------:R-:W0:Y:S01]  /*0540*/  LDC.64 R2, c[0x0][0x380] ;  /* 0x0000e000ff027b82 */ /* 0x000e220000000a00 */
[----:B------:R-:W1:Y:S01]  /*0550*/  LDCU UR5, c[0x0][0x3a8] ;  /* 0x00007500ff0577ac */ /* 0x000e620008000800 */
[----:B0-----:R-:W-:-:S05]  /*0560*/  IMAD.WIDE R2, R4, 0x4, R2 ;  /* 0x0000000404027825 */ /* 0x001fca00078e0202 */
[----:B------:R-:W1:Y:S04]  /*0570*/  LDG.E.CONSTANT R20, desc[UR6][R2.64+0x180] ;  /* 0x0001800602147981 */ /* 0x000e68000c1e9900 */
[----:B------:R-:W2:Y:S04]  /*0580*/  LDG.E.CONSTANT R21, desc[UR6][R2.64+0x200] ;  /* 0x0002000602157981 */ /* 0x000ea8000c1e9900 */
[----:B------:R-:W3:Y:S04]  /*0590*/  LDG.E.CONSTANT R17, desc[UR6][R2.64] ;  /* 0x0000000602117981 */ /* 0x000ee8000c1e9900 */
[----:B------:R-:W4:Y:S04]  /*05a0*/  LDG.E.CONSTANT R23, desc[UR6][R2.64+0x280] ;  /* 0x0002800602177981 */ /* 0x000f28000c1e9900 */
[----:B------:R-:W5:Y:S04]  /*05b0*/  LDG.E.CONSTANT R18, desc[UR6][R2.64+0x80] ;  /* 0x0000800602127981 */ /* 0x000f68000c1e9900 */
[----:B------:R-:W5:Y:S04]  /*05c0*/  LDG.E.CONSTANT R22, desc[UR6][R2.64+0x100] ;  /* 0x0001000602167981 */ /* 0x000f68000c1e9900 */
[----:B------:R-:W5:Y:S04]  /*05d0*/  LDG.E.CONSTANT R24, desc[UR6][R2.64+0x300] ;  /* 0x0003000602187981 */ /* 0x000f68000c1e9900 */
[----:B------:R-:W5:Y:S01]  /*05e0*/  LDG.E.CONSTANT R26, desc[UR6][R2.64+0x380] ;  /* 0x00038006021a7981 */ /* 0x000f62000c1e9900 */
[----:B------:R-:W-:-:S02]  /*05f0*/  IADD3 R15, PT, PT, R28, R19, RZ ;  /* 0x000000131c0f7210 */ /* 0x000fc40007ffe0ff */
[----:B------:R-:W-:Y:S01]  /*0600*/  IADD3 R16, PT, PT, R19, -UR4, -R16 ;  /* 0x8000000413107c10 */ /* 0x000fe2000fffe810 */
[----:B------:R-:W-:Y:S01]  /*0610*/  BSSY B1, `(.L_x_1) ;  /* 0x000005f000017945 */ /* 0x000fe20003800000 */
[----:B------:R-:W-:Y:S02]  /*0620*/  LEA R15, R15, R0, 0x8 ;  /* 0x000000000f0f7211 */ /* 0x000fe400078e40ff */
[----:B------:R-:W-:Y:S02]  /*0630*/  MOV R25, 0xff7fffff ;  /* 0xff7fffff00197802 */ /* 0x000fe40000000f00 */
[----:B------:R-:W-:Y:S01]  /*0640*/  MOV R14, RZ ;  /* 0x000000ff000e7202 */ /* 0x000fe20000000f00 */
[----:B-1----:R-:W-:Y:S01]  /*0650*/  FMUL R19, R20, UR5 ;  /* 0x0000000514137c20 */ /* 0x002fe20008400000 */
[----:B--2---:R-:W-:Y:S01]  /*0660*/  FMUL R20, R21, UR5 ;  /* 0x0000000515147c20 */ /* 0x004fe20008400000 */
[----:B---3--:R-:W-:Y:S01]  /*0670*/  FMUL R0, R17, UR5 ;  /* 0x0000000511007c20 */ /* 0x008fe20008400000 */
[----:B----4-:R-:W-:Y:S01]  /*0680*/  FMUL R21, R23, UR5 ;  /* 0x0000000517157c20 */ /* 0x010fe20008400000 */
[----:B-----5:R-:W-:Y:S01]  /*0690*/  FMUL R18, R18, UR5 ;  /* 0x0000000512127c20 */ /* 0x020fe20008400000 */
[----:B------:R-:W-:Y:S01]  /*06a0*/  FMUL R22, R22, UR5 ;  /* 0x0000000516167c20 */ /* 0x000fe20008400000 */
[----:B------:R-:W-:Y:S01]  /*06b0*/  FMUL R23, R24, UR5 ;  /* 0x0000000518177c20 */ /* 0x000fe20008400000 */
[----:B------:R-:W-:-:S07]  /*06c0*/  FMUL R17, R26, UR5 ;  /* 0x000000051a117c20 */ /* 0x000fce0008400000 */
.L_x_3:
[----:B------:R-:W0:Y:S02]  /*06d0*/  LDC.64 R2, c[0x0][0x388] ;  /* 0x0000e200ff027b82 */ /* 0x000e240000000a00 */
[----:B0-----:R-:W-:-:S05]  /*06e0*/  IMAD.WIDE R2, R15, 0x4, R2 ;  /* 0x000000040f027825 */ /* 0x001fca00078e0202 */
[----:B------:R-:W2:Y:S04]  /*06f0*/  LDG.E.CONSTANT R27, desc[UR6][R2.64] ;  /* 0x00000006021b7981 */ /* 0x000ea8000c1e9900 */
[----:B------:R-:W3:Y:S04]  /*0700*/  LDG.E.CONSTANT R26, desc[UR6][R2.64+0x80] ;  /* 0x00008006021a7981 */ /* 0x000ee8000c1e9900 */
[----:B------:R-:W4:Y:S04]  /*0710*/  LDG.E.CONSTANT R28, desc[UR6][R2.64+0x100] ;  /* 0x00010006021c7981 */ /* 0x000f28000c1e9900 */
[----:B------:R-:W5:Y:S04]  /*0720*/  LDG.E.CONSTANT R29, desc[UR6][R2.64+0x180] ;  /* 0x00018006021d7981 */ /* 0x000f68000c1e9900 */
[----:B------:R-:W5:Y:S04]  /*0730*/  LDG.E.CONSTANT R30, desc[UR6][R2.64+0x200] ;  /* 0x00020006021e7981 */ /* 0x000f68000c1e9900 */
[----:B------:R-:W5:Y:S04]  /*0740*/  LDG.E.CONSTANT R31, desc[UR6][R2.64+0x280] ;  /* 0x00028006021f7981 */ /* 0x000f68000c1e9900 */
[----:B------:R-:W5:Y:S04]  /*0750*/  LDG.E.CONSTANT R24, desc[UR6][R2.64+0x300] ;  /* 0x0003000602187981 */ /* 0x000f68000c1e9900 */
[----:B------:R-:W5:Y:S01]  /*0760*/  LDG.E.CONSTANT R32, desc[UR6][R2.64+0x380] ;  /* 0x0003800602207981 */ /* 0x000f62000c1e9900 */
[----:B------:R-:W-:Y:S01]  /*0770*/  UMOV UR5, 0xffffffff ;  /* 0xffffffff00057882 */ /* 0x000fe20000000000 */
[----:B--2---:R-:W-:-:S04]  /*0780*/  FFMA R27, R0, R27, RZ ;  /* 0x0000001b001b7223 */ /* 0x004fc800000000ff */
[----:B---3--:R-:W-:-:S04]  /*0790*/  FFMA R27, R18, R26, R27 ;  /* 0x0000001a121b7223 */ /* 0x008fc8000000001b */
[----:B----4-:R-:W-:-:S04]  /*07a0*/  FFMA R28, R22, R28, R27 ;  /* 0x0000001c161c7223 */ /* 0x010fc8000000001b */
[----:B-----5:R-:W-:-:S04]  /*07b0*/  FFMA R29, R19, R29, R28 ;  /* 0x0000001d131d7223 */ /* 0x020fc8000000001c */
[----:B------:R-:W-:-:S04]  /*07c0*/  FFMA R30, R20, R30, R29 ;  /* 0x0000001e141e7223 */ /* 0x000fc8000000001d */
[----:B------:R-:W-:-:S04]  /*07d0*/  FFMA R30, R21, R31, R30 ;  /* 0x0000001f151e7223 */ /* 0x000fc8000000001e */
[----:B------:R-:W-:-:S04]  /*07e0*/  FFMA R24, R23, R24, R30 ;  /* 0x0000001817187223 */ /* 0x000fc8000000001e */
[----:B------:R-:W-:Y:S01]  /*07f0*/  FFMA R24, R17, R32, R24 ;  /* 0x0000002011187223 */ /* 0x000fe20000000018 */
[----:B------:R-:W-:Y:S06]  /*0800*/  BRA.DIV UR5, `(.L_x_2) ;  /* 0x0000000a05287947 */ /* 0x000fec000b800000 */
[----:B------:R-:W0:Y:S02]  /*0810*/  SHFL.BFLY PT, R3, R24, 0x10, 0x1f ;  /* 0x0e001f0018037f89 */ /* 0x000e2400000e0000 */
[----:B0-----:R-:W-:-:S05]  /*0820*/  FADD R3, R24, R3 ;  /* 0x0000000318037221 */ /* 0x001fca0000000000 */
[----:B------:R-:W0:Y:S02]  /*0830*/  SHFL.BFLY PT, R2, R3, 0x8, 0x1f ;  /* 0x0d001f0003027f89 */ /* 0x000e2400000e0000 */
[----:B0-----:R-:W-:-:S05]  /*0840*/  FADD R2, R3, R2 ;  /* 0x0000000203027221 */ /* 0x001fca0000000000 */
[----:B------:R-:W0:Y:S02]  /*0850*/  SHFL.BFLY PT, R27, R2, 0x4, 0x1f ;  /* 0x0c801f00021b7f89 */ /* 0x000e2400000e0000 */
[----:B0-----:R-:W-:-:S05]  /*0860*/  FADD R27, R2, R27 ;  /* 0x0000001b021b7221 */ /* 0x001fca0000000000 */
[----:B------:R-:W0:Y:S02]  /*0870*/  SHFL.BFLY PT, R26, R27, 0x2, 0x1f ;  /* 0x0c401f001b1a7f89 */ /* 0x000e2400000e0000 */
[----:B0-----:R-:W-:-:S05]  /*0880*/  FADD R26, R27, R26 ;  /* 0x0000001a1b1a7221 */ /* 0x001fca0000000000 */
[----:B------:R0:W1:Y:S02]  /*0890*/  SHFL.BFLY PT, R29, R26, 0x1, 0x1f ;  /* 0x0c201f001a1d7f89 */ /* 0x00006400000e0000 */
.L_x_14:
[----:B-1----:R-:W-:Y:S01]  /*08a0*/  FADD R29, R26, R29 ;  /* 0x0000001d1a1d7221 */ /* 0x002fe20000000000 */
[----:B------:R-:W-:Y:S02]  /*08b0*/  HFMA2 R27, -RZ, RZ, 3.7421875, 0 ;  /* 0x437c0000ff1b7431 */ /* 0x000fe400000001ff */
[----:B------:R-:W-:Y:S01]  /*08c0*/  IMAD.MOV.U32 R33, RZ, RZ, 0x3bbb989d ;  /* 0x3bbb989dff217424 */ /* 0x000fe200078e00ff */
[----:B------:R-:W1:Y:S01]  /*08d0*/  LDC.64 R2, c[0x0][0x390] ;  /* 0x0000e400ff027b82 */ /* 0x000e620000000a00 */
[----:B------:R-:W-:-:S05]  /*08e0*/  FMNMX R24, R29, R25, !PT ;  /* 0x000000191d187209 */ /* 0x000fca0007800000 */
[----:B0-----:R-:W-:-:S04]  /*08f0*/  FADD R26, R29, -R24 ;  /* 0x800000181d1a7221 */ /* 0x001fc80000000000 */
[----:B------:R-:W-:-:S04]  /*0900*/  FFMA.SAT R28, R26, R33, 0.5 ;  /* 0x3f0000001a1c7423 */ /* 0x000fc80000002021 */
[----:B------:R-:W-:Y:S01]  /*0910*/  FFMA.RM R29, R28, R27, 12582913 ;  /* 0x4b4000011c1d7423 */ /* 0x000fe2000000401b */
[----:B------:R-:W-:-:S03]  /*0920*/  FADD R28, -R24, R25 ;  /* 0x00000019181c7221 */ /* 0x000fc60000000100 */
[----:B------:R-:W-:-:S04]  /*0930*/  FADD R31, R29, -12583039 ;  /* 0xcb40007f1d1f7421 */ /* 0x000fc80000000000 */
[----:B------:R-:W-:Y:S01]  /*0940*/  FFMA R31, R26, 1.4426950216293334961, -R31 ;  /* 0x3fb8aa3b1a1f7823 */ /* 0x000fe2000000081f */
[----:B-1----:R-:W-:-:S04]  /*0950*/  IMAD.WIDE R2, R15, 0x4, R2 ;  /* 0x000000040f027825 */ /* 0x002fc800078e0202 */
[----:B------:R-:W-:Y:S01]  /*0960*/  FFMA R32, R26, 1.925963033500011079e-08, R31 ;  /* 0x32a570601a207823 */ /* 0x000fe2000000001f */
[----:B------:R-:W-:Y:S01]  /*0970*/  FFMA.SAT R26, R28, R33, 0.5 ;  /* 0x3f0000001c1a7423 */ /* 0x000fe20000002021 */
[----:B------:R-:W-:Y:S01]  /*0980*/  SHF.L.U32 R34, R29, 0x17, RZ ;  /* 0x000000171d227819 */ /* 0x000fe200000006ff */
[----:B------:R-:W2:Y:S01]  /*0990*/  LDG.E.CONSTANT R25, desc[UR6][R2.64+0x80] ;  /* 0x0000800602197981 */ /* 0x000ea2000c1e9900 */
[----:B------:R0:W1:Y:S01]  /*09a0*/  MUFU.EX2 R33, R32 ;  /* 0x0000002000217308 */ /* 0x0000620000000800 */
[----:B------:R-:W-:Y:S02]  /*09b0*/  FFMA.RM R27, R26, R27, 12582913 ;  /* 0x4b4000011a1b7423 */ /* 0x000fe4000000401b */
[----:B------:R-:W3:Y:S02]  /*09c0*/  LDG.E.CONSTANT R26, desc[UR6][R2.64] ;  /* 0x00000006021a7981 */ /* 0x000ee4000c1e9900 */
[----:B------:R-:W-:Y:S02]  /*09d0*/  FADD R31, R27, -12583039 ;  /* 0xcb40007f1b1f7421 */ /* 0x000fe40000000000 */
[----:B------:R-:W4:Y:S02]  /*09e0*/  LDG.E.CONSTANT R29, desc[UR6][R2.64+0x100] ;  /* 0x00010006021d7981 */ /* 0x000f24000c1e9900 */
[----:B------:R-:W-:-:S02]  /*09f0*/  FFMA R31, R28, 1.4426950216293334961, -R31 ;  /* 0x3fb8aa3b1c1f7823 */ /* 0x000fc4000000081f */
[----:B------:R-:W5:Y:S02]  /*0a00*/  LDG.E.CONSTANT R30, desc[UR6][R2.64+0x180] ;  /* 0x00018006021e7981 */ /* 0x000f64000c1e9900 */
[----:B------:R-:W-:Y:S02]  /*0a10*/  FFMA R35, R28, 1.925963033500011079e-08, R31 ;  /* 0x32a570601c237823 */ /* 0x000fe4000000001f */
[----:B0-----:R-:W5:Y:S01]  /*0a20*/  LDG.E.CONSTANT R32, desc[UR6][R2.64+0x200] ;  /* 0x0002000602207981 */ /* 0x001f62000c1e9900 */
[----:B-1----:R-:W-:-:S03]  /*0a30*/  FMUL R33, R34, R33 ;  /* 0x0000002122217220 */ /* 0x002fc60000400000 */
[----:B------:R-:W5:Y:S04]  /*0a40*/  LDG.E.CONSTANT R28, desc[UR6][R2.64+0x280] ;  /* 0x00028006021c7981 */ /* 0x000f68000c1e9900 */
[----:B------:R-:W5:Y:S04]  /*0a50*/  LDG.E.CONSTANT R31, desc[UR6][R2.64+0x300] ;  /* 0x00030006021f7981 */ /* 0x000f68000c1e9900 */
[----:B------:R0:W5:Y:S01]  /*0a60*/  LDG.E.CONSTANT R34, desc[UR6][R2.64+0x380] ;  /* 0x0003800602227981 */ /* 0x000162000c1e9900 */
[----:B------:R-:W1:Y:S01]  /*0a70*/  MUFU.EX2 R36, R35 ;  /* 0x0000002300247308 */ /* 0x000e620000000800 */
[----:B------:R-:W-:-:S02]  /*0a80*/  IADD3 R16, PT, PT, R16, 0x1, RZ ;  /* 0x0000000110107810 */ /* 0x000fc40007ffe0ff */
[----:B------:R-:W-:Y:S02]  /*0a90*/  SHF.L.U32 R27, R27, 0x17, RZ ;  /* 0x000000171b1b7819 */ /* 0x000fe400000006ff */
[----:B------:R-:W-:-:S03]  /*0aa0*/  ISETP.NE.AND P0, PT, R16, 0x1, PT ;  /* 0x000000011000780c */ /* 0x000fc60003f05270 */
[----:B-1----:R-:W-:-:S04]  /*0ab0*/  FMUL R27, R27, R36 ;  /* 0x000000241b1b7220 */ /* 0x002fc80000400000 */
[----:B------:R-:W-:Y:S01]  /*0ac0*/  FFMA R12, R27, R12, R33 ;  /* 0x0000000c1b0c7223 */ /* 0x000fe20000000021 */
[----:B------:R-:W-:Y:S01]  /*0ad0*/  IADD3 R15, PT, PT, R15, 0x100, RZ ;  /* 0x000001000f0f7810 */ /* 0x000fe20007ffe0ff */
[----:B---3--:R-:W-:-:S04]  /*0ae0*/  FMUL R26, R33, R26 ;  /* 0x0000001a211a7220 */ /* 0x008fc80000400000 */
[----:B------:R-:W-:Y:S01]  /*0af0*/  FFMA R5, R27, R5, R26 ;  /* 0x000000051b057223 */ /* 0x000fe2000000001a */
[C---:B--2---:R-:W-:Y:S01]  /*0b00*/  FMUL R26, R33.reuse, R25 ;  /* 0x00000019211a7220 */ /* 0x044fe20000400000 */
[C---:B----4-:R-:W-:Y:S01]  /*0b10*/  FMUL R36, R33.reuse, R29 ;  /* 0x0000001d21247220 */ /* 0x050fe20000400000 */
[C---:B-----5:R-:W-:Y:S01]  /*0b20*/  FMUL R25, R33.reuse, R30 ;  /* 0x0000001e21197220 */ /* 0x060fe20000400000 */
[C---:B------:R-:W-:Y:S01]  /*0b30*/  FMUL R32, R33.reuse, R32 ;  /* 0x0000002021207220 */ /* 0x040fe20000400000 */
[C---:B0-----:R-:W-:Y:S01]  /*0b40*/  FMUL R3, R33.reuse, R28 ;  /* 0x0000001c21037220 */ /* 0x041fe20000400000 */
[----:B------:R-:W-:Y:S01]  /*0b50*/  FMUL R2, R33, R31 ;  /* 0x0000001f21027220 */ /* 0x000fe20000400000 */
[----:B------:R-:W-:Y:S01]  /*0b60*/  FFMA R8, R27, R8, R25 ;  /* 0x000000081b087223 */ /* 0x000fe20000000019 */
[----:B------:R-:W-:Y:S01]  /*0b70*/  FMUL R33, R33, R34 ;  /* 0x0000002221217220 */ /* 0x000fe20000400000 */
[C---:B------:R-:W-:Y:S01]  /*0b80*/  FFMA R6, R27.reuse, R6, R26 ;  /* 0x000000061b067223 */ /* 0x040fe2000000001a */
[C---:B------:R-:W-:Y:S01]  /*0b90*/  FFMA R7, R27.reuse, R7, R36 ;  /* 0x000000071b077223 */ /* 0x040fe20000000024 */
[C---:B------:R-:W-:Y:S01]  /*0ba0*/  FFMA R9, R27.reuse, R9, R32 ;  /* 0x000000091b097223 */ /* 0x040fe20000000020 */
[C---:B------:R-:W-:Y:S01]  /*0bb0*/  FFMA R10, R27.reuse, R10, R3 ;  /* 0x0000000a1b0a7223 */ /* 0x040fe20000000003 */
[C---:B------:R-:W-:Y:S01]  /*0bc0*/  FFMA R11, R27.reuse, R11, R2 ;  /* 0x0000000b1b0b7223 */ /* 0x040fe20000000002 */
[----:B------:R-:W-:Y:S01]  /*0bd0*/  FFMA R14, R27, R14, R33 ;  /* 0x0000000e1b0e7223 */ /* 0x000fe20000000021 */
[----:B------:R-:W-:Y:S01]  /*0be0*/  MOV R25, R24 ;  /* 0x0000001800197202 */ /* 0x000fe20000000f00 */
[----:B------:R-:W-:Y:S06]  /*0bf0*/  @P0 BRA `(.L_x_3) ;  /* 0xfffffff800b40947 */ /* 0x000fec000383ffff */
[----:B------:R-:W-:Y:S05]  /*0c00*/  BSYNC B1 ;  /* 0x0000000000017941 */ /* 0x000fea0003800000 */
.L_x_1:
[----:B------:R-:W-:Y:S05]  /*0c10*/  BSYNC B0 ;  /* 0x0000000000007941 */ /* 0x000fea0003800000 */
.L_x_0:
[----:B------:R-:W0:Y:S02]  /*0c20*/  LDCU.64 UR8, c[0x0][0x3a0] ;  /* 0x00007400ff0877ac */ /* 0x000e240008000a00 */
[----:B0-----:R-:W-:-:S04]  /*0c30*/  UISETP.NE.U32.AND UP0, UPT, UR8, URZ, UPT ;  /* 0x000000ff0800728c */ /* 0x001fc8000bf05070 */
[----:B------:R-:W-:-:S09]  /*0c40*/  UISETP.NE.AND.EX UP0, UPT, UR9, URZ, UPT, UP0 ;  /* 0x000000ff0900728c */ /* 0x000fd2000bf05300 */
[----:B------:R-:W-:Y:S05]  /*0c50*/  BRA.U !UP0, `(.L_x_4) ;  /* 0x0000000108847547 */ /* 0x000fea000b800000 */
[----:B------:R-:W0:Y:S02]  /*0c60*/  LDC.64 R2, c[0x0][0x3a0] ;  /* 0x0000e800ff027b82 */ /* 0x000e240000000a00 */
[----:B0-----:R-:W-:-:S06]  /*0c70*/  IMAD.WIDE.U32 R2, R13, 0x4, R2 ;  /* 0x000000040d027825 */ /* 0x001fcc00078e0002 */
[----:B------:R-:W2:Y:S01]  /*0c80*/  LDG.E.CONSTANT R3, desc[UR6][R2.64] ;  /* 0x0000000602037981 */ /* 0x000ea2000c1e9900 */
[----:B------:R-:W-:Y:S01]  /*0c90*/  HFMA2 R17, -RZ, RZ, 0.96630859375, -0.0022525787353515625 ;  /* 0x3bbb989dff117431 */ /* 0x000fe200000001ff */
[----:B------:R-:W-:Y:S02]  /*0ca0*/  MOV R20, 0x437c0000 ;  /* 0x437c000000147802 */ /* 0x000fe40000000f00 */
[----:B--2---:R-:W-:-:S05]  /*0cb0*/  FMNMX R0, R3, R24, !PT ;  /* 0x0000001803007209 */ /* 0x004fca0007800000 */
[----:B------:R-:W-:Y:S01]  /*0cc0*/  FADD R15, R3, -R0 ;  /* 0x80000000030f7221 */ /* 0x000fe20000000000 */
[----:B------:R-:W-:-:S03]  /*0cd0*/  FADD R0, -R0, R24 ;  /* 0x0000001800007221 */ /* 0x000fc60000000100 */
[----:B------:R-:W-:-:S04]  /*0ce0*/  FFMA.SAT R13, R15, R17, 0.5 ;  /* 0x3f0000000f0d7423 */ /* 0x000fc80000002011 */
[----:B------:R-:W-:Y:S01]  /*0cf0*/  FFMA.RM R16, R13, R20, 12582913 ;  /* 0x4b4000010d107423 */ /* 0x000fe20000004014 */
[----:B------:R-:W-:-:S03]  /*0d00*/  FFMA.SAT R13, R0, R17, 0.5 ;  /* 0x3f000000000d7423 */ /* 0x000fc60000002011 */
[C---:B------:R-:W-:Y:S01]  /*0d10*/  FADD R18, R16.reuse, -12583039 ;  /* 0xcb40007f10127421 */ /* 0x040fe20000000000 */
[----:B------:R-:W-:Y:S01]  /*0d20*/  FFMA.RM R13, R13, R20, 12582913 ;  /* 0x4b4000010d0d7423 */ /* 0x000fe20000004014 */
[----:B------:R-:W-:Y:S02]  /*0d30*/  SHF.L.U32 R16, R16, 0x17, RZ ;  /* 0x0000001710107819 */ /* 0x000fe400000006ff */
[----:B------:R-:W-:Y:S01]  /*0d40*/  FFMA R18, R15, 1.4426950216293334961, -R18 ;  /* 0x3fb8aa3b0f127823 */ /* 0x000fe20000000812 */
[C---:B------:R-:W-:Y:S01]  /*0d50*/  FADD R3, R13.reuse, -12583039 ;  /* 0xcb40007f0d037421 */ /* 0x040fe20000000000 */
[----:B------:R-:W-:Y:S02]  /*0d60*/  IMAD.SHL.U32 R13, R13, 0x800000, RZ ;  /* 0x008000000d0d7824 */ /* 0x000fe400078e00ff */
[----:B------:R-:W-:Y:S01]  /*0d70*/  FFMA R18, R15, 1.925963033500011079e-08, R18 ;  /* 0x32a570600f127823 */ /* 0x000fe20000000012 */
[----:B------:R-:W-:-:S03]  /*0d80*/  FFMA R3, R0, 1.4426950216293334961, -R3 ;  /* 0x3fb8aa3b00037823 */ /* 0x000fc60000000803 */
[----:B------:R-:W0:Y:S01]  /*0d90*/  MUFU.EX2 R15, R18 ;  /* 0x00000012000f7308 */ /* 0x000e220000000800 */
[----:B------:R-:W-:-:S07]  /*0da0*/  FFMA R3, R0, 1.925963033500011079e-08, R3 ;  /* 0x32a5706000037823 */ /* 0x000fce0000000003 */
[----:B------:R-:W1:Y:S01]  /*0db0*/  MUFU.EX2 R0, R3 ;  /* 0x0000000300007308 */ /* 0x000e620000000800 */
[----:B0-----:R-:W-:Y:S01]  /*0dc0*/  FMUL R15, R16, R15 ;  /* 0x0000000f100f7220 */ /* 0x001fe20000400000 */
[----:B-1----:R-:W-:-:S04]  /*0dd0*/  FMUL R13, R13, R0 ;  /* 0x000000000d0d7220 */ /* 0x002fc80000400000 */
[-C--:B------:R-:W-:Y:S01]  /*0de0*/  FFMA R12, R12, R13.reuse, R15 ;  /* 0x0000000d0c0c7223 */ /* 0x080fe2000000000f */
[-C--:B------:R-:W-:Y:S01]  /*0df0*/  FMUL R5, R5, R13.reuse ;  /* 0x0000000d05057220 */ /* 0x080fe20000400000 */
[-C--:B------:R-:W-:Y:S01]  /*0e00*/  FMUL R6, R6, R13.reuse ;  /* 0x0000000d06067220 */ /* 0x080fe20000400000 */
[-C--:B------:R-:W-:Y:S01]  /*0e10*/  FMUL R7, R7, R13.reuse ;  /* 0x0000000d07077220 */ /* 0x080fe20000400000 */
[-C--:B------:R-:W-:Y:S01]  /*0e20*/  FMUL R8, R8, R13.reuse ;  /* 0x0000000d08087220 */ /* 0x080fe20000400000 */
[-C--:B------:R-:W-:Y:S01]  /*0e30*/  FMUL R9, R9, R13.reuse ;  /* 0x0000000d09097220 */ /* 0x080fe20000400000 */
[-C--:B------:R-:W-:Y:S01]  /*0e40*/  FMUL R10, R10, R13.reuse ;  /* 0x0000000d0a0a7220 */ /* 0x080fe20000400000 */
[-C--:B------:R-:W-:Y:S01]  /*0e50*/  FMUL R11, R11, R13.reuse ;  /* 0x0000000d0b0b7220 */ /* 0x080fe20000400000 */
[----:B------:R-:W-:-:S07]  /*0e60*/  FMUL R14, R14, R13 ;  /* 0x0000000d0e0e7220 */ /* 0x000fce0000400000 */
.L_x_4:
[C---:B------:R-:W-:Y:S01]  /*0e70*/  IADD3 R0, PT, PT, R12.reuse, 0x1800000, RZ ;  /* 0x018000000c007810 */ /* 0x040fe20007ffe0ff */
[----:B------:R-:W-:Y:S01]  /*0e80*/  BSSY.RECONVERGENT B0, `(.L_x_5) ;  /* 0x000000e000007945 */ /* 0x000fe20003800200 */
[----:B------:R-:W-:Y:S02]  /*0e90*/  FSETP.GT.AND P3, PT, R12, RZ, PT ;  /* 0x000000ff0c00720b */ /* 0x000fe40003f64000 */
[----:B------:R-:W-:-:S04]  /*0ea0*/  LOP3.LUT R0, R0, 0x7f800000, RZ, 0xc0, !PT ;  /* 0x7f80000000007812 */ /* 0x000fc800078ec0ff */
[----:B------:R-:W-:-:S13]  /*0eb0*/  ISETP.GT.U32.AND P0, PT, R0, 0x1ffffff, PT ;  /* 0x01ffffff0000780c */ /* 0x000fda0003f04070 */
[----:B------:R-:W-:Y:S05]  /*0ec0*/  @P0 BRA `(.L_x_6) ;  /* 0x0000000000140947 */ /* 0x000fea0003800000 */
[----:B------:R-:W-:Y:S02]  /*0ed0*/  MOV R2, R12 ;  /* 0x0000000c00027202 */ /* 0x000fe40000000f00 */
[----:B------:R-:W-:-:S07]  /*0ee0*/  MOV R12, 0xf00 ;  /* 0x00000f00000c7802 */ /* 0x000fce0000000f00 */
[----:B------:R-:W-:Y:S05]  /*0ef0*/  CALL.REL.NOINC `($__internal_0_$__cuda_sm20_rcp_rn_f32_slowpath) ;  /* 0x0000000400087944 */ /* 0x000fea0003c00000 */
[----:B------:R-:W-:Y:S01]  /*0f00*/  MOV R0, R3 ;  /* 0x0000000300007202 */ /* 0x000fe20000000f00 */
[----:B------:R-:W-:Y:S06]  /*0f10*/  BRA `(.L_x_7) ;  /* 0x0000000000107947 */ /* 0x000fec0003800000 */
.L_x_6:
[----:B------:R-:W0:Y:S02]  /*0f20*/  MUFU.RCP R3, R12 ;  /* 0x0000000c00037308 */ /* 0x000e240000001000 */
[----:B0-----:R-:W-:-:S04]  /*0f30*/  FFMA R0, R3, R12, -1 ;  /* 0xbf80000003007423 */ /* 0x001fc8000000000c */
[----:B------:R-:W-:-:S04]  /*0f40*/  FADD.FTZ R0, -R0, -RZ ;  /* 0x800000ff00007221 */ /* 0x000fc80000010100 */
[----:B------:R-:W-:-:S07]  /*0f50*/  FFMA R0, R3, R0, R3 ;  /* 0x0000000003007223 */ /* 0x000fce0000000003 */
.L_x_7:
[----:B------:R-:W-:Y:S05]  /*0f60*/  BSYNC.RECONVERGENT B0 ;  /* 0x0000000000007941 */ /* 0x000fea0003800200 */
.L_x_5:
[----:B------:R-:W0:Y:S01]  /*0f70*/  LDC.64 R2, c[0x0][0x398] ;  /* 0x0000e600ff027b82 */ /* 0x000e220000000a00 */
[----:B------:R-:W-:-:S05]  /*0f80*/  FSEL R0, R0, RZ, P3 ;  /* 0x000000ff00007208 */ /* 0x000fca0001800000 */
[C---:B------:R-:W-:Y:S01]  /*0f90*/  FMUL R5, R0.reuse, R5 ;  /* 0x0000000500057220 */ /* 0x040fe20000400000 */
[C---:B------:R-:W-:Y:S01]  /*0fa0*/  FMUL R13, R0.reuse, R6 ;  /* 0x00000006000d7220 */ /* 0x040fe20000400000 */
[C---:B------:R-:W-:Y:S01]  /*0fb0*/  FMUL R7, R0.reuse, R7 ;  /* 0x0000000700077220 */ /* 0x040fe20000400000 */
[C---:B------:R-:W-:Y:S01]  /*0fc0*/  FMUL R15, R0.reuse, R8 ;  /* 0x00000008000f7220 */ /* 0x040fe20000400000 */
[C---:B------:R-:W-:Y:S01]  /*0fd0*/  FMUL R9, R0.reuse, R9 ;  /* 0x0000000900097220 */ /* 0x040fe20000400000 */
[C---:B------:R-:W-:Y:S01]  /*0fe0*/  FMUL R17, R0.reuse, R10 ;  /* 0x0000000a00117220 */ /* 0x040fe20000400000 */
[C---:B------:R-:W-:Y:S01]  /*0ff0*/  FMUL R11, R0.reuse, R11 ;  /* 0x0000000b000b7220 */ /* 0x040fe20000400000 */
[----:B------:R-:W-:Y:S01]  /*1000*/  FMUL R19, R0, R14 ;  /* 0x0000000e00137220 */ /* 0x000fe20000400000 */
[----:B0-----:R-:W-:-:S05]  /*1010*/  IMAD.WIDE R2, R4, 0x4, R2 ;  /* 0x0000000404027825 */ /* 0x001fca00078e0202 */
[----:B------:R-:W-:Y:S04]  /*1020*/  STG.E desc[UR6][R2.64], R5 ;  /* 0x0000000502007986 */ /* 0x000fe8000c101906 */
[----:B------:R-:W-:Y:S04]  /*1030*/  STG.E desc[UR6][R2.64+0x80], R13 ;  /* 0x0000800d02007986 */ /* 0x000fe8000c101906 */
[----:B------:R-:W-:Y:S04]  /*1040*/  STG.E desc[UR6][R2.64+0x100], R7 ;  /* 0x0001000702007986 */ /* 0x000fe8000c101906 */
[----:B------:R-:W-:Y:S04]  /*1050*/  STG.E desc[UR6][R2.64+0x180], R15 ;  /* 0x0001800f02007986 */ /* 0x000fe8000c101906 */
[----:B------:R-:W-:Y:S04]  /*1060*/  STG.E desc[UR6][R2.64+0x200], R9 ;  /* 0x0002000902007986 */ /* 0x000fe8000c101906 */
[----:B------:R-:W-:Y:S04]  /*1070*/  STG.E desc[UR6][R2.64+0x280], R17 ;  /* 0x0002801102007986 */ /* 0x000fe8000c101906 */
[----:B------:R-:W-:Y:S04]  /*1080*/  STG.E desc[UR6][R2.64+0x300], R11 ;  /* 0x0003000b02007986 */ /* 0x000fe8000c101906 */
[----:B------:R-:W-:Y:S01]  /*1090*/  STG.E desc[UR6][R2.64+0x380], R19 ;  /* 0x0003801302007986 */ /* 0x000fe2000c101906 */
[----:B------:R-:W-:Y:S05]  /*10a0*/  EXIT ;  /* 0x000000000000794d */ /* 0x000fea0003800000 */
.L_x_2:
[----:B------:R-:W-:Y:S01]  /*10b0*/  HFMA2 R30, -RZ, RZ, 0, 9.5367431640625e-07 ;  /* 0x00000010ff1e7431 */ /* 0x000fe200000001ff */
[----:B------:R-:W-:Y:S01]  /*10c0*/  BSSY B2, `(.L_x_8) ;  /* 0x0000007000027945 */ /* 0x000fe20003800000 */
[----:B------:R-:W-:Y:S02]  /*10d0*/  MOV R3, R24 ;  /* 0x0000001800037202 */ /* 0x000fe40000000f00 */
[----:B------:R-:W-:Y:S02]  /*10e0*/  MOV R31, 0x1f ;  /* 0x0000001f001f7802 */ /* 0x000fe40000000f00 */
[----:B------:R-:W-:-:S07]  /*10f0*/  MOV R28, 0xffffffff ;  /* 0xffffffff001c7802 */ /* 0x000fce0000000f00 */
[----:B------:R-:W-:Y:S05]  /*1100*/  WARPSYNC.COLLECTIVE R28, `(.L_x_9) ;  /* 0x000000001c087348 */ /* 0x000fea0003c00000 */
[----:B------:R0:W1:Y:S02]  /*1110*/  SHFL.BFLY P0, R29, R3, R30, R31 ;  /* 0x0c00001e031d7389 */ /* 0x000064000000001f */
[----:B01----:R-:W-:Y:S05]  /*1120*/  ENDCOLLECTIVE ;  /* 0x000000000000791b */ /* 0x003fea0003800000 */
.L_x_9:
[----:B------:R-:W-:Y:S05]  /*1130*/  BSYNC B2 ;  /* 0x0000000000027941 */ /* 0x000fea0003800000 */
.L_x_8:
[----:B------:R-:W-:Y:S01]  /*1140*/  MOV R3, R29 ;  /* 0x0000001d00037202 */ /* 0x000fe20000000f00 */
[----:B------:R-:W-:Y:S02]  /*1150*/  HFMA2 R30, -RZ, RZ, 0, 4.76837158203125e-07 ;  /* 0x00000008ff1e7431 */ /* 0x000fe400000001ff */
[----:B------:R-:W-:Y:S01]  /*1160*/  IMAD.MOV.U32 R31, RZ, RZ, 0x1f ;  /* 0x0000001fff1f7424 */ /* 0x000fe200078e00ff */
[----:B------:R-:W-:Y:S01]  /*1170*/  MOV R28, 0xffffffff ;  /* 0xffffffff001c7802 */ /* 0x000fe20000000f00 */
[----:B------:R-:W-:-:S07]  /*1180*/  FADD R3, R24, R3 ;  /* 0x0000000318037221 */ /* 0x000fce0000000000 */
[----:B------:R-:W-:Y:S05]  /*1190*/  WARPSYNC.COLLECTIVE R28, `(.L_x_10) ;  /* 0x000000001c087348 */ /* 0x000fea0003c00000 */
[----:B------:R0:W1:Y:S02]  /*11a0*/  SHFL.BFLY P0, R29, R3, R30, R31 ;  /* 0x0c00001e031d7389 */ /* 0x000064000000001f */
[----:B01----:R-:W-:Y:S05]  /*11b0*/  ENDCOLLECTIVE ;  /* 0x000000000000791b */ /* 0x003fea0003800000 */
.L_x_10:
[----:B------:R-:W-:Y:S01]  /*11c0*/  HFMA2 R30, -RZ, RZ, 0, 2.384185791015625e-07 ;  /* 0x00000004ff1e7431 */ /* 0x000fe200000001ff */
[----:B------:R-:W-:-:S05]  /*11d0*/  MOV R2, R29 ;  /* 0x0000001d00027202 */ /* 0x000fca0000000f00 */
[----:B------:R-:W-:-:S05]  /*11e0*/  FADD R2, R3, R2 ;  /* 0x0000000203027221 */ /* 0x000fca0000000000 */
[----:B------:R-:W-:-:S07]  /*11f0*/  MOV R3, R2 ;  /* 0x0000000200037202 */ /* 0x000fce0000000f00 */
[----:B------:R-:W-:Y:S05]  /*1200*/  WARPSYNC.COLLECTIVE R28, `(.L_x_11) ;  /* 0x000000001c087348 */ /* 0x000fea0003c00000 */
[----:B------:R0:W1:Y:S02]  /*1210*/  SHFL.BFLY P0, R29, R3, R30, R31 ;  /* 0x0c00001e031d7389 */ /* 0x000064000000001f */
[----:B01----:R-:W-:Y:S05]  /*1220*/  ENDCOLLECTIVE ;  /* 0x000000000000791b */ /* 0x003fea0003800000 */
.L_x_11:
[----:B------:R-:W-:Y:S01]  /*1230*/  HFMA2 R30, -RZ, RZ, 0, 1.1920928955078125e-07 ;  /* 0x00000002ff1e7431 */ /* 0x000fe200000001ff */
[----:B------:R-:W-:-:S05]  /*1240*/  MOV R27, R29 ;  /* 0x0000001d001b7202 */ /* 0x000fca0000000f00 */
[----:B------:R-:W-:-:S05]  /*1250*/  FADD R27, R2, R27 ;  /* 0x0000001b021b7221 */ /* 0x000fca0000000000 */
[----:B------:R-:W-:-:S07]  /*1260*/  MOV R3, R27 ;  /* 0x0000001b00037202 */ /* 0x000fce0000000f00 */
[----:B------:R-:W-:Y:S05]  /*1270*/  WARPSYNC.COLLECTIVE R28, `(.L_x_12) ;  /* 0x000000001c087348 */ /* 0x000fea0003c00000 */
[----:B------:R0:W1:Y:S02]  /*1280*/  SHFL.BFLY P0, R29, R3, R30, R31 ;  /* 0x0c00001e031d7389 */ /* 0x000064000000001f */
[----:B01----:R-:W-:Y:S05]  /*1290*/  ENDCOLLECTIVE ;  /* 0x000000000000791b */ /* 0x003fea0003800000 */
.L_x_12:
[----:B------:R-:W-:Y:S01]  /*12a0*/  IMAD.MOV.U32 R30, RZ, RZ, 0x1 ;  /* 0x00000001ff1e7424 */ /* 0x000fe200078e00ff */
[----:B------:R-:W-:-:S05]  /*12b0*/  MOV R26, R29 ;  /* 0x0000001d001a7202 */ /* 0x000fca0000000f00 */
[----:B------:R-:W-:-:S05]  /*12c0*/  FADD R26, R27, R26 ;  /* 0x0000001a1b1a7221 */ /* 0x000fca0000000000 */
[----:B------:R-:W-:-:S07]  /*12d0*/  MOV R3, R26 ;  /* 0x0000001a00037202 */ /* 0x000fce0000000f00 */
[----:B------:R-:W-:Y:S05]  /*12e0*/  WARPSYNC.COLLECTIVE R28, `(.L_x_13) ;  /* 0x000000001c087348 */ /* 0x000fea0003c00000 */
[----:B------:R0:W1:Y:S02]  /*12f0*/  SHFL.BFLY P0, R29, R3, R30, R31 ;  /* 0x0c00001e031d7389 */ /* 0x000064000000001f */
[----:B01----:R-:W-:Y:S05]  /*1300*/  ENDCOLLECTIVE ;  /* 0x000000000000791b */ /* 0x003fea0003800000 */
.L_x_13:
[----:B------:R-:W-:Y:S05]  /*1310*/  BRA `(.L_x_14) ;  /* 0xfffffff400607947 */ /* 0x000fea000383ffff */
        .weak           $__internal_0_$__cuda_sm20_rcp_rn_f32_slowpath
        .type           $__internal_0_$__cuda_sm20_rcp_rn_f32_slowpath,@function
        .size           $__internal_0_$__cuda_sm20_rcp_rn_f32_slowpath,(.L_x_504 - $__internal_0_$__cuda_sm20_rcp_rn_f32_slowpath)
$__internal_0_$__cuda_sm20_rcp_rn_f32_slowpath:
[----:B------:R-:W-:Y:S01]  /*1320*/  SHF.L.U32 R0, R2, 0x1, RZ ;  /* 0x0000000102007819 */ /* 0x000fe200000006ff */
[----:B------:R-:W-:Y:S03]  /*1330*/  BSSY.RECONVERGENT B1, `(.L_x_15) ;  /* 0x0000030000017945 */ /* 0x000fe60003800200 */
[----:B------:R-:W-:-:S04]  /*1340*/  SHF.R.U32.HI R15, RZ, 0x18, R0 ;  /* 0x00000018ff0f7819 */ /* 0x000fc80000011600 */
[----:B------:R-:W-:-:S13]  /*1350*/  ISETP.NE.U32.AND P0, PT, R15, RZ, PT ;  /* 0x000000ff0f00720c */ /* 0x000fda0003f05070 */
[----:B------:R-:W-:Y:S05]  /*1360*/  @P0 BRA `(.L_x_16) ;  /* 0x0000000000280947 */ /* 0x000fea0003800000 */
[----:B------:R-:W-:-:S04]  /*1370*/  SHF.L.U32 R0, R2, 0x1, RZ ;  /* 0x0000000102007819 */ /* 0x000fc800000006ff */
[----:B------:R-:W-:-:S13]  /*1380*/  ISETP.NE.AND P0, PT, R0, RZ, PT ;  /* 0x000000ff0000720c */ /* 0x000fda0003f05270 */
[----:B------:R-:W-:Y:S01]  /*1390*/  @P0 FFMA R13, R2, 1.84467440737095516160e+19, RZ ;  /* 0x5f800000020d0823 */ /* 0x000fe200000000ff */
[----:B------:R-:W-:Y:S08]  /*13a0*/  @!P0 MUFU.RCP R3, R2 ;  /* 0x0000000200038308 */ /* 0x000ff00000001000 */
[----:B------:R-:W0:Y:S02]  /*13b0*/  @P0 MUFU.RCP R0, R13 ;  /* 0x0000000d00000308 */ /* 0x000e240000001000 */
[----:B0-----:R-:W-:-:S04]  /*13c0*/  @P0 FFMA R15, R13, R0, -1 ;  /* 0xbf8000000d0f0423 */ /* 0x001fc80000000000 */
[----:B------:R-:W-:-:S04]  /*13d0*/  @P0 FADD.FTZ R15, -R15, -RZ ;  /* 0x800000ff0f0f0221 */ /* 0x000fc80000010100 */
[----:B------:R-:W-:-:S04]  /*13e0*/  @P0 FFMA R0, R0, R15, R0 ;  /* 0x0000000f00000223 */ /* 0x000fc80000000000 */
[----:B------:R-:W-:Y:S01]  /*13f0*/  @P0 FFMA R3, R0, 1.84467440737095516160e+19, RZ ;  /* 0x5f80000000030823 */ /* 0x000fe200000000ff */
[----:B------:R-:W-:Y:S06]  /*1400*/  BRA `(.L_x_17) ;  /* 0x0000000000887947 */ /* 0x000fec0003800000 */
.L_x_16:
[----:B------:R-:W-:-:S04]  /*1410*/  IADD3 R17, PT, PT, R15, -0xfd, RZ ;  /* 0xffffff030f117810 */ /* 0x000fc80007ffe0ff */
[----:B------:R-:W-:-:S13]  /*1420*/  ISETP.GT.U32.AND P0, PT, R17, 0x1, PT ;  /* 0x000000011100780c */ /* 0x000fda0003f04070 */
[----:B------:R-:W-:Y:S05]  /*1430*/  @P0 BRA `(.L_x_18) ;  /* 0x0000000000780947 */ /* 0x000fea0003800000 */
[----:B------:R-:W-:Y:S01]  /*1440*/  LOP3.LUT R0, R2, 0x7fffff, RZ, 0xc0, !PT ;  /* 0x007fffff02007812 */ /* 0x000fe200078ec0ff */
[----:B------:R-:W-:-:S03]  /*1450*/  HFMA2 R18, -RZ, RZ, 0, 1.78813934326171875e-07 ;  /* 0x00000003ff127431 */ /* 0x000fc600000001ff */
[----:B------:R-:W-:-:S04]  /*1460*/  LOP3.LUT R0, R0, 0x3f800000, RZ, 0xfc, !PT ;  /* 0x3f80000000007812 */ /* 0x000fc800078efcff */
[----:B------:R-:W0:Y:S01]  /*1470*/  MUFU.RCP R3, R0 ;  /* 0x0000000000037308 */ /* 0x000e220000001000 */
[----:B------:R-:W-:Y:S01]  /*1480*/  SHF.L.U32 R18, R18, R17, RZ ;  /* 0x0000001112127219 */ /* 0x000fe200000006ff */
[----:B0-----:R-:W-:-:S04]  /*1490*/  FFMA R13, R0, R3, -1 ;  /* 0xbf800000000d7423 */ /* 0x001fc80000000003 */
[----:B------:R-:W-:-:S04]  /*14a0*/  FADD.FTZ R16, -R13, -RZ ;  /* 0x800000ff0d107221 */ /* 0x000fc80000010100 */
[CCC-:B------:R-:W-:Y:S01]  /*14b0*/  FFMA.RM R13, R3.reuse, R16.reuse, R3.reuse ;  /* 0x00000010030d7223 */ /* 0x1c0fe20000004003 */
[----:B------:R-:W-:-:S04]  /*14c0*/  FFMA.RP R16, R3, R16, R3 ;  /* 0x0000001003107223 */ /* 0x000fc80000008003 */
[C---:B------:R-:W-:Y:S02]  /*14d0*/  LOP3.LUT R3, R13.reuse, 0x7fffff, RZ, 0xc0, !PT ;  /* 0x007fffff0d037812 */ /* 0x040fe400078ec0ff */
[----:B------:R-:W-:Y:S02]  /*14e0*/  FSETP.NEU.FTZ.AND P0, PT, R13, R16, PT ;  /* 0x000000100d00720b */ /* 0x000fe40003f1d000 */
[----:B------:R-:W-:Y:S02]  /*14f0*/  LOP3.LUT R3, R3, 0x800000, RZ, 0xfc, !PT ;  /* 0x0080000003037812 */ /* 0x000fe400078efcff */
[----:B------:R-:W-:Y:S02]  /*1500*/  SEL R13, RZ, 0xffffffff, !P0 ;  /* 0xffffffffff0d7807 */ /* 0x000fe40004000000 */
[----:B------:R-:W-:Y:S02]  /*1510*/  LOP3.LUT R18, R18, R3, RZ, 0xc0, !PT ;  /* 0x0000000312127212 */ /* 0x000fe400078ec0ff */
[----:B------:R-:W-:-:S02]  /*1520*/  IADD3 R0, PT, PT, -R13, RZ, RZ ;  /* 0x000000ff0d007210 */ /* 0x000fc40007ffe1ff */
[-C--:B------:R-:W-:Y:S02]  /*1530*/  SHF.R.U32.HI R18, RZ, R17.reuse, R18 ;  /* 0x00000011ff127219 */ /* 0x080fe40000011612 */
[----:B------:R-:W-:Y:S02]  /*1540*/  LOP3.LUT P1, RZ, R0, R17, R3, 0xf8, !PT ;  /* 0x0000001100ff7212 */ /* 0x000fe4000782f803 */
[C---:B------:R-:W-:Y:S02]  /*1550*/  LOP3.LUT P0, RZ, R18.reuse, 0x1, RZ, 0xc0, !PT ;  /* 0x0000000112ff7812 */ /* 0x040fe4000780c0ff */
[----:B------:R-:W-:-:S04]  /*1560*/  LOP3.LUT P2, RZ, R18, 0x2, RZ, 0xc0, !PT ;  /* 0x0000000212ff7812 */ /* 0x000fc8000784c0ff */
[----:B------:R-:W-:Y:S02]  /*1570*/  PLOP3.LUT P0, PT, P0, P1, P2, 0xe0, 0x0 ;  /* 0x000000000000781c */ /* 0x000fe40000703c20 */
[----:B------:R-:W-:Y:S02]  /*1580*/  LOP3.LUT P1, RZ, R2, 0x7fffff, RZ, 0xc0, !PT ;  /* 0x007fffff02ff7812 */ /* 0x000fe4000782c0ff */
[----:B------:R-:W-:-:S04]  /*1590*/  SEL R0, RZ, 0x1, !P0 ;  /* 0x00000001ff007807 */ /* 0x000fc80004000000 */
[----:B------:R-:W-:-:S04]  /*15a0*/  IADD3 R0, PT, PT, -R0, RZ, RZ ;  /* 0x000000ff00007210 */ /* 0x000fc80007ffe1ff */
[----:B------:R-:W-:Y:S02]  /*15b0*/  ISETP.GE.AND P0, PT, R0, RZ, PT ;  /* 0x000000ff0000720c */ /* 0x000fe40003f06270 */
[----:B------:R-:W-:-:S04]  /*15c0*/  IADD3 R0, PT, PT, R15, -0xfc, RZ ;  /* 0xffffff040f007810 */ /* 0x000fc80007ffe0ff */
[----:B------:R-:W-:-:S07]  /*15d0*/  SHF.R.U32.HI R3, RZ, R0, R3 ;  /* 0x00000000ff037219 */ /* 0x000fce0000011603 */
[----:B------:R-:W-:-:S04]  /*15e0*/  @!P0 IADD3 R3, PT, PT, R3, 0x1, RZ ;  /* 0x0000000103038810 */ /* 0x000fc80007ffe0ff */
[----:B------:R-:W-:-:S04]  /*15f0*/  @!P1 SHF.L.U32 R3, R3, 0x1, RZ ;  /* 0x0000000103039819 */ /* 0x000fc800000006ff */
[----:B------:R-:W-:Y:S01]  /*1600*/  LOP3.LUT R3, R3, 0x80000000, R2, 0xf8, !PT ;  /* 0x8000000003037812 */ /* 0x000fe200078ef802 */
[----:B------:R-:W-:Y:S06]  /*1610*/  BRA `(.L_x_17) ;  /* 0x0000000000047947 */ /* 0x000fec0003800000 */
.L_x_18:
[----:B------:R0:W1:Y:S02]  /*1620*/  MUFU.RCP R3, R2 ;  /* 0x0000000200037308 */ /* 0x0000640000001000 */
.L_x_17:
[----:B------:R-:W-:Y:S05]  /*1630*/  BSYNC.RECONVERGENT B1 ;  /* 0x0000000000017941 */ /* 0x000fea0003800200 */
.L_x_15:
[----:B------:R-:W-:-:S04]  /*1640*/  MOV R13, 0x0 ;  /* 0x00000000000d7802 */ /* 0x000fc80000000f00 */
[----:B01----:R-:W-:Y:S05]  /*1650*/  RET.REL.NODEC R12 `(_Z23flash_attn_sinks_kernelIfLi256ELi4EEvPKT_S2_S2_PS0_PKffiiii) ;  /* 0xffffffe80c687950 */ /* 0x003fea0003c3ffff */
.L_x_19:
[----:B------:R-:W-:-:S00]  /*1660*/  BRA `(.L_x_19) ;  /* 0xfffffffc00fc7947 */ /* 0x000fc0000383ffff */
[----:B------:R-:W-:-:S00]  /*1670*/  NOP ;  /* 0x0000000000007918 */ /* 0x000fc00000000000 */
        /* <DEDUP_REMOVED lines=8> */
.L_x_504:


//--------------------- .text._Z23flash_attn_sinks_kernelIfLi192ELi4EEvPKT_S2_S2_PS0_PKffiiii --------------------------
	.section	.text._Z23flash_attn_sinks_kernelIfLi192ELi4EEvPKT_S2_S2_PS0_PKffiiii,"ax",@progbits
	.align	128
        .global         _Z23flash_attn_sinks_kernelIfLi192ELi4EEvPKT_S2_S2_PS0_PKffiiii
        .type           _Z23flash_attn_sinks_kernelIfLi192ELi4EEvPKT_S2_S2_PS0_PKffiiii,@function
        .size           _Z23flash_attn_sinks_kernelIfLi192ELi4EEvPKT_S2_S2_PS0_PKffiiii,(.L_x_505 - _Z23flash_attn_sinks_kernelIfLi192ELi4EEvPKT_S2_S2_PS0_PKffiiii)
        .other          _Z23flash_attn_sinks_kernelIfLi192ELi4EEvPKT_S2_S2_PS0_PKffiiii,@"STO_CUDA_ENTRY STV_DEFAULT"
_Z23flash_attn_sinks_kernelIfLi192ELi4EEvPKT_S2_S2_PS0_PKffiiii:
.text._Z23flash_attn_sinks_kernelIfLi192ELi4EEvPKT_S2_S2_PS0_PKffiiii:
        /* <DEDUP_REMOVED lines=14> */
[----:B------:R-:W-:-:S03]  /*00e0*/  MOV R21, 0xff7fffff ;  /* 0xff7fffff00157802 */ /* 0x000fc60000000f00 */
[----:B------:R-:W3:Y:S01]  /*00f0*/  S2UR UR5, SR_CTAID.Y ;  /* 0x00000000000579c3 */ /* 0x000ee20000002600 */
[----:B0-----:R-:W-:Y:S02]  /*0100*/  IABS R8, R3 ;  /* 0x0000000300087213 */ /* 0x001fe40000000000 */
[----:B------:R-:W-:Y:S02]  /*0110*/  IABS R10, R2 ;  /* 0x00000002000a7213 */ /* 0x000fe40000000000 */
        /* <DEDUP_REMOVED lines=20> */
[----:B------:R-:W-:-:S05]  /*0260*/  @P0 VIADD R7, R7, 0x1 ;  /* 0x0000000107070836 */ /* 0x000fca0000000000 */
[----:B------:R-:W-:-:S04]  /*0270*/  MOV R12, R7 ;  /* 0x00000007000c7202 */ /* 0x000fc80000000f00 */
[----:B------:R-:W-:Y:S02]  /*0280*/  @!P2 IADD3 R12, PT, PT, -R12, RZ, RZ ;  /* 0x000000ff0c0ca210 */ /* 0x000fe40007ffe1ff */
[----:B------:R-:W-:-:S04]  /*0290*/  @!P1 LOP3.LUT R12, RZ, R3, RZ, 0x33, !PT ;  /* 0x00000003ff0c9212 */ /* 0x000fc800078e33ff */
[-C--:B------:R-:W-:Y:S02]  /*02a0*/  IABS R8, R12.reuse ;  /* 0x0000000c00087213 */ /* 0x080fe40000000000 */
[----:B------:R-:W-:Y:S02]  /*02b0*/  IABS R13, R12 ;  /* 0x0000000c000d7213 */ /* 0x000fe40000000000 */
[----:B------:R-:W0:Y:S08]  /*02c0*/  I2F.RP R5, R8 ;  /* 0x0000000800057306 */ /* 0x000e300000209400 */
[----:B0-----:R-:W0:Y:S02]  /*02d0*/  MUFU.RCP R5, R5 ;  /* 0x0000000500057308 */ /* 0x001e240000001000 */
[----:B0-----:R-:W-:-:S02]  /*02e0*/  IADD3 R6, PT, PT, R5, 0xffffffe, RZ ;  /* 0x0ffffffe05067810 */ /* 0x001fc40007ffe0ff */
[----:B------:R-:W-:-:S04]  /*02f0*/  IADD3 R5, PT, PT, RZ, -R13, RZ ;  /* 0x8000000dff057210 */ /* 0x000fc80007ffe0ff */
[----:B------:R0:W1:Y:S02]  /*0300*/  F2I.FTZ.U32.TRUNC.NTZ R7, R6 ;  /* 0x0000000600077305 */ /* 0x000064000021f000 */
[----:B0-----:R-:W-:Y:S01]  /*0310*/  HFMA2 R6, -RZ, RZ, 0, 0 ;  /* 0x00000000ff067431 */ /* 0x001fe200000001ff */
[----:B-1----:R-:W-:-:S05]  /*0320*/  IADD3 R9, PT, PT, RZ, -R7, RZ ;  /* 0x80000007ff097210 */ /* 0x002fca0007ffe0ff */
[----:B------:R-:W-:-:S04]  /*0330*/  IMAD R9, R9, R8, RZ ;  /* 0x0000000809097224 */ /* 0x000fc800078e02ff */
[----:B------:R-:W-:Y:S02]  /*0340*/  IMAD.HI.U32 R7, R7, R9, R6 ;  /* 0x0000000907077227 */ /* 0x000fe400078e0006 */
[----:B------:R-:W0:Y:S04]  /*0350*/  LDC R9, c[0x0][0x3b8] ;  /* 0x0000ee00ff097b82 */ /* 0x000e280000000800 */
[----:B------:R-:W-:-:S04]  /*0360*/  IMAD.HI.U32 R7, R7, R10, RZ ;  /* 0x0000000a07077227 */ /* 0x000fc800078e00ff */
[----:B------:R-:W-:-:S05]  /*0370*/  IMAD R5, R7, R5, R10 ;  /* 0x0000000507057224 */ /* 0x000fca00078e020a */
[----:B------:R-:W-:-:S13]  /*0380*/  ISETP.GT.U32.AND P1, PT, R8, R5, PT ;  /* 0x000000050800720c */ /* 0x000fda0003f24070 */
[----:B------:R-:W-:Y:S01]  /*0390*/  @!P1 IMAD.IADD R5, R5, 0x1, -R8 ;  /* 0x0000000105059824 */ /* 0x000fe200078e0a08 */
[----:B------:R-:W-:Y:S02]  /*03a0*/  @!P1 IADD3 R7, PT, PT, R7, 0x1, RZ ;  /* 0x0000000107079810 */ /* 0x000fe40007ffe0ff */
[----:B------:R-:W-:Y:S02]  /*03b0*/  ISETP.NE.AND P1, PT, R12, RZ, PT ;  /* 0x000000ff0c00720c */ /* 0x000fe40003f25270 */
[----:B------:R-:W-:Y:S02]  /*03c0*/  ISETP.GE.U32.AND P0, PT, R5, R8, PT ;  /* 0x000000080500720c */ /* 0x000fe40003f06070 */
[----:B------:R-:W-:-:S04]  /*03d0*/  LOP3.LUT R5, R11, R12, RZ, 0x3c, !PT ;  /* 0x0000000c0b057212 */ /* 0x000fc800078e3cff */
[----:B------:R-:W-:Y:S02]  /*03e0*/  ISETP.GE.AND P2, PT, R5, RZ, PT ;  /* 0x000000ff0500720c */ /* 0x000fe40003f46270 */
[----:B0-----:R-:W-:-:S04]  /*03f0*/  VIADDMNMX R5, R4, -R9, 0xffffffff, !PT ;  /* 0xffffffff04057446 */ /* 0x001fc80007800909 */
[----:B------:R-:W-:Y:S01]  /*0400*/  IADD3 R13, PT, PT, R5, 0x1, RZ ;  /* 0x00000001050d7810 */ /* 0x000fe20007ffe0ff */
[----:B---3--:R-:W-:Y:S01]  /*0410*/  IMAD R5, R2, UR5, R11 ;  /* 0x0000000502057c24 */ /* 0x008fe2000f8e020b */
[----:B------:R-:W-:Y:S02]  /*0420*/  @P0 IADD3 R7, PT, PT, R7, 0x1, RZ ;  /* 0x0000000107070810 */ /* 0x000fe40007ffe0ff */
[----:B------:R-:W-:Y:S02]  /*0430*/  ISETP.GT.AND P0, PT, R9, RZ, PT ;  /* 0x000000ff0900720c */ /* 0x000fe40003f04270 */
[----:B------:R-:W-:Y:S02]  /*0440*/  CS2R R8, SRZ ;  /* 0x0000000000087805 */ /* 0x000fe4000001ff00 */
[----:B------:R-:W-:Y:S02]  /*0450*/  @!P2 IADD3 R7, PT, PT, -R7, RZ, RZ ;  /* 0x000000ff0707a210 */ /* 0x000fe40007ffe1ff */
[----:B------:R-:W-:-:S02]  /*0460*/  SEL R13, R13, RZ, P0 ;  /* 0x000000ff0d0d7207 */ /* 0x000fc40000000000 */
[----:B------:R-:W-:Y:S01]  /*0470*/  @!P1 LOP3.LUT R7, RZ, R12, RZ, 0x33, !PT ;  /* 0x0000000cff079212 */ /* 0x000fe200078e33ff */
[----:B------:R-:W-:Y:S01]  /*0480*/  HFMA2 R12, -RZ, RZ, 0, 0 ;  /* 0x00000000ff0c7431 */ /* 0x000fe200000001ff */
[----:B------:R-:W-:-:S03]  /*0490*/  ISETP.GT.U32.AND P0, PT, R13, R4, PT ;  /* 0x000000040d00720c */ /* 0x000fc60003f04070 */
[----:B------:R-:W-:Y:S01]  /*04a0*/  IMAD R20, R3, UR5, R7 ;  /* 0x0000000503147c24 */ /* 0x000fe2000f8e0207 */
[----:B------:R-:W-:Y:S01]  /*04b0*/  CS2R R6, SRZ ;  /* 0x0000000000067805 */ /* 0x000fe2000001ff00 */
[----:B------:R-:W-:Y:S01]  /*04c0*/  IMAD R3, R5, UR8, R4 ;  /* 0x0000000805037c24 */ /* 0x000fe2000f8e0204 */
[----:B------:R-:W-:-:S03]  /*04d0*/  CS2R R4, SRZ ;  /* 0x0000000000047805 */ /* 0x000fc6000001ff00 */
[----:B------:R-:W-:-:S04]  /*04e0*/  IMAD R10, R3, 0xc0, R0 ;  /* 0x000000c0030a7824 */ /* 0x000fc800078e0200 */
        /* <DEDUP_REMOVED lines=9> */
[----:B------:R-:W5:Y:S01]  /*0580*/  LDG.E.CONSTANT R21, desc[UR6][R2.64+0x280] ;  /* 0x0002800602157981 */ /* 0x000f62000c1e9900 */
[----:B------:R-:W-:Y:S01]  /*0590*/  IMAD R23, R20, UR8, R13 ;  /* 0x0000000814177c24 */ /* 0x000fe2000f8e020d */
[----:B------:R-:W-:Y:S01]  /*05a0*/  IADD3 R14, PT, PT, R13, -UR4, -R14 ;  /* 0x800000040d0e7c10 */ /* 0x000fe2000fffe80e */
[----:B------:R-:W-:Y:S02]  /*05b0*/  BSSY B1, `(.L_x_21) ;  /* 0x0000053000017945 */ /* 0x000fe40003800000 */
[----:B------:R-:W-:Y:S01]  /*05c0*/  IMAD R13, R23, 0xc0, R0 ;  /* 0x000000c0170d7824 */ /* 0x000fe200078e0200 */
[----:B------:R-:W-:Y:S01]  /*05d0*/  MOV R4, RZ ;  /* 0x000000ff00047202 */ /* 0x000fe20000000f00 */
[----:B------:R-:W-:-:S02]  /*05e0*/  IMAD.MOV.U32 R20, RZ, RZ, -0x800001 ;  /* 0xff7fffffff147424 */ /* 0x000fc400078e00ff */
[----:B-1----:R-:W-:Y:S01]  /*05f0*/  FMUL R0, R15, UR5 ;  /* 0x000000050f007c20 */ /* 0x002fe20008400000 */
[----:B--2---:R-:W-:Y:S01]  /*0600*/  FMUL R16, R16, UR5 ;  /* 0x0000000510107c20 */ /* 0x004fe20008400000 */
[----:B---3--:R-:W-:Y:S01]  /*0610*/  FMUL R17, R17, UR5 ;  /* 0x0000000511117c20 */ /* 0x008fe20008400000 */
[----:B----4-:R-:W-:Y:S01]  /*0620*/  FMUL R18, R18, UR5 ;  /* 0x0000000512127c20 */ /* 0x010fe20008400000 */
[----:B-----5:R-:W-:Y:S01]  /*0630*/  FMUL R19, R19, UR5 ;  /* 0x0000000513137c20 */ /* 0x020fe20008400000 */
[----:B------:R-:W-:-:S07]  /*0640*/  FMUL R15, R21, UR5 ;  /* 0x00000005150f7c20 */ /* 0x000fce0008400000 */
.L_x_23:
[----:B------:R-:W0:Y:S02]  /*0650*/  LDC.64 R2, c[0x0][0x388] ;  /* 0x0000e200ff027b82 */ /* 0x000e240000000a00 */
[----:B0-----:R-:W-:-:S05]  /*0660*/  IMAD.WIDE R2, R13, 0x4, R2 ;  /* 0x000000040d027825 */ /* 0x001fca00078e0202 */
[----:B------:R-:W2:Y:S04]  /*0670*/  LDG.E.CONSTANT R21, desc[UR6][R2.64] ;  /* 0x0000000602157981 */ /* 0x000ea8000c1e9900 */
[----:B------:R-:W3:Y:S04]  /*0680*/  LDG.E.CONSTANT R23, desc[UR6][R2.64+0x80] ;  /* 0x0000800602177981 */ /* 0x000ee8000c1e9900 */
[----:B------:R-:W4:Y:S04]  /*0690*/  LDG.E.CONSTANT R25, desc[UR6][R2.64+0x100] ;  /* 0x0001000602197981 */ /* 0x000f28000c1e9900 */
        /* <DEDUP_REMOVED lines=20> */
.L_x_34:
[----:B------:R-:W2:Y:S02]  /*07e0*/  LDC.64 R2, c[0x0][0x390] ;  /* 0x0000e400ff027b82 */ /* 0x000ea40000000a00 */
[----:B--2---:R-:W-:-:S05]  /*07f0*/  IMAD.WIDE R2, R13, 0x4, R2 ;  /* 0x000000040d027825 */ /* 0x004fca00078e0202 */
[----:B------:R-:W2:Y:S01]  /*0800*/  LDG.E.CONSTANT R22, desc[UR6][R2.64] ;  /* 0x0000000602167981 */ /* 0x000ea2000c1e9900 */
[----:B-1----:R-:W-:Y:S01]  /*0810*/  FADD R23, R24, R23 ;  /* 0x0000001718177221 */ /* 0x002fe20000000000 */
[----:B------:R-:W-:Y:S01]  /*0820*/  HFMA2 R26, -RZ, RZ, 0.96630859375, -0.0022525787353515625 ;  /* 0x3bbb989dff1a7431 */ /* 0x000fe200000001ff */
[----:B------:R-:W-:Y:S01]  /*0830*/  MOV R27, 0x437c0000 ;  /* 0x437c0000001b7802 */ /* 0x000fe20000000f00 */
[----:B------:R-:W3:Y:S02]  /*0840*/  LDG.E.CONSTANT R28, desc[UR6][R2.64+0x100] ;  /* 0x00010006021c7981 */ /* 0x000ee4000c1e9900 */
[C---:B------:R-:W-:Y:S02]  /*0850*/  FMNMX R21, R23.reuse, R20, !PT ;  /* 0x0000001417157209 */ /* 0x040fe40007800000 */
[----:B------:R-:W4:Y:S03]  /*0860*/  LDG.E.CONSTANT R29, desc[UR6][R2.64+0x280] ;  /* 0x00028006021d7981 */ /* 0x000f26000c1e9900 */
[----:B------:R-:W-:Y:S01]  /*0870*/  FADD R25, R23, -R21 ;  /* 0x8000001517197221 */ /* 0x000fe20000000000 */
[----:B0-----:R-:W-:-:S03]  /*0880*/  FADD R24, -R21, R20 ;  /* 0x0000001415187221 */ /* 0x001fc60000000100 */
[-C--:B------:R-:W-:Y:S01]  /*0890*/  FFMA.SAT R20, R25, R26.reuse, 0.5 ;  /* 0x3f00000019147423 */ /* 0x080fe2000000201a */
[----:B------:R-:W-:-:S03]  /*08a0*/  FFMA.SAT R23, R24, R26, 0.5 ;  /* 0x3f00000018177423 */ /* 0x000fc6000000201a */
[-C--:B------:R-:W-:Y:S01]  /*08b0*/  FFMA.RM R20, R20, R27.reuse, 12582913 ;  /* 0x4b40000114147423 */ /* 0x080fe2000000401b */
[----:B------:R-:W-:-:S03]  /*08c0*/  FFMA.RM R23, R23, R27, 12582913 ;  /* 0x4b40000117177423 */ /* 0x000fc6000000401b */
[----:B------:R-:W-:-:S04]  /*08d0*/  FADD R26, R20, -12583039 ;  /* 0xcb40007f141a7421 */ /* 0x000fc80000000000 */
[----:B------:R-:W-:-:S04]  /*08e0*/  FFMA R26, R25, 1.4426950216293334961, -R26 ;  /* 0x3fb8aa3b191a7823 */ /* 0x000fc8000000081a */
[----:B------:R-:W-:Y:S01]  /*08f0*/  FFMA R26, R25, 1.925963033500011079e-08, R26 ;  /* 0x32a57060191a7823 */ /* 0x000fe2000000001a */
[----:B------:R-:W-:-:S04]  /*0900*/  FADD R25, R23, -12583039 ;  /* 0xcb40007f17197421 */ /* 0x000fc80000000000 */
[C---:B------:R-:W-:Y:S02]  /*0910*/  FFMA R27, R24.reuse, 1.4426950216293334961, -R25 ;  /* 0x3fb8aa3b181b7823 */ /* 0x040fe40000000819 */
[----:B------:R0:W1:Y:S02]  /*0920*/  MUFU.EX2 R25, R26 ;  /* 0x0000001a00197308 */ /* 0x0000640000000800 */
[----:B------:R-:W-:Y:S01]  /*0930*/  FFMA R27, R24, 1.925963033500011079e-08, R27 ;  /* 0x32a57060181b7823 */ /* 0x000fe2000000001b */
[----:B------:R-:W-:Y:S02]  /*0940*/  SHF.L.U32 R24, R20, 0x17, RZ ;  /* 0x0000001714187819 */ /* 0x000fe400000006ff */
[----:B------:R-:W-:-:S03]  /*0950*/  SHF.L.U32 R20, R23, 0x17, RZ ;  /* 0x0000001717147819 */ /* 0x000fc600000006ff */
[----:B------:R-:W5:Y:S01]  /*0960*/  MUFU.EX2 R27, R27 ;  /* 0x0000001b001b7308 */ /* 0x000f620000000800 */
[----:B0-----:R-:W3:Y:S01]  /*0970*/  LDG.E.CONSTANT R26, desc[UR6][R2.64+0x180] ;  /* 0x00018006021a7981 */ /* 0x001ee2000c1e9900 */
[----:B-1----:R-:W-:-:S03]  /*0980*/  FMUL R25, R24, R25 ;  /* 0x0000001918197220 */ /* 0x002fc60000400000 */
[----:B------:R-:W3:Y:S01]  /*0990*/  LDG.E.CONSTANT R24, desc[UR6][R2.64+0x80] ;  /* 0x0000800602187981 */ /* 0x000ee2000c1e9900 */
[----:B------:R-:W-:Y:S01]  /*09a0*/  IADD3 R14, PT, PT, R14, 0x1, RZ ;  /* 0x000000010e0e7810 */ /* 0x000fe20007ffe0ff */
[----:B-----5:R-:W-:Y:S01]  /*09b0*/  FMUL R20, R20, R27 ;  /* 0x0000001b14147220 */ /* 0x020fe20000400000 */
[C---:B--2---:R-:W-:Y:S02]  /*09c0*/  FMUL R23, R25.reuse, R22 ;  /* 0x0000001619177220 */ /* 0x044fe40000400000 */
[----:B------:R-:W2:Y:S01]  /*09d0*/  LDG.E.CONSTANT R22, desc[UR6][R2.64+0x200] ;  /* 0x0002000602167981 */ /* 0x000ea2000c1e9900 */
[----:B------:R-:W-:Y:S01]  /*09e0*/  ISETP.NE.AND P0, PT, R14, 0x1, PT ;  /* 0x000000010e00780c */ /* 0x000fe20003f05270 */
[C---:B------:R-:W-:Y:S01]  /*09f0*/  FFMA R9, R20.reuse, R9, R23 ;  /* 0x0000000914097223 */ /* 0x040fe20000000017 */
[----:B----4-:R-:W-:Y:S01]  /*0a00*/  FMUL R29, R25, R29 ;  /* 0x0000001d191d7220 */ /* 0x010fe20000400000 */
[----:B------:R-:W-:Y:S01]  /*0a10*/  FFMA R12, R20, R12, R25 ;  /* 0x0000000c140c7223 */ /* 0x000fe20000000019 */
[----:B------:R-:W-:-:S02]  /*0a20*/  VIADD R13, R13, 0xc0 ;  /* 0x000000c00d0d7836 */ /* 0x000fc40000000000 */
[----:B------:R-:W-:Y:S01]  /*0a30*/  FFMA R4, R20, R4, R29 ;  /* 0x0000000414047223 */ /* 0x000fe2000000001d */
[C---:B---3--:R-:W-:Y:S01]  /*0a40*/  FMUL R27, R25.reuse, R26 ;  /* 0x0000001a191b7220 */ /* 0x048fe20000400000 */
[----:B------:R-:W-:-:S04]  /*0a50*/  FMUL R23, R25, R24 ;  /* 0x0000001819177220 */ /* 0x000fc80000400000 */
[C---:B------:R-:W-:Y:S01]  /*0a60*/  FFMA R8, R20.reuse, R8, R23 ;  /* 0x0000000814087223 */ /* 0x040fe20000000017 */
[----:B------:R-:W-:Y:S01]  /*0a70*/  FMUL R23, R25, R28 ;  /* 0x0000001c19177220 */ /* 0x000fe20000400000 */
[----:B------:R-:W-:-:S03]  /*0a80*/  FFMA R6, R20, R6, R27 ;  /* 0x0000000614067223 */ /* 0x000fc6000000001b */
[----:B------:R-:W-:Y:S01]  /*0a90*/  FFMA R7, R20, R7, R23 ;  /* 0x0000000714077223 */ /* 0x000fe20000000017 */
[----:B--2---:R-:W-:-:S04]  /*0aa0*/  FMUL R22, R25, R22 ;  /* 0x0000001619167220 */ /* 0x004fc80000400000 */
[----:B------:R-:W-:Y:S01]  /*0ab0*/  FFMA R5, R20, R5, R22 ;  /* 0x0000000514057223 */ /* 0x000fe20000000016 */
[----:B------:R-:W-:Y:S01]  /*0ac0*/  MOV R20, R21 ;  /* 0x0000001500147202 */ /* 0x000fe20000000f00 */
[----:B------:R-:W-:Y:S06]  /*0ad0*/  @P0 BRA `(.L_x_23) ;  /* 0xfffffff800dc0947 */ /* 0x000fec000383ffff */
[----:B------:R-:W-:Y:S05]  /*0ae0*/  BSYNC B1 ;  /* 0x0000000000017941 */ /* 0x000fea0003800000 */
.L_x_21:
[----:B------:R-:W-:Y:S05]  /*0af0*/  BSYNC B0 ;  /* 0x0000000000007941 */ /* 0x000fea0003800000 */
.L_x_20:
        /* <DEDUP_REMOVED lines=20> */
[----:B------:R-:W-:Y:S02]  /*0c40*/  SHF.L.U32 R11, R11, 0x17, RZ ;  /* 0x000000170b0b7819 */ /* 0x000fe400000006ff */
        /* <DEDUP_REMOVED lines=13> */
[----:B------:R-:W-:-:S07]  /*0d20*/  FMUL R4, R4, R11 ;  /* 0x0000000b04047220 */ /* 0x000fce0000400000 */
.L_x_24:
[C---:B------:R-:W-:Y:S01]  /*0d30*/  IADD3 R0, PT, PT, R12.reuse, 0x1800000, RZ ;  /* 0x018000000c007810 */ /* 0x040fe20007ffe0ff */
[----:B------:R-:W-:Y:S01]  /*0d40*/  BSSY.RECONVERGENT B0, `(.L_x_25) ;  /* 0x000000e000007945 */ /* 0x000fe20003800200 */
[----:B------:R-:W-:Y:S02]  /*0d50*/  FSETP.GT.AND P3, PT, R12, RZ, PT ;  /* 0x000000ff0c00720b */ /* 0x000fe40003f64000 */
[----:B------:R-:W-:-:S04]  /*0d60*/  LOP3.LUT R0, R0, 0x7f800000, RZ, 0xc0, !PT ;  /* 0x7f80000000007812 */ /* 0x000fc800078ec0ff */
[----:B------:R-:W-:-:S13]  /*0d70*/  ISETP.GT.U32.AND P0, PT, R0, 0x1ffffff, PT ;  /* 0x01ffffff0000780c */ /* 0x000fda0003f04070 */
[----:B------:R-:W-:Y:S05]  /*0d80*/  @P0 BRA `(.L_x_26) ;  /* 0x0000000000140947 */ /* 0x000fea0003800000 */
[----:B------:R-:W-:Y:S01]  /*0d90*/  IMAD.MOV.U32 R0, RZ, RZ, R12 ;  /* 0x000000ffff007224 */ /* 0x000fe200078e000c */
[----:B------:R-:W-:-:S07]  /*0da0*/  MOV R12, 0xdc0 ;  /* 0x00000dc0000c7802 */ /* 0x000fce0000000f00 */
[----:B------:R-:W-:Y:S05]  /*0db0*/  CALL.REL.NOINC `($__internal_1_$__cuda_sm20_rcp_rn_f32_slowpath) ;  /* 0x0000000000f87944 */ /* 0x000fea0003c00000 */
[----:B------:R-:W-:Y:S01]  /*0dc0*/  MOV R0, R3 ;  /* 0x0000000300007202 */ /* 0x000fe20000000f00 */
[----:B------:R-:W-:Y:S06]  /*0dd0*/  BRA `(.L_x_27) ;  /* 0x0000000000107947 */ /* 0x000fec0003800000 */
.L_x_26:
[----:B------:R-:W0:Y:S02]  /*0de0*/  MUFU.RCP R3, R12 ;  /* 0x0000000c00037308 */ /* 0x000e240000001000 */
[----:B0-----:R-:W-:-:S04]  /*0df0*/  FFMA R0, R3, R12, -1 ;  /* 0xbf80000003007423 */ /* 0x001fc8000000000c */
[----:B------:R-:W-:-:S04]  /*0e00*/  FADD.FTZ R0, -R0, -RZ ;  /* 0x800000ff00007221 */ /* 0x000fc80000010100 */
[----:B------:R-:W-:-:S07]  /*0e10*/  FFMA R0, R3, R0, R3 ;  /* 0x0000000003007223 */ /* 0x000fce0000000003 */
.L_x_27:
[----:B------:R-:W-:Y:S05]  /*0e20*/  BSYNC.RECONVERGENT B0 ;  /* 0x0000000000007941 */ /* 0x000fea0003800200 */
.L_x_25:
[----:B------:R-:W0:Y:S01]  /*0e30*/  LDC.64 R2, c[0x0][0x398] ;  /* 0x0000e600ff027b82 */ /* 0x000e220000000a00 */
[----:B------:R-:W-:-:S05]  /*0e40*/  FSEL R0, R0, RZ, P3 ;  /* 0x000000ff00007208 */ /* 0x000fca0001800000 */
[C---:B------:R-:W-:Y:S01]  /*0e50*/  FMUL R9, R0.reuse, R9 ;  /* 0x0000000900097220 */ /* 0x040fe20000400000 */
[C---:B------:R-:W-:Y:S01]  /*0e60*/  FMUL R7, R0.reuse, R7 ;  /* 0x0000000700077220 */ /* 0x040fe20000400000 */
[C---:B------:R-:W-:Y:S01]  /*0e70*/  FMUL R13, R0.reuse, R6 ;  /* 0x00000006000d7220 */ /* 0x040fe20000400000 */
[C---:B------:R-:W-:Y:S01]  /*0e80*/  FMUL R5, R0.reuse, R5 ;  /* 0x0000000500057220 */ /* 0x040fe20000400000 */
[----:B------:R-:W-:Y:S01]  /*0e90*/  FMUL R15, R0, R4 ;  /* 0x00000004000f7220 */ /* 0x000fe20000400000 */
[----:B0-----:R-:W-:-:S04]  /*0ea0*/  IMAD.WIDE R10, R10, 0x4, R2 ;  /* 0x000000040a0a7825 */ /* 0x001fc800078e0202 */
[----:B------:R-:W-:Y:S01]  /*0eb0*/  FMUL R3, R0, R8 ;  /* 0x0000000800037220 */ /* 0x000fe20000400000 */
[----:B------:R-:W-:Y:S04]  /*0ec0*/  STG.E desc[UR6][R10.64], R9 ;  /* 0x000000090a007986 */ /* 0x000fe8000c101906 */
[----:B------:R-:W-:Y:S04]  /*0ed0*/  STG.E desc[UR6][R10.64+0x80], R3 ;  /* 0x000080030a007986 */ /* 0x000fe8000c101906 */
[----:B------:R-:W-:Y:S04]  /*0ee0*/  STG.E desc[UR6][R10.64+0x100], R7 ;  /* 0x000100070a007986 */ /* 0x000fe8000c101906 */
[----:B------:R-:W-:Y:S04]  /*0ef0*/  STG.E desc[UR6][R10.64+0x180], R13 ;  /* 0x0001800d0a007986 */ /* 0x000fe8000c101906 */
[----:B------:R-:W-:Y:S04]  /*0f00*/  STG.E desc[UR6][R10.64+0x200], R5 ;  /* 0x000200050a007986 */ /* 0x000fe8000c101906 */
[----:B------:R-:W-:Y:S01]  /*0f10*/  STG.E desc[UR6][R10.64+0x280], R15 ;  /* 0x0002800f0a007986 */ /* 0x000fe2000c101906 */
[----:B------:R-:W-:Y:S05]  /*0f20*/  EXIT ;  /* 0x000000000000794d */ /* 0x000fea0003800000 */
.L_x_22:
[----:B------:R-:W-:Y:S01]  /*0f30*/  HFMA2 R26, -RZ, RZ, 0, 9.5367431640625e-07 ;  /* 0x00000010ff1a7431 */ /* 0x000fe200000001ff */
[----:B------:R-:W-:Y:S01]  /*0f40*/  BSSY B2, `(.L_x_28) ;  /* 0x0000006000027945 */ /* 0x000fe20003800000 */
[----:B------:R-:W-:Y:S02]  /*0f50*/  MOV R27, 0x1f ;  /* 0x0000001f001b7802 */ /* 0x000fe40000000f00 */
[----:B------:R-:W-:-:S07]  /*0f60*/  MOV R25, 0xffffffff ;  /* 0xffffffff00197802 */ /* 0x000fce0000000f00 */
[----:B------:R-:W-:Y:S05]  /*0f70*/  WARPSYNC.COLLECTIVE R25, `(.L_x_29) ;  /* 0x0000000019087348 */ /* 0x000fea0003c00000 */
[----:B------:R0:W1:Y:S02]  /*0f80*/  SHFL.BFLY P0, R23, R22, R26, R27 ;  /* 0x0c00001a16177389 */ /* 0x000064000000001b */
[----:B01----:R-:W-:Y:S05]  /*0f90*/  ENDCOLLECTIVE ;  /* 0x000000000000791b */ /* 0x003fea0003800000 */
.L_x_29:
[----:B------:R-:W-:Y:S05]  /*0fa0*/  BSYNC B2 ;  /* 0x0000000000027941 */ /* 0x000fea0003800000 */
.L_x_28:
[----:B------:R-:W-:Y:S01]  /*0fb0*/  MOV R3, R23 ;  /* 0x0000001700037202 */ /* 0x000fe20000000f00 */
[----:B------:R-:W-:Y:S02]  /*0fc0*/  HFMA2 R27, -RZ, RZ, 0, 1.847743988037109375e-06 ;  /* 0x0000001fff1b7431 */ /* 0x000fe400000001ff */
[----:B------:R-:W-:Y:S01]  /*0fd0*/  IMAD.MOV.U32 R26, RZ, RZ, 0x8 ;  /* 0x00000008ff1a7424 */ /* 0x000fe200078e00ff */
[----:B------:R-:W-:Y:S01]  /*0fe0*/  MOV R25, 0xffffffff ;  /* 0xffffffff00197802 */ /* 0x000fe20000000f00 */
[----:B------:R-:W-:-:S05]  /*0ff0*/  FADD R3, R22, R3 ;  /* 0x0000000316037221 */ /* 0x000fca0000000000 */
[----:B------:R-:W-:-:S07]  /*1000*/  MOV R22, R3 ;  /* 0x0000000300167202 */ /* 0x000fce0000000f00 */
[----:B------:R-:W-:Y:S05]  /*1010*/  WARPSYNC.COLLECTIVE R25, `(.L_x_30) ;  /* 0x0000000019087348 */ /* 0x000fea0003c00000 */
[----:B------:R0:W1:Y:S02]  /*1020*/  SHFL.BFLY P0, R23, R22, R26, R27 ;  /* 0x0c00001a16177389 */ /* 0x000064000000001b */
[----:B01----:R-:W-:Y:S05]  /*1030*/  ENDCOLLECTIVE ;  /* 0x000000000000791b */ /* 0x003fea0003800000 */
.L_x_30:
[----:B------:R-:W-:Y:S01]  /*1040*/  HFMA2 R26, -RZ, RZ, 0, 2.384185791015625e-07 ;  /* 0x00000004ff1a7431 */ /* 0x000fe200000001ff */
[----:B------:R-:W-:-:S05]  /*1050*/  MOV R2, R23 ;  /* 0x0000001700027202 */ /* 0x000fca0000000f00 */
[----:B------:R-:W-:-:S05]  /*1060*/  FADD R2, R3, R2 ;  /* 0x0000000203027221 */ /* 0x000fca0000000000 */
[----:B------:R-:W-:-:S07]  /*1070*/  MOV R22, R2 ;  /* 0x0000000200167202 */ /* 0x000fce0000000f00 */
[----:B------:R-:W-:Y:S05]  /*1080*/  WARPSYNC.COLLECTIVE R25, `(.L_x_31) ;  /* 0x0000000019087348 */ /* 0x000fea0003c00000 */
[----:B------:R0:W1:Y:S02]  /*1090*/  SHFL.BFLY P0, R23, R22, R26, R27 ;  /* 0x0c00001a16177389 */ /* 0x000064000000001b */
[----:B01----:R-:W-:Y:S05]  /*10a0*/  ENDCOLLECTIVE ;  /* 0x000000000000791b */ /* 0x003fea0003800000 */
.L_x_31:
[----:B------:R-:W-:Y:S01]  /*10b0*/  HFMA2 R26, -RZ, RZ, 0, 1.1920928955078125e-07 ;  /* 0x00000002ff1a7431 */ /* 0x000fe200000001ff */
[----:B------:R-:W-:-:S05]  /*10c0*/  MOV R21, R23 ;  /* 0x0000001700157202 */ /* 0x000fca0000000f00 */
[----:B------:R-:W-:-:S04]  /*10d0*/  FADD R21, R2, R21 ;  /* 0x0000001502157221 */ /* 0x000fc80000000000 */
[----:B------:R-:W-:-:S07]  /*10e0*/  IMAD.MOV.U32 R22, RZ, RZ, R21 ;  /* 0x000000ffff167224 */ /* 0x000fce00078e0015 */
[----:B------:R-:W-:Y:S05]  /*10f0*/  WARPSYNC.COLLECTIVE R25, `(.L_x_32) ;  /* 0x0000000019087348 */ /* 0x000fea0003c00000 */
[----:B------:R0:W1:Y:S02]  /*1100*/  SHFL.BFLY P0, R23, R22, R26, R27 ;  /* 0x0c00001a16177389 */ /* 0x000064000000001b */
[----:B01----:R-:W-:Y:S05]  /*1110*/  ENDCOLLECTIVE ;  /* 0x000000000000791b */ /* 0x003fea0003800000 */
.L_x_32:
[----:B------:R-:W-:Y:S01]  /*1120*/  HFMA2 R26, -RZ, RZ, 0, 5.9604644775390625e-08 ;  /* 0x00000001ff1a7431 */ /* 0x000fe200000001ff */
[----:B------:R-:W-:-:S05]  /*1130*/  MOV R24, R23 ;  /* 0x0000001700187202 */ /* 0x000fca0000000f00 */
[----:B------:R-:W-:-:S05]  /*1140*/  FADD R24, R21, R24 ;  /* 0x0000001815187221 */ /* 0x000fca0000000000 */
[----:B------:R-:W-:-:S07]  /*1150*/  MOV R22, R24 ;  /* 0x0000001800167202 */ /* 0x000fce0000000f00 */
[----:B------:R-:W-:Y:S05]  /*1160*/  WARPSYNC.COLLECTIVE R25, `(.L_x_33) ;  /* 0x0000000019087348 */ /* 0x000fea0003c00000 */
[----:B------:R0:W1:Y:S02]  /*1170*/  SHFL.BFLY P0, R23, R22, R26, R27 ;  /* 0x0c00001a16177389 */ /* 0x000064000000001b */
[----:B01----:R-:W-:Y:S05]  /*1180*/  ENDCOLLECTIVE ;  /* 0x000000000000791b */ /* 0x003fea0003800000 */
.L_x_33:
[----:B------:R-:W-:Y:S05]  /*1190*/  BRA `(.L_x_34) ;  /* 0xfffffff400907947 */ /* 0x000fea000383ffff */
        .weak           $__internal_1_$__cuda_sm20_rcp_rn_f32_slowpath
        .type           $__internal_1_$__cuda_sm20_rcp_rn_f32_slowpath,@function
        .size           $__internal_1_$__cuda_sm20_rcp_rn_f32_slowpath,(.L_x_505 - $__internal_1_$__cuda_sm20_rcp_rn_f32_slowpath)
$__internal_1_$__cuda_sm20_rcp_rn_f32_slowpath:
        /* <DEDUP_REMOVED lines=15> */
.L_x_36:
[----:B------:R-:W-:-:S05]  /*1290*/  VIADD R15, R13, 0xffffff03 ;  /* 0xffffff030d0f7836 */ /* 0x000fca0000000000 */
[----:B------:R-:W-:-:S13]  /*12a0*/  ISETP.GT.U32.AND P0, PT, R15, 0x1, PT ;  /* 0x000000010f00780c */ /* 0x000fda0003f04070 */
[----:B------:R-:W-:Y:S05]  /*12b0*/  @P0 BRA `(.L_x_38) ;  /* 0x0000000000780947 */ /* 0x000fea0003800000 */
[----:B------:R-:W-:Y:S02]  /*12c0*/  LOP3.LUT R2, R0, 0x7fffff, RZ, 0xc0, !PT ;  /* 0x007fffff00027812 */ /* 0x000fe400078ec0ff */
[----:B------:R-:W-:Y:S02]  /*12d0*/  MOV R16, 0x3 ;  /* 0x0000000300107802 */ /* 0x000fe40000000f00 */
[----:B------:R-:W-:Y:S02]  /*12e0*/  LOP3.LUT R2, R2, 0x3f800000, RZ, 0xfc, !PT ;  /* 0x3f80000002027812 */ /* 0x000fe400078efcff */
[----:B------:R-:W-:Y:S02]  /*12f0*/  SHF.L.U32 R16, R16, R15, RZ ;  /* 0x0000000f10107219 */ /* 0x000fe400000006ff */
[----:B------:R-:W0:Y:S02]  /*1300*/  MUFU.RCP R3, R2 ;  /* 0x0000000200037308 */ /* 0x000e240000001000 */
        /* <DEDUP_REMOVED lines=25> */
.L_x_38:
[----:B------:R0:W1:Y:S02]  /*14a0*/  MUFU.RCP R3, R0 ;  /* 0x0000000000037308 */ /* 0x0000640000001000 */
.L_x_37:
[----:B------:R-:W-:Y:S05]  /*14b0*/  BSYNC.RECONVERGENT B1 ;  /* 0x0000000000017941 */ /* 0x000fea0003800200 */
.L_x_35:
[----:B------:R-:W-:-:S04]  /*14c0*/  HFMA2 R13, -RZ, RZ, 0, 0 ;  /* 0x00000000ff0d7431 */ /* 0x000fc800000001ff */
[----:B01----:R-:W-:Y:S05]  /*14d0*/  RET.REL.NODEC R12 `(_Z23flash_attn_sinks_kernelIfLi192ELi4EEvPKT_S2_S2_PS0_PKffiiii) ;  /* 0xffffffe80cc87950 */ /* 0x003fea0003c3ffff */
.L_x_39:
        /* <DEDUP_REMOVED lines=10> */
.L_x_505:


//--------------------- .text._Z23flash_attn_sinks_kernelIfLi128ELi4EEvPKT_S2_S2_PS0_PKffiiii --------------------------
	.section	.text._Z23flash_attn_sinks_kernelIfLi128ELi4EEvPKT_S2_S2_PS0_PKffiiii,"ax",@progbits
	.align	128
        .global         _Z23flash_attn_sinks_kernelIfLi128ELi4EEvPKT_S2_S2_PS0_PKffiiii
        .type           _Z23flash_attn_sinks_kernelIfLi128ELi4EEvPKT_S2_S2_PS0_PKffiiii,@function
        .size           _Z23flash_attn_sinks_kernelIfLi128ELi4EEvPKT_S2_S2_PS0_PKffiiii,(.L_x_506 - _Z23flash_attn_sinks_kernelIfLi128ELi4EEvPKT_S2_S2_PS0_PKffiiii)
        .other          _Z23flash_attn_sinks_kernelIfLi128ELi4EEvPKT_S2_S2_PS0_PKffiiii,@"STO_CUDA_ENTRY STV_DEFAULT"
_Z23flash_attn_sinks_kernelIfLi128ELi4EEvPKT_S2_S2_PS0_PKffiiii:
.text._Z23flash_attn_sinks_kernelIfLi128ELi4EEvPKT_S2_S2_PS0_PKffiiii:
        /* <DEDUP_REMOVED lines=10> */
[----:B------:R-:W-:Y:S01]  /*00a0*/  LOP3.LUT R15, R4, 0x1f, RZ, 0xc0, !PT ;  /* 0x0000001f040f7812 */ /* 0x000fe200078ec0ff */
[----:B------:R-:W1:Y:S01]  /*00b0*/  LDCU.64 UR6, c[0x0][0x358] ;  /* 0x00006b00ff0677ac */ /* 0x000e620008000a00 */
[----:B------:R-:W-:Y:S01]  /*00c0*/  BSSY B0, `(.L_x_40) ;  /* 0x0000095000007945 */ /* 0x000fe20003800000 */
[----:B------:R-:W-:-:S04]  /*00d0*/  IMAD.MOV.U32 R20, RZ, RZ, -0x800001 ;  /* 0xff7fffffff147424 */ /* 0x000fc800078e00ff */
[----:B------:R-:W2:Y:S01]  /*00e0*/  S2UR UR5, SR_CTAID.Y ;  /* 0x00000000000579c3 */ /* 0x000ea20000002600 */
[----:B0-----:R-:W-:-:S04]  /*00f0*/  IABS R9, R3 ;  /* 0x0000000300097213 */ /* 0x001fc80000000000 */
[----:B------:R-:W0:Y:S08]  /*0100*/  I2F.RP R0, R9 ;  /* 0x0000000900007306 */ /* 0x000e300000209400 */
[----:B0-----:R-:W0:Y:S02]  /*0110*/  MUFU.RCP R0, R0 ;  /* 0x0000000000007308 */ /* 0x001e240000001000 */
[----:B0-----:R-:W-:-:S06]  /*0120*/  IADD3 R6, PT, PT, R0, 0xffffffe, RZ ;  /* 0x0ffffffe00067810 */ /* 0x001fcc0007ffe0ff */
[----:B------:R0:W3:Y:S02]  /*0130*/  F2I.FTZ.U32.TRUNC.NTZ R7, R6 ;  /* 0x0000000600077305 */ /* 0x0000e4000021f000 */
[----:B0-----:R-:W-:Y:S01]  /*0140*/  HFMA2 R6, -RZ, RZ, 0, 0 ;  /* 0x00000000ff067431 */ /* 0x001fe200000001ff */
[----:B---3--:R-:W-:-:S05]  /*0150*/  IADD3 R8, PT, PT, RZ, -R7, RZ ;  /* 0x80000007ff087210 */ /* 0x008fca0007ffe0ff */
[----:B------:R-:W-:Y:S01]  /*0160*/  IMAD R11, R8, R9, RZ ;  /* 0x00000009080b7224 */ /* 0x000fe200078e02ff */
[----:B------:R-:W-:-:S03]  /*0170*/  IABS R8, R2 ;  /* 0x0000000200087213 */ /* 0x000fc60000000000 */
[----:B------:R-:W-:-:S06]  /*0180*/  IMAD.HI.U32 R7, R7, R11, R6 ;  /* 0x0000000b07077227 */ /* 0x000fcc00078e0006 */
[----:B------:R-:W-:-:S04]  /*0190*/  IMAD.HI.U32 R7, R7, R8, RZ ;  /* 0x0000000807077227 */ /* 0x000fc800078e00ff */
[----:B------:R-:W-:-:S04]  /*01a0*/  IMAD.MOV R0, RZ, RZ, -R7 ;  /* 0x000000ffff007224 */ /* 0x000fc800078e0a07 */
[----:B------:R-:W-:-:S05]  /*01b0*/  IMAD R0, R9, R0, R8 ;  /* 0x0000000009007224 */ /* 0x000fca00078e0208 */
[----:B------:R-:W-:-:S13]  /*01c0*/  ISETP.GT.U32.AND P1, PT, R9, R0, PT ;  /* 0x000000000900720c */ /* 0x000fda0003f24070 */
[-C--:B------:R-:W-:Y:S02]  /*01d0*/  @!P1 IADD3 R0, PT, PT, R0, -R9.reuse, RZ ;  /* 0x8000000900009210 */ /* 0x080fe40007ffe0ff */
[----:B------:R-:W-:Y:S02]  /*01e0*/  @!P1 IADD3 R7, PT, PT, R7, 0x1, RZ ;  /* 0x0000000107079810 */ /* 0x000fe40007ffe0ff */
[----:B------:R-:W-:Y:S02]  /*01f0*/  ISETP.GE.U32.AND P0, PT, R0, R9, PT ;  /* 0x000000090000720c */ /* 0x000fe40003f06070 */
[----:B------:R-:W-:Y:S01]  /*0200*/  LOP3.LUT R0, R2, R3, RZ, 0x3c, !PT ;  /* 0x0000000302007212 */ /* 0x000fe200078e3cff */
[----:B------:R-:W0:Y:S01]  /*0210*/  S2R R9, SR_CTAID.X ;  /* 0x0000000000097919 */ /* 0x000e220000002500 */
[----:B------:R-:W-:Y:S02]  /*0220*/  ISETP.NE.AND P1, PT, R3, RZ, PT ;  /* 0x000000ff0300720c */ /* 0x000fe40003f25270 */
[----:B------:R-:W-:-:S07]  /*0230*/  ISETP.GE.AND P2, PT, R0, RZ, PT ;  /* 0x000000ff0000720c */ /* 0x000fce0003f46270 */
[----:B------:R-:W-:-:S05]  /*0240*/  @P0 IADD3 R7, PT, PT, R7, 0x1, RZ ;  /* 0x0000000107070810 */ /* 0x000fca0007ffe0ff */
[----:B------:R-:W-:-:S05]  /*0250*/  IMAD.MOV.U32 R10, RZ, RZ, R7 ;  /* 0x000000ffff0a7224 */ /* 0x000fca00078e0007 */
[----:B------:R-:W-:Y:S02]  /*0260*/  @!P2 IADD3 R10, PT, PT, -R10, RZ, RZ ;  /* 0x000000ff0a0aa210 */ /* 0x000fe40007ffe1ff */
[----:B------:R-:W-:-:S04]  /*0270*/  @!P1 LOP3.LUT R10, RZ, R3, RZ, 0x33, !PT ;  /* 0x00000003ff0a9212 */ /* 0x000fc800078e33ff */
[-C--:B------:R-:W-:Y:S02]  /*0280*/  IABS R11, R10.reuse ;  /* 0x0000000a000b7213 */ /* 0x080fe40000000000 */
[----:B------:R-:W-:Y:S02]  /*0290*/  IABS R14, R10 ;  /* 0x0000000a000e7213 */ /* 0x000fe40000000000 */
[----:B------:R-:W3:Y:S01]  /*02a0*/  I2F.RP R0, R11 ;  /* 0x0000000b00007306 */ /* 0x000ee20000209400 */
[----:B0-----:R-:W-:Y:S01]  /*02b0*/  IABS R12, R9 ;  /* 0x00000009000c7213 */ /* 0x001fe20000000000 */
[----:B--2---:R-:W-:-:S04]  /*02c0*/  IMAD R2, R2, UR5, R9 ;  /* 0x0000000502027c24 */ /* 0x004fc8000f8e0209 */
[----:B------:R-:W-:Y:S02]  /*02d0*/  IMAD R2, R2, UR8, R5 ;  /* 0x0000000802027c24 */ /* 0x000fe4000f8e0205 */
[----:B---3--:R-:W0:Y:S02]  /*02e0*/  MUFU.RCP R0, R0 ;  /* 0x0000000000007308 */ /* 0x008e240000001000 */
[----:B0-----:R-:W-:Y:S02]  /*02f0*/  IADD3 R6, PT, PT, R0, 0xffffffe, RZ ;  /* 0x0ffffffe00067810 */ /* 0x001fe40007ffe0ff */
[----:B------:R-:W-:Y:S01]  /*0300*/  IADD3 R0, PT, PT, RZ, -R14, RZ ;  /* 0x8000000eff007210 */ /* 0x000fe20007ffe0ff */
[----:B------:R-:W-:-:S03]  /*0310*/  HFMA2 R14, -RZ, RZ, 0, 0 ;  /* 0x00000000ff0e7431 */ /* 0x000fc600000001ff */
[----:B------:R0:W2:Y:S02]  /*0320*/  F2I.FTZ.U32.TRUNC.NTZ R7, R6 ;  /* 0x0000000600077305 */ /* 0x0000a4000021f000 */
[----:B0-----:R-:W-:Y:S02]  /*0330*/  MOV R6, RZ ;  /* 0x000000ff00067202 */ /* 0x001fe40000000f00 */
[----:B--2---:R-:W-:-:S05]  /*0340*/  IADD3 R8, PT, PT, RZ, -R7, RZ ;  /* 0x80000007ff087210 */ /* 0x004fca0007ffe0ff */
[----:B------:R-:W-:Y:S02]  /*0350*/  IMAD R13, R8, R11, RZ ;  /* 0x0000000b080d7224 */ /* 0x000fe400078e02ff */
[----:B------:R-:W-:Y:S02]  /*0360*/  IMAD.MOV.U32 R8, RZ, RZ, R12 ;  /* 0x000000ffff087224 */ /* 0x000fe400078e000c */
[----:B------:R-:W-:Y:S01]  /*0370*/  IMAD.HI.U32 R7, R7, R13, R6 ;  /* 0x0000000d07077227 */ /* 0x000fe200078e0006 */
[----:B------:R-:W-:Y:S01]  /*0380*/  CS2R R12, SRZ ;  /* 0x00000000000c7805 */ /* 0x000fe2000001ff00 */
[----:B------:R-:W0:Y:S04]  /*0390*/  LDC R6, c[0x0][0x3b8] ;  /* 0x0000ee00ff067b82 */ /* 0x000e280000000800 */
[----:B------:R-:W-:-:S04]  /*03a0*/  IMAD.HI.U32 R7, R7, R8, RZ ;  /* 0x0000000807077227 */ /* 0x000fc800078e00ff */
[----:B------:R-:W-:Y:S01]  /*03b0*/  IMAD R0, R7, R0, R8 ;  /* 0x0000000007007224 */ /* 0x000fe200078e0208 */
[----:B------:R-:W-:-:S04]  /*03c0*/  LEA R8, R2, R15, 0x7 ;  /* 0x0000000f02087211 */ /* 0x000fc800078e38ff */
[----:B------:R-:W-:-:S13]  /*03d0*/  ISETP.GT.U32.AND P1, PT, R11, R0, PT ;  /* 0x000000000b00720c */ /* 0x000fda0003f24070 */
[-C--:B------:R-:W-:Y:S01]  /*03e0*/  @!P1 IADD3 R0, PT, PT, R0, -R11.reuse, RZ ;  /* 0x8000000b00009210 */ /* 0x080fe20007ffe0ff */
[----:B------:R-:W-:Y:S01]  /*03f0*/  @!P1 VIADD R7, R7, 0x1 ;  /* 0x0000000107079836 */ /* 0x000fe20000000000 */
[----:B------:R-:W-:Y:S02]  /*0400*/  ISETP.NE.AND P1, PT, R10, RZ, PT ;  /* 0x000000ff0a00720c */ /* 0x000fe40003f25270 */
[----:B------:R-:W-:Y:S02]  /*0410*/  ISETP.GE.U32.AND P0, PT, R0, R11, PT ;  /* 0x0000000b0000720c */ /* 0x000fe40003f06070 */
[----:B------:R-:W-:-:S04]  /*0420*/  LOP3.LUT R0, R9, R10, RZ, 0x3c, !PT ;  /* 0x0000000a09007212 */ /* 0x000fc800078e3cff */
[----:B------:R-:W-:Y:S02]  /*0430*/  ISETP.GE.AND P2, PT, R0, RZ, PT ;  /* 0x000000ff0000720c */ /* 0x000fe40003f46270 */
[----:B0-----:R-:W-:-:S04]  /*0440*/  VIADDMNMX R0, R5, -R6, 0xffffffff, !PT ;  /* 0xffffffff05007446 */ /* 0x001fc80007800906 */
[----:B------:R-:W-:Y:S02]  /*0450*/  IADD3 R0, PT, PT, R0, 0x1, RZ ;  /* 0x0000000100007810 */ /* 0x000fe40007ffe0ff */
[----:B------:R-:W-:Y:S02]  /*0460*/  @P0 IADD3 R7, PT, PT, R7, 0x1, RZ ;  /* 0x0000000107070810 */ /* 0x000fe40007ffe0ff */
[----:B------:R-:W-:-:S03]  /*0470*/  ISETP.GT.AND P0, PT, R6, RZ, PT ;  /* 0x000000ff0600720c */ /* 0x000fc60003f04270 */
[----:B------:R-:W-:Y:S02]  /*0480*/  @!P2 IADD3 R7, PT, PT, -R7, RZ, RZ ;  /* 0x000000ff0707a210 */ /* 0x000fe40007ffe1ff */
[----:B------:R-:W-:Y:S02]  /*0490*/  SEL R0, R0, RZ, P0 ;  /* 0x000000ff00007207 */ /* 0x000fe40000000000 */
[----:B------:R-:W-:Y:S02]  /*04a0*/  @!P1 LOP3.LUT R7, RZ, R10, RZ, 0x33, !PT ;  /* 0x0000000aff079212 */ /* 0x000fe400078e33ff */
[----:B------:R-:W-:Y:S02]  /*04b0*/  CS2R R10, SRZ ;  /* 0x00000000000a7805 */ /* 0x000fe4000001ff00 */
[----:B------:R-:W-:Y:S01]  /*04c0*/  ISETP.GT.U32.AND P0, PT, R0, R5, PT ;  /* 0x000000050000720c */ /* 0x000fe20003f04070 */
[----:B------:R-:W-:-:S04]  /*04d0*/  IMAD R3, R3, UR5, R7 ;  /* 0x0000000503037c24 */ /* 0x000fc8000f8e0207 */
[----:B------:R-:W-:-:S08]  /*04e0*/  IMAD R21, R3, UR8, RZ ;  /* 0x0000000803157c24 */ /* 0x000fd0000f8e02ff */
[----:B-1----:R-:W-:Y:S05]  /*04f0*/  @P0 BRA `(.L_x_41) ;  /* 0x0000000400440947 */ /* 0x002fea0003800000 */
[----:B------:R-:W0:Y:S01]  /*0500*/  LDC.64 R6, c[0x0][0x380] ;  /* 0x0000e000ff067b82 */ /* 0x000e220000000a00 */
[----:B------:R-:W1:Y:S07]  /*0510*/  LDCU UR5, c[0x0][0x3a8] ;  /* 0x00007500ff0577ac */ /* 0x000e6e0008000800 */
[----:B------:R-:W2:Y:S08]  /*0520*/  LDC.64 R4, c[0x0][0x388] ;  /* 0x0000e200ff047b82 */ /* 0x000eb00000000a00 */
[----:B------:R-:W3:Y:S01]  /*0530*/  LDC.64 R2, c[0x0][0x390] ;  /* 0x0000e400ff027b82 */ /* 0x000ee20000000a00 */
[----:B0-----:R-:W-:-:S05]  /*0540*/  IMAD.WIDE R6, R8, 0x4, R6 ;  /* 0x0000000408067825 */ /* 0x001fca00078e0206 */
[----:B------:R-:W1:Y:S04]  /*0550*/  LDG.E.CONSTANT R16, desc[UR6][R6.64] ;  /* 0x0000000606107981 */ /* 0x000e68000c1e9900 */
[----:B------:R-:W4:Y:S04]  /*0560*/  LDG.E.CONSTANT R17, desc[UR6][R6.64+0x80] ;  /* 0x0000800606117981 */ /* 0x000f28000c1e9900 */
[----:B------:R-:W5:Y:S04]  /*0570*/  LDG.E.CONSTANT R18, desc[UR6][R6.64+0x100] ;  /* 0x0001000606127981 */ /* 0x000f68000c1e9900 */
[----:B------:R-:W2:Y:S01]  /*0580*/  LDG.E.CONSTANT R20, desc[UR6][R6.64+0x180] ;  /* 0x0001800606147981 */ /* 0x000ea2000c1e9900 */
[----:B------:R-:W-:Y:S01]  /*0590*/  IADD3 R10, PT, PT, R21, R0, RZ ;  /* 0x00000000150a7210 */ /* 0x000fe20007ffe0ff */
[----:B------:R-:W-:Y:S01]  /*05a0*/  BSSY B1, `(.L_x_41) ;  /* 0x0000046000017945 */ /* 0x000fe20003800000 */
[----:B------:R-:W-:-:S02]  /*05b0*/  IADD3 R19, PT, PT, R0, -UR4, -R19 ;  /* 0x8000000400137c10 */ /* 0x000fc4000fffe813 */
[----:B------:R-:W-:Y:S01]  /*05c0*/  MOV R21, 0xff7fffff ;  /* 0xff7fffff00157802 */ /* 0x000fe20000000f00 */
[----:B------:R-:W-:Y:S01]  /*05d0*/  IMAD.U32 R15, R10, 0x80, R15 ;  /* 0x000000800a0f7824 */ /* 0x000fe200078e000f */
[----:B------:R-:W-:Y:S01]  /*05e0*/  MOV R10, RZ ;  /* 0x000000ff000a7202 */ /* 0x000fe20000000f00 */
[----:B-1----:R-:W-:Y:S01]  /*05f0*/  FMUL R0, R16, UR5 ;  /* 0x0000000510007c20 */ /* 0x002fe20008400000 */
[----:B----4-:R-:W-:Y:S01]  /*0600*/  FMUL R17, R17, UR5 ;  /* 0x0000000511117c20 */ /* 0x010fe20008400000 */
[----:B-----5:R-:W-:Y:S01]  /*0610*/  FMUL R18, R18, UR5 ;  /* 0x0000000512127c20 */ /* 0x020fe20008400000 */
[----:B--23--:R-:W-:-:S07]  /*0620*/  FMUL R16, R20, UR5 ;  /* 0x0000000514107c20 */ /* 0x00cfce0008400000 */
.L_x_43:
[----:B------:R-:W-:-:S05]  /*0630*/  IMAD.WIDE R6, R15, 0x4, R4 ;  /* 0x000000040f067825 */ /* 0x000fca00078e0204 */
[----:B------:R-:W2:Y:S04]  /*0640*/  LDG.E.CONSTANT R23, desc[UR6][R6.64] ;  /* 0x0000000606177981 */ /* 0x000ea8000c1e9900 */
[----:B------:R-:W3:Y:S04]  /*0650*/  LDG.E.CONSTANT R22, desc[UR6][R6.64+0x80] ;  /* 0x0000800606167981 */ /* 0x000ee8000c1e9900 */
[----:B------:R-:W4:Y:S04]  /*0660*/  LDG.E.CONSTANT R24, desc[UR6][R6.64+0x100] ;  /* 0x0001000606187981 */ /* 0x000f28000c1e9900 */
[----:B------:R-:W5:Y:S01]  /*0670*/  LDG.E.CONSTANT R25, desc[UR6][R6.64+0x180] ;  /* 0x0001800606197981 */ /* 0x000f62000c1e9900 */
[----:B------:R-:W-:Y:S01]  /*0680*/  UMOV UR5, 0xffffffff ;  /* 0xffffffff00057882 */ /* 0x000fe20000000000 */
[----:B--2---:R-:W-:-:S04]  /*0690*/  FFMA R20, R0, R23, RZ ;  /* 0x0000001700147223 */ /* 0x004fc800000000ff */
[----:B---3--:R-:W-:-:S04]  /*06a0*/  FFMA R23, R17, R22, R20 ;  /* 0x0000001611177223 */ /* 0x008fc80000000014 */
[----:B----4-:R-:W-:-:S04]  /*06b0*/  FFMA R23, R18, R24, R23 ;  /* 0x0000001812177223 */ /* 0x010fc80000000017 */
[----:B-----5:R-:W-:Y:S01]  /*06c0*/  FFMA R23, R16, R25, R23 ;  /* 0x0000001910177223 */ /* 0x020fe20000000017 */
        /* <DEDUP_REMOVED lines=10> */
.L_x_54:
[----:B-1----:R-:W-:Y:S01]  /*0770*/  FADD R22, R25, R22 ;  /* 0x0000001619167221 */ /* 0x002fe20000000000 */
[----:B0-----:R-:W-:Y:S02]  /*0780*/  HFMA2 R25, -RZ, RZ, 0.96630859375, -0.0022525787353515625 ;  /* 0x3bbb989dff197431 */ /* 0x001fe400000001ff */
[----:B------:R-:W-:Y:S02]  /*0790*/  IMAD.MOV.U32 R7, RZ, RZ, 0x437c0000 ;  /* 0x437c0000ff077424 */ /* 0x000fe400078e00ff */
[----:B------:R-:W-:-:S05]  /*07a0*/  FMNMX R20, R22, R21, !PT ;  /* 0x0000001516147209 */ /* 0x000fca0007800000 */
[----:B------:R-:W-:-:S04]  /*07b0*/  FADD R23, R22, -R20 ;  /* 0x8000001416177221 */ /* 0x000fc80000000000 */
[----:B------:R-:W-:-:S04]  /*07c0*/  FFMA.SAT R6, R23, R25, 0.5 ;  /* 0x3f00000017067423 */ /* 0x000fc80000002019 */
[----:B------:R-:W-:-:S04]  /*07d0*/  FFMA.RM R6, R6, R7, 12582913 ;  /* 0x4b40000106067423 */ /* 0x000fc80000004007 */
[----:B------:R-:W-:-:S04]  /*07e0*/  FADD R22, R6, -12583039 ;  /* 0xcb40007f06167421 */ /* 0x000fc80000000000 */
[----:B------:R-:W-:Y:S01]  /*07f0*/  FFMA R24, R23, 1.4426950216293334961, -R22 ;  /* 0x3fb8aa3b17187823 */ /* 0x000fe20000000816 */
[----:B------:R-:W-:-:S03]  /*0800*/  FADD R22, -R20, R21 ;  /* 0x0000001514167221 */ /* 0x000fc60000000100 */
[----:B------:R-:W-:Y:S01]  /*0810*/  FFMA R26, R23, 1.925963033500011079e-08, R24 ;  /* 0x32a57060171a7823 */ /* 0x000fe20000000018 */
[----:B------:R-:W-:-:S03]  /*0820*/  FFMA.SAT R24, R22, R25, 0.5 ;  /* 0x3f00000016187423 */ /* 0x000fc60000002019 */
[----:B------:R-:W0:Y:S01]  /*0830*/  MUFU.EX2 R25, R26 ;  /* 0x0000001a00197308 */ /* 0x000e220000000800 */
[----:B------:R-:W-:Y:S01]  /*0840*/  FFMA.RM R21, R24, R7, 12582913 ;  /* 0x4b40000118157423 */ /* 0x000fe20000004007 */
[----:B------:R-:W-:-:S03]  /*0850*/  SHF.L.U32 R24, R6, 0x17, RZ ;  /* 0x0000001706187819 */ /* 0x000fc600000006ff */
[----:B------:R-:W-:-:S04]  /*0860*/  FADD R7, R21, -12583039 ;  /* 0xcb40007f15077421 */ /* 0x000fc80000000000 */
[----:B------:R-:W-:Y:S01]  /*0870*/  FFMA R23, R22, 1.4426950216293334961, -R7 ;  /* 0x3fb8aa3b16177823 */ /* 0x000fe20000000807 */
[----:B------:R-:W-:-:S04]  /*0880*/  IMAD.WIDE R6, R15, 0x4, R2 ;  /* 0x000000040f067825 */ /* 0x000fc800078e0202 */
[----:B------:R-:W-:Y:S02]  /*0890*/  FFMA R27, R22, 1.925963033500011079e-08, R23 ;  /* 0x32a57060161b7823 */ /* 0x000fe40000000017 */
[----:B------:R-:W2:Y:S01]  /*08a0*/  LDG.E.CONSTANT R22, desc[UR6][R6.64+0x80] ;  /* 0x0000800606167981 */ /* 0x000ea2000c1e9900 */
[----:B0-----:R-:W-:-:S03]  /*08b0*/  FMUL R25, R24, R25 ;  /* 0x0000001918197220 */ /* 0x001fc60000400000 */
[----:B------:R-:W3:Y:S04]  /*08c0*/  LDG.E.CONSTANT R24, desc[UR6][R6.64] ;  /* 0x0000000606187981 */ /* 0x000ee8000c1e9900 */
[----:B------:R-:W4:Y:S04]  /*08d0*/  LDG.E.CONSTANT R23, desc[UR6][R6.64+0x100] ;  /* 0x0001000606177981 */ /* 0x000f28000c1e9900 */
[----:B------:R-:W5:Y:S01]  /*08e0*/  LDG.E.CONSTANT R26, desc[UR6][R6.64+0x180] ;  /* 0x00018006061a7981 */ /* 0x000f62000c1e9900 */
[----:B------:R-:W0:Y:S01]  /*08f0*/  MUFU.EX2 R28, R27 ;  /* 0x0000001b001c7308 */ /* 0x000e220000000800 */
[----:B------:R-:W-:-:S02]  /*0900*/  IADD3 R19, PT, PT, R19, 0x1, RZ ;  /* 0x0000000113137810 */ /* 0x000fc40007ffe0ff */
[----:B------:R-:W-:Y:S02]  /*0910*/  SHF.L.U32 R21, R21, 0x17, RZ ;  /* 0x0000001715157819 */ /* 0x000fe400000006ff */
[----:B------:R-:W-:Y:S01]  /*0920*/  ISETP.NE.AND P0, PT, R19, 0x1, PT ;  /* 0x000000011300780c */ /* 0x000fe20003f05270 */
[----:B------:R-:W-:Y:S02]  /*0930*/  VIADD R15, R15, 0x80 ;  /* 0x000000800f0f7836 */ /* 0x000fe40000000000 */
[----:B0-----:R-:W-:-:S04]  /*0940*/  FMUL R28, R21, R28 ;  /* 0x0000001c151c7220 */ /* 0x001fc80000400000 */
[----:B------:R-:W-:Y:S01]  /*0950*/  FFMA R14, R28, R14, R25 ;  /* 0x0000000e1c0e7223 */ /* 0x000fe20000000019 */
[C---:B--2---:R-:W-:Y:S01]  /*0960*/  FMUL R29, R25.reuse, R22 ;  /* 0x00000016191d7220 */ /* 0x044fe20000400000 */
[C---:B---3--:R-:W-:Y:S01]  /*0970*/  FMUL R21, R25.reuse, R24 ;  /* 0x0000001819157220 */ /* 0x048fe20000400000 */
[----:B----4-:R-:W-:-:S03]  /*0980*/  FMUL R22, R25, R23 ;  /* 0x0000001719167220 */ /* 0x010fc60000400000 */
[C---:B------:R-:W-:Y:S01]  /*0990*/  FFMA R13, R28.reuse, R13, R21 ;  /* 0x0000000d1c0d7223 */ /* 0x040fe20000000015 */
[----:B-----5:R-:W-:Y:S01]  /*09a0*/  FMUL R25, R25, R26 ;  /* 0x0000001a19197220 */ /* 0x020fe20000400000 */
[C---:B------:R-:W-:Y:S01]  /*09b0*/  FFMA R12, R28.reuse, R12, R29 ;  /* 0x0000000c1c0c7223 */ /* 0x040fe2000000001d */
[C---:B------:R-:W-:Y:S01]  /*09c0*/  FFMA R11, R28.reuse, R11, R22 ;  /* 0x0000000b1c0b7223 */ /* 0x040fe20000000016 */
[----:B------:R-:W-:Y:S01]  /*09d0*/  MOV R21, R20 ;  /* 0x0000001400157202 */ /* 0x000fe20000000f00 */
[----:B------:R-:W-:Y:S01]  /*09e0*/  FFMA R10, R28, R10, R25 ;  /* 0x0000000a1c0a7223 */ /* 0x000fe20000000019 */
[----:B------:R-:W-:Y:S06]  /*09f0*/  @P0 BRA `(.L_x_43) ;  /* 0xfffffffc000c0947 */ /* 0x000fec000383ffff */
[----:B------:R-:W-:Y:S05]  /*0a00*/  BSYNC B1 ;  /* 0x0000000000017941 */ /* 0x000fea0003800000 */
.L_x_41:
[----:B------:R-:W-:Y:S05]  /*0a10*/  BSYNC B0 ;  /* 0x0000000000007941 */ /* 0x000fea0003800000 */
.L_x_40:
        /* <DEDUP_REMOVED lines=15> */
[----:B------:R-:W-:Y:S01]  /*0b10*/  FADD R16, R6, -12583039 ;  /* 0xcb40007f06107421 */ /* 0x000fe20000000000 */
[----:B------:R-:W-:Y:S01]  /*0b20*/  FFMA.RM R4, R4, R9, 12582913 ;  /* 0x4b40000104047423 */ /* 0x000fe20000004009 */
[----:B------:R-:W-:Y:S02]  /*0b30*/  IMAD.SHL.U32 R6, R6, 0x800000, RZ ;  /* 0x0080000006067824 */ /* 0x000fe400078e00ff */
[C---:B------:R-:W-:Y:S01]  /*0b40*/  FFMA R16, R5.reuse, 1.4426950216293334961, -R16 ;  /* 0x3fb8aa3b05107823 */ /* 0x040fe20000000810 */
        /* <DEDUP_REMOVED lines=13> */
[----:B------:R-:W-:-:S07]  /*0c20*/  FMUL R10, R10, R5 ;  /* 0x000000050a0a7220 */ /* 0x000fce0000400000 */
.L_x_44:
        /* <DEDUP_REMOVED lines=8> */
[----:B------:R-:W-:Y:S05]  /*0cb0*/  CALL.REL.NOINC `($__internal_2_$__cuda_sm20_rcp_rn_f32_slowpath) ;  /* 0x0000000000e87944 */ /* 0x000fea0003c00000 */
[----:B------:R-:W-:Y:S01]  /*0cc0*/  IMAD.MOV.U32 R0, RZ, RZ, R3 ;  /* 0x000000ffff007224 */ /* 0x000fe200078e0003 */
[----:B------:R-:W-:Y:S06]  /*0cd0*/  BRA `(.L_x_47) ;  /* 0x0000000000107947 */ /* 0x000fec0003800000 */
.L_x_46:
[----:B------:R-:W0:Y:S02]  /*0ce0*/  MUFU.RCP R3, R14 ;  /* 0x0000000e00037308 */ /* 0x000e240000001000 */
[----:B0-----:R-:W-:-:S04]  /*0cf0*/  FFMA R0, R3, R14, -1 ;  /* 0xbf80000003007423 */ /* 0x001fc8000000000e */
[----:B------:R-:W-:-:S04]  /*0d00*/  FADD.FTZ R0, -R0, -RZ ;  /* 0x800000ff00007221 */ /* 0x000fc80000010100 */
[----:B------:R-:W-:-:S07]  /*0d10*/  FFMA R0, R3, R0, R3 ;  /* 0x0000000003007223 */ /* 0x000fce0000000003 */
.L_x_47:
[----:B------:R-:W-:Y:S05]  /*0d20*/  BSYNC.RECONVERGENT B0 ;  /* 0x0000000000007941 */ /* 0x000fea0003800200 */
.L_x_45:
[----:B------:R-:W0:Y:S01]  /*0d30*/  LDC.64 R2, c[0x0][0x398] ;  /* 0x0000e600ff027b82 */ /* 0x000e220000000a00 */
[----:B------:R-:W-:-:S05]  /*0d40*/  FSEL R0, R0, RZ, P3 ;  /* 0x000000ff00007208 */ /* 0x000fca0001800000 */
        /* <DEDUP_REMOVED lines=8> */
[----:B------:R-:W-:Y:S01]  /*0dd0*/  STG.E desc[UR6][R8.64+0x180], R5 ;  /* 0x0001800508007986 */ /* 0x000fe2000c101906 */
[----:B------:R-:W-:Y:S05]  /*0de0*/  EXIT ;  /* 0x000000000000794d */ /* 0x000fea0003800000 */
.L_x_42:
[----:B------:R-:W-:Y:S01]  /*0df0*/  HFMA2 R26, -RZ, RZ, 0, 9.5367431640625e-07 ;  /* 0x00000010ff1a7431 */ /* 0x000fe200000001ff */
[----:B------:R-:W-:Y:S01]  /*0e00*/  BSSY B2, `(.L_x_48) ;  /* 0x0000006000027945 */ /* 0x000fe20003800000 */
[----:B------:R-:W-:Y:S02]  /*0e10*/  MOV R27, 0x1f ;  /* 0x0000001f001b7802 */ /* 0x000fe40000000f00 */
[----:B------:R-:W-:-:S07]  /*0e20*/  MOV R24, 0xffffffff ;  /* 0xffffffff00187802 */ /* 0x000fce0000000f00 */
[----:B------:R-:W-:Y:S05]  /*0e30*/  WARPSYNC.COLLECTIVE R24, `(.L_x_49) ;  /* 0x0000000018087348 */ /* 0x000fea0003c00000 */
[----:B------:R0:W1:Y:S02]  /*0e40*/  SHFL.BFLY P0, R22, R23, R26, R27 ;  /* 0x0c00001a17167389 */ /* 0x000064000000001b */
[----:B01----:R-:W-:Y:S05]  /*0e50*/  ENDCOLLECTIVE ;  /* 0x000000000000791b */ /* 0x003fea0003800000 */
.L_x_49:
[----:B------:R-:W-:Y:S05]  /*0e60*/  BSYNC B2 ;  /* 0x0000000000027941 */ /* 0x000fea0003800000 */
.L_x_48:
[----:B------:R-:W-:Y:S02]  /*0e70*/  IMAD.MOV.U32 R6, RZ, RZ, R22 ;  /* 0x000000ffff067224 */ /* 0x000fe400078e0016 */
[----:B------:R-:W-:Y:S01]  /*0e80*/  HFMA2 R26, -RZ, RZ, 0, 4.76837158203125e-07 ;  /* 0x00000008ff1a7431 */ /* 0x000fe200000001ff */
[----:B------:R-:W-:Y:S01]  /*0e90*/  MOV R27, 0x1f ;  /* 0x0000001f001b7802 */ /* 0x000fe20000000f00 */
[----:B------:R-:W-:Y:S02]  /*0ea0*/  IMAD.MOV.U32 R24, RZ, RZ, -0x1 ;  /* 0xffffffffff187424 */ /* 0x000fe400078e00ff */
[----:B------:R-:W-:-:S05]  /*0eb0*/  FADD R6, R23, R6 ;  /* 0x0000000617067221 */ /* 0x000fca0000000000 */
[----:B------:R-:W-:-:S07]  /*0ec0*/  MOV R23, R6 ;  /* 0x0000000600177202 */ /* 0x000fce0000000f00 */
[----:B------:R-:W-:Y:S05]  /*0ed0*/  WARPSYNC.COLLECTIVE R24, `(.L_x_50) ;  /* 0x0000000018087348 */ /* 0x000fea0003c00000 */
[----:B------:R0:W1:Y:S02]  /*0ee0*/  SHFL.BFLY P0, R22, R23, R26, R27 ;  /* 0x0c00001a17167389 */ /* 0x000064000000001b */
[----:B01----:R-:W-:Y:S05]  /*0ef0*/  ENDCOLLECTIVE ;  /* 0x000000000000791b */ /* 0x003fea0003800000 */
.L_x_50:
[----:B------:R-:W-:Y:S01]  /*0f00*/  HFMA2 R26, -RZ, RZ, 0, 2.384185791015625e-07 ;  /* 0x00000004ff1a7431 */ /* 0x000fe200000001ff */
[----:B------:R-:W-:-:S05]  /*0f10*/  MOV R7, R22 ;  /* 0x0000001600077202 */ /* 0x000fca0000000f00 */
[----:B------:R-:W-:-:S05]  /*0f20*/  FADD R7, R6, R7 ;  /* 0x0000000706077221 */ /* 0x000fca0000000000 */
[----:B------:R-:W-:-:S07]  /*0f30*/  MOV R23, R7 ;  /* 0x0000000700177202 */ /* 0x000fce0000000f00 */
[----:B------:R-:W-:Y:S05]  /*0f40*/  WARPSYNC.COLLECTIVE R24, `(.L_x_51) ;  /* 0x0000000018087348 */ /* 0x000fea0003c00000 */
[----:B------:R0:W1:Y:S02]  /*0f50*/  SHFL.BFLY P0, R22, R23, R26, R27 ;  /* 0x0c00001a17167389 */ /* 0x000064000000001b */
[----:B01----:R-:W-:Y:S05]  /*0f60*/  ENDCOLLECTIVE ;  /* 0x000000000000791b */ /* 0x003fea0003800000 */
.L_x_51:
[----:B------:R-:W-:Y:S02]  /*0f70*/  HFMA2 R26, -RZ, RZ, 0, 1.1920928955078125e-07 ;  /* 0x00000002ff1a7431 */ /* 0x000fe400000001ff */
[----:B------:R-:W-:-:S04]  /*0f80*/  IMAD.MOV.U32 R20, RZ, RZ, R22 ;  /* 0x000000ffff147224 */ /* 0x000fc800078e0016 */
[----:B------:R-:W-:-:S05]  /*0f90*/  FADD R20, R7, R20 ;  /* 0x0000001407147221 */ /* 0x000fca0000000000 */
[----:B------:R-:W-:-:S07]  /*0fa0*/  MOV R23, R20 ;  /* 0x0000001400177202 */ /* 0x000fce0000000f00 */
[----:B------:R-:W-:Y:S05]  /*0fb0*/  WARPSYNC.COLLECTIVE R24, `(.L_x_52) ;  /* 0x0000000018087348 */ /* 0x000fea0003c00000 */
[----:B------:R0:W1:Y:S02]  /*0fc0*/  SHFL.BFLY P0, R22, R23, R26, R27 ;  /* 0x0c00001a17167389 */ /* 0x000064000000001b */
[----:B01----:R-:W-:Y:S05]  /*0fd0*/  ENDCOLLECTIVE ;  /* 0x000000000000791b */ /* 0x003fea0003800000 */
.L_x_52:
[----:B------:R-:W-:Y:S01]  /*0fe0*/  HFMA2 R26, -RZ, RZ, 0, 5.9604644775390625e-08 ;  /* 0x00000001ff1a7431 */ /* 0x000fe200000001ff */
[----:B------:R-:W-:-:S05]  /*0ff0*/  MOV R25, R22 ;  /* 0x0000001600197202 */ /* 0x000fca0000000f00 */
[----:B------:R-:W-:-:S04]  /*1000*/  FADD R25, R20, R25 ;  /* 0x0000001914197221 */ /* 0x000fc80000000000 */
[----:B------:R-:W-:-:S07]  /*1010*/  IMAD.MOV.U32 R23, RZ, RZ, R25 ;  /* 0x000000ffff177224 */ /* 0x000fce00078e0019 */
[----:B------:R-:W-:Y:S05]  /*1020*/  WARPSYNC.COLLECTIVE R24, `(.L_x_53) ;  /* 0x0000000018087348 */ /* 0x000fea0003c00000 */
[----:B------:R0:W1:Y:S02]  /*1030*/  SHFL.BFLY P0, R22, R23, R26, R27 ;  /* 0x0c00001a17167389 */ /* 0x000064000000001b */
[----:B01----:R-:W-:Y:S05]  /*1040*/  ENDCOLLECTIVE ;  /* 0x000000000000791b */ /* 0x003fea0003800000 */
.L_x_53:
[----:B------:R-:W-:Y:S05]  /*1050*/  BRA `(.L_x_54) ;  /* 0xfffffff400c47947 */ /* 0x000fea000383ffff */
        .weak           $__internal_2_$__cuda_sm20_rcp_rn_f32_slowpath
        .type           $__internal_2_$__cuda_sm20_rcp_rn_f32_slowpath,@function
        .size           $__internal_2_$__cuda_sm20_rcp_rn_f32_slowpath,(.L_x_506 - $__internal_2_$__cuda_sm20_rcp_rn_f32_slowpath)
$__internal_2_$__cuda_sm20_rcp_rn_f32_slowpath:
        /* <DEDUP_REMOVED lines=15> */
.L_x_56:
        /* <DEDUP_REMOVED lines=26> */
[----:B------:R-:W-:Y:S01]  /*12f0*/  ISETP.GE.AND P0, PT, R2, RZ, PT ;  /* 0x000000ff0200720c */ /* 0x000fe20003f06270 */
[----:B------:R-:W-:-:S05]  /*1300*/  VIADD R2, R7, 0xffffff04 ;  /* 0xffffff0407027836 */ /* 0x000fca0000000000 */
[----:B------:R-:W-:-:S07]  /*1310*/  SHF.R.U32.HI R3, RZ, R2, R3 ;  /* 0x00000002ff037219 */ /* 0x000fce0000011603 */
[----:B------:R-:W-:-:S04]  /*1320*/  @!P0 IADD3 R3, PT, PT, R3, 0x1, RZ ;  /* 0x0000000103038810 */ /* 0x000fc80007ffe0ff */
[----:B------:R-:W-:-:S04]  /*1330*/  @!P1 SHF.L.U32 R3, R3, 0x1, RZ ;  /* 0x0000000103039819 */ /* 0x000fc800000006ff */
[----:B------:R-:W-:Y:S01]  /*1340*/  LOP3.LUT R3, R3, 0x80000000, R0, 0xf8, !PT ;  /* 0x8000000003037812 */ /* 0x000fe200078ef800 */
[----:B------:R-:W-:Y:S06]  /*1350*/  BRA `(.L_x_57) ;  /* 0x0000000000047947 */ /* 0x000fec0003800000 */
.L_x_58:
[----:B------:R0:W1:Y:S02]  /*1360*/  MUFU.RCP R3, R0 ;  /* 0x0000000000037308 */ /* 0x0000640000001000 */
.L_x_57:
[----:B------:R-:W-:Y:S05]  /*1370*/  BSYNC.RECONVERGENT B1 ;  /* 0x0000000000017941 */ /* 0x000fea0003800200 */
.L_x_55:
[----:B------:R-:W-:-:S04]  /*1380*/  HFMA2 R5, -RZ, RZ, 0, 0 ;  /* 0x00000000ff057431 */ /* 0x000fc800000001ff */
[----:B01----:R-:W-:Y:S05]  /*1390*/  RET.REL.NODEC R4 `(_Z23flash_attn_sinks_kernelIfLi128ELi4EEvPKT_S2_S2_PS0_PKffiiii) ;  /* 0xffffffec04187950 */ /* 0x003fea0003c3ffff */
.L_x_59:
        /* <DEDUP_REMOVED lines=14> */
.L_x_506:


//--------------------- .text._Z23flash_attn_sinks_kernelIfLi112ELi4EEvPKT_S2_S2_PS0_PKffiiii --------------------------
	.section	.text._Z23flash_attn_sinks_kernelIfLi112ELi4EEvPKT_S2_S2_PS0_PKffiiii,"ax",@progbits
	.align	128
        .global         _Z23flash_attn_sinks_kernelIfLi112ELi4EEvPKT_S2_S2_PS0_PKffiiii
        .type           _Z23flash_attn_sinks_kernelIfLi112ELi4EEvPKT_S2_S2_PS0_PKffiiii,@function
        .size           _Z23flash_attn_sinks_kernelIfLi112ELi4EEvPKT_S2_S2_PS0_PKffiiii,(.L_x_507 - _Z23flash_attn_sinks_kernelIfLi112ELi4EEvPKT_S2_S2_PS0_PKffiiii)
        .other          _Z23flash_attn_sinks_kernelIfLi112ELi4EEvPKT_S2_S2_PS0_PKffiiii,@"STO_CUDA_ENTRY STV_DEFAULT"
_Z23flash_attn_sinks_kernelIfLi112ELi4EEvPKT_S2_S2_PS0_PKffiiii:
.text._Z23flash_attn_sinks_kernelIfLi112ELi4EEvPKT_S2_S2_PS0_PKffiiii:
        /* <DEDUP_REMOVED lines=9> */
[----:B------:R-:W0:Y:S01]  /*0090*/  S2R R21, SR_CTAID.X ;  /* 0x0000000000157919 */ /* 0x000e220000002500 */
[----:B------:R-:W0:Y:S01]  /*00a0*/  S2UR UR5, SR_CTAID.Y ;  /* 0x00000000000579c3 */ /* 0x000e220000002600 */
[----:B------:R-:W1:Y:S01]  /*00b0*/  LDCU.64 UR6, c[0x0][0x358] ;  /* 0x00006b00ff0677ac */ /* 0x000e620008000a00 */
[----:B------:R-:W-:-:S06]  /*00c0*/  LOP3.LUT R19, R19, 0x1f, RZ, 0xc0, !PT ;  /* 0x0000001f13137812 */ /* 0x000fcc00078ec0ff */
[----:B------:R-:W0:Y:S01]  /*00d0*/  LDC.64 R4, c[0x0][0x3b0] ;  /* 0x0000ec00ff047b82 */ /* 0x000e220000000a00 */
[----:B------:R-:W-:Y:S01]  /*00e0*/  ISETP.GT.U32.AND P0, PT, R19, 0xf, PT ;  /* 0x0000000f1300780c */ /* 0x000fe20003f04070 */
[----:B------:R-:W2:Y:S06]  /*00f0*/  LDCU.64 UR10, c[0x0][0x388] ;  /* 0x00007100ff0a77ac */ /* 0x000eac0008000a00 */
[----:B------:R-:W3:Y:S01]  /*0100*/  LDC.64 R2, c[0x0][0x380] ;  /* 0x0000e000ff027b82 */ /* 0x000ee20000000a00 */
[----:B------:R-:W-:Y:S01]  /*0110*/  CS2R R16, SRZ ;  /* 0x0000000000107805 */ /* 0x000fe2000001ff00 */
[----:B------:R-:W4:Y:S01]  /*0120*/  LDCU.64 UR12, c[0x0][0x390] ;  /* 0x00007200ff0c77ac */ /* 0x000f220008000a00 */
[----:B0-----:R-:W-:-:S04]  /*0130*/  IMAD R7, R4, UR5, R21 ;  /* 0x0000000504077c24 */ /* 0x001fc8000f8e0215 */
[----:B------:R-:W-:-:S04]  /*0140*/  IMAD R10, R7, UR8, R0 ;  /* 0x00000008070a7c24 */ /* 0x000fc8000f8e0200 */
[----:B------:R-:W-:-:S04]  /*0150*/  IMAD R10, R10, 0x70, R19 ;  /* 0x000000700a0a7824 */ /* 0x000fc800078e0213 */
[----:B---3--:R-:W-:-:S05]  /*0160*/  IMAD.WIDE R2, R10, 0x4, R2 ;  /* 0x000000040a027825 */ /* 0x008fca00078e0202 */
[----:B-1----:R-:W3:Y:S01]  /*0170*/  @!P0 LDG.E.CONSTANT R6, desc[UR6][R2.64+0x180] ;  /* 0x0001800602068981 */ /* 0x002ee2000c1e9900 */
[-C--:B------:R-:W-:Y:S01]  /*0180*/  IABS R12, R5.reuse ;  /* 0x00000005000c7213 */ /* 0x080fe20000000000 */
[----:B------:R-:W-:Y:S01]  /*0190*/  BSSY B0, `(.L_x_60) ;  /* 0x0000096000007945 */ /* 0x000fe20003800000 */
[----:B------:R-:W-:Y:S02]  /*01a0*/  IABS R13, R4 ;  /* 0x00000004000d7213 */ /* 0x000fe40000000000 */
[----:B------:R-:W0:Y:S01]  /*01b0*/  I2F.RP R7, R12 ;  /* 0x0000000c00077306 */ /* 0x000e220000209400 */
[----:B------:R-:W-:Y:S02]  /*01c0*/  LOP3.LUT R4, R4, R5, RZ, 0x3c, !PT ;  /* 0x0000000504047212 */ /* 0x000fe400078e3cff */
[----:B------:R-:W-:Y:S02]  /*01d0*/  IABS R14, R21 ;  /* 0x00000015000e7213 */ /* 0x000fe40000000000 */
[----:B------:R-:W-:-:S02]  /*01e0*/  ISETP.GE.AND P3, PT, R4, RZ, PT ;  /* 0x000000ff0400720c */ /* 0x000fc40003f66270 */
[----:B------:R-:W-:Y:S01]  /*01f0*/  MOV R20, 0xff7fffff ;  /* 0xff7fffff00147802 */ /* 0x000fe20000000f00 */
[----:B0-----:R-:W0:Y:S02]  /*0200*/  MUFU.RCP R7, R7 ;  /* 0x0000000700077308 */ /* 0x001e240000001000 */
[----:B0-----:R-:W-:-:S06]  /*0210*/  IADD3 R8, PT, PT, R7, 0xffffffe, RZ ;  /* 0x0ffffffe07087810 */ /* 0x001fcc0007ffe0ff */
[----:B------:R0:W1:Y:S02]  /*0220*/  F2I.FTZ.U32.TRUNC.NTZ R9, R8 ;  /* 0x0000000800097305 */ /* 0x000064000021f000 */
[----:B0-----:R-:W-:Y:S01]  /*0230*/  IMAD.MOV.U32 R8, RZ, RZ, RZ ;  /* 0x000000ffff087224 */ /* 0x001fe200078e00ff */
[----:B-1----:R-:W-:-:S05]  /*0240*/  IADD3 R11, PT, PT, RZ, -R9, RZ ;  /* 0x80000009ff0b7210 */ /* 0x002fca0007ffe0ff */
[----:B------:R-:W-:-:S04]  /*0250*/  IMAD R11, R11, R12, RZ ;  /* 0x0000000c0b0b7224 */ /* 0x000fc800078e02ff */
[----:B------:R-:W-:Y:S01]  /*0260*/  IMAD.HI.U32 R9, R9, R11, R8 ;  /* 0x0000000b09097227 */ /* 0x000fe200078e0008 */
[----:B------:R-:W-:-:S05]  /*0270*/  MOV R11, R13 ;  /* 0x0000000d000b7202 */ /* 0x000fca0000000f00 */
[----:B------:R-:W-:-:S05]  /*0280*/  IMAD.HI.U32 R9, R9, R11, RZ ;  /* 0x0000000b09097227 */ /* 0x000fca00078e00ff */
[----:B------:R-:W-:-:S05]  /*0290*/  IADD3 R7, PT, PT, -R9, RZ, RZ ;  /* 0x000000ff09077210 */ /* 0x000fca0007ffe1ff */
[----:B------:R-:W-:-:S05]  /*02a0*/  IMAD R7, R12, R7, R11 ;  /* 0x000000070c077224 */ /* 0x000fca00078e020b */
[----:B------:R-:W-:-:S13]  /*02b0*/  ISETP.GT.U32.AND P2, PT, R12, R7, PT ;  /* 0x000000070c00720c */ /* 0x000fda0003f44070 */
[----:B------:R-:W-:Y:S01]  /*02c0*/  @!P2 IMAD.IADD R7, R7, 0x1, -R12 ;  /* 0x000000010707a824 */ /* 0x000fe200078e0a0c */
[----:B------:R-:W-:Y:S02]  /*02d0*/  @!P2 IADD3 R9, PT, PT, R9, 0x1, RZ ;  /* 0x000000010909a810 */ /* 0x000fe40007ffe0ff */
[----:B------:R-:W-:Y:S02]  /*02e0*/  ISETP.NE.AND P2, PT, R5, RZ, PT ;  /* 0x000000ff0500720c */ /* 0x000fe40003f45270 */
[----:B------:R-:W-:-:S13]  /*02f0*/  ISETP.GE.U32.AND P1, PT, R7, R12, PT ;  /* 0x0000000c0700720c */ /* 0x000fda0003f26070 */
[----:B------:R-:W-:-:S05]  /*0300*/  @P1 IADD3 R9, PT, PT, R9, 0x1, RZ ;  /* 0x0000000109091810 */ /* 0x000fca0007ffe0ff */
[----:B------:R-:W-:-:S05]  /*0310*/  IMAD.MOV.U32 R4, RZ, RZ, R9 ;  /* 0x000000ffff047224 */ /* 0x000fca00078e0009 */
        /* <DEDUP_REMOVED lines=8> */
[----:B------:R0:W1:Y:S01]  /*03a0*/  F2I.FTZ.U32.TRUNC.NTZ R9, R8 ;  /* 0x0000000800097305 */ /* 0x000062000021f000 */
[----:B------:R-:W5:Y:S01]  /*03b0*/  LDC R13, c[0x0][0x3b8] ;  /* 0x0000ee00ff0d7b82 */ /* 0x000f620000000800 */
[----:B0-----:R-:W-:Y:S02]  /*03c0*/  HFMA2 R8, -RZ, RZ, 0, 0 ;  /* 0x00000000ff087431 */ /* 0x001fe400000001ff */
[----:B-1----:R-:W-:-:S04]  /*03d0*/  IMAD.MOV R11, RZ, RZ, -R9 ;  /* 0x000000ffff0b7224 */ /* 0x002fc800078e0a09 */
[----:B------:R-:W-:-:S04]  /*03e0*/  IMAD R11, R11, R12, RZ ;  /* 0x0000000c0b0b7224 */ /* 0x000fc800078e02ff */
[----:B------:R-:W-:-:S04]  /*03f0*/  IMAD.HI.U32 R9, R9, R11, R8 ;  /* 0x0000000b09097227 */ /* 0x000fc800078e0008 */
[----:B------:R-:W-:Y:S01]  /*0400*/  HFMA2 R8, -RZ, RZ, 0, 0 ;  /* 0x00000000ff087431 */ /* 0x000fe200000001ff */
[----:B------:R-:W3:Y:S01]  /*0410*/  @!P0 LDC R11, c[0x0][0x3a8] ;  /* 0x0000ea00ff0b8b82 */ /* 0x000ee20000000800 */
        /* <DEDUP_REMOVED lines=9> */
[----:B-----5:R-:W-:-:S04]  /*04b0*/  VIADDMNMX R7, R0, -R13, 0xffffffff, !PT ;  /* 0xffffffff00077446 */ /* 0x020fc8000780090d */
[----:B------:R-:W-:Y:S02]  /*04c0*/  IADD3 R7, PT, PT, R7, 0x1, RZ ;  /* 0x0000000107077810 */ /* 0x000fe40007ffe0ff */
[----:B------:R-:W-:Y:S02]  /*04d0*/  @P1 IADD3 R9, PT, PT, R9, 0x1, RZ ;  /* 0x0000000109091810 */ /* 0x000fe40007ffe0ff */
[----:B------:R-:W-:-:S03]  /*04e0*/  ISETP.GT.AND P1, PT, R13, RZ, PT ;  /* 0x000000ff0d00720c */ /* 0x000fc60003f24270 */
[----:B------:R-:W-:Y:S01]  /*04f0*/  @!P3 IMAD.MOV R9, RZ, RZ, -R9 ;  /* 0x000000ffff09b224 */ /* 0x000fe200078e0a09 */
[----:B------:R-:W-:Y:S02]  /*0500*/  @!P2 LOP3.LUT R9, RZ, R4, RZ, 0x33, !PT ;  /* 0x00000004ff09a212 */ /* 0x000fe400078e33ff */
[----:B------:R-:W-:-:S03]  /*0510*/  SEL R4, R7, RZ, P1 ;  /* 0x000000ff07047207 */ /* 0x000fc60000800000 */
[----:B------:R-:W-:Y:S01]  /*0520*/  IMAD R5, R5, UR5, R9 ;  /* 0x0000000505057c24 */ /* 0x000fe2000f8e0209 */
[----:B------:R-:W-:Y:S01]  /*0530*/  ISETP.GT.U32.AND P1, PT, R4, R0, PT ;  /* 0x000000000400720c */ /* 0x000fe20003f24070 */
[----:B------:R-:W-:Y:S02]  /*0540*/  IMAD.MOV.U32 R9, RZ, RZ, RZ ;  /* 0x000000ffff097224 */ /* 0x000fe400078e00ff */
[----:B---3--:R-:W-:Y:S01]  /*0550*/  @!P0 FMUL R17, R6, R11 ;  /* 0x0000000b06118220 */ /* 0x008fe20000400000 */
[----:B------:R-:W-:-:S09]  /*0560*/  CS2R R6, SRZ ;  /* 0x0000000000067805 */ /* 0x000fd2000001ff00 */
[----:B--2-4-:R-:W-:Y:S05]  /*0570*/  @P1 BRA `(.L_x_61) ;  /* 0x00000004005c1947 */ /* 0x014fea0003800000 */
[----:B------:R-:W2:Y:S01]  /*0580*/  LDG.E.CONSTANT R0, desc[UR6][R2.64] ;  /* 0x0000000602007981 */ /* 0x000ea2000c1e9900 */
[----:B------:R-:W2:Y:S03]  /*0590*/  LDCU UR5, c[0x0][0x3a8] ;  /* 0x00007500ff0577ac */ /* 0x000ea60008000800 */
[----:B------:R-:W3:Y:S04]  /*05a0*/  LDG.E.CONSTANT R13, desc[UR6][R2.64+0x80] ;  /* 0x00008006020d7981 */ /* 0x000ee8000c1e9900 */
[----:B------:R-:W4:Y:S01]  /*05b0*/  LDG.E.CONSTANT R12, desc[UR6][R2.64+0x100] ;  /* 0x00010006020c7981 */ /* 0x000f22000c1e9900 */
[----:B------:R-:W-:Y:S01]  /*05c0*/  IMAD R14, R5, UR8, R4 ;  /* 0x00000008050e7c24 */ /* 0x000fe2000f8e0204 */
[----:B------:R-:W-:Y:S01]  /*05d0*/  IADD3 R15, PT, PT, R4, -UR4, -R15 ;  /* 0x80000004040f7c10 */ /* 0x000fe2000fffe80f */
[----:B------:R-:W-:Y:S01]  /*05e0*/  IMAD.MOV.U32 R9, RZ, RZ, RZ ;  /* 0x000000ffff097224 */ /* 0x000fe200078e00ff */
[----:B------:R-:W-:Y:S01]  /*05f0*/  MOV R23, 0xff7fffff ;  /* 0xff7fffff00177802 */ /* 0x000fe20000000f00 */
[----:B------:R-:W-:-:S05]  /*0600*/  IMAD R14, R14, 0x70, RZ ;  /* 0x000000700e0e7824 */ /* 0x000fca00078e02ff */
[----:B------:R-:W-:Y:S01]  /*0610*/  IADD3 R11, PT, PT, R19, R14, RZ ;  /* 0x0000000e130b7210 */ /* 0x000fe20007ffe0ff */
[----:B--2---:R-:W-:Y:S01]  /*0620*/  FMUL R0, R0, UR5 ;  /* 0x0000000500007c20 */ /* 0x004fe20008400000 */
[----:B---3--:R-:W-:Y:S01]  /*0630*/  FMUL R13, R13, UR5 ;  /* 0x000000050d0d7c20 */ /* 0x008fe20008400000 */
[----:B----4-:R-:W-:-:S07]  /*0640*/  FMUL R12, R12, UR5 ;  /* 0x000000050c0c7c20 */ /* 0x010fce0008400000 */
.L_x_63:
[----:B------:R-:W0:Y:S01]  /*0650*/  LDC.64 R4, c[0x0][0x388] ;  /* 0x0000e200ff047b82 */ /* 0x000e220000000a00 */
[----:B------:R-:W-:-:S04]  /*0660*/  IADD3 R18, P1, PT, R19, R14, RZ ;  /* 0x0000000e13127210 */ /* 0x000fc80007f3e0ff */
[----:B------:R-:W-:Y:S02]  /*0670*/  LEA.HI.X.SX32 R3, R14, RZ, 0x1, P1 ;  /* 0x000000ff0e037211 */ /* 0x000fe400008f0eff */
[C---:B------:R-:W-:Y:S02]  /*0680*/  SHF.L.U32 R22, R18.reuse, 0x2, RZ ;  /* 0x0000000212167819 */ /* 0x040fe400000006ff */
[----:B------:R-:W-:Y:S02]  /*0690*/  SHF.L.U64.HI R18, R18, 0x2, R3 ;  /* 0x0000000212127819 */ /* 0x000fe40000010203 */
[----:B------:R-:W-:-:S04]  /*06a0*/  IADD3 R2, P1, PT, R22, UR10, RZ ;  /* 0x0000000a16027c10 */ /* 0x000fc8000ff3e0ff */
[----:B------:R-:W-:Y:S01]  /*06b0*/  IADD3.X R3, PT, PT, R18, UR11, RZ, P1, !PT ;  /* 0x0000000b12037c10 */ /* 0x000fe20008ffe4ff */
[----:B------:R-:W-:-:S04]  /*06c0*/  IMAD.MOV.U32 R28, RZ, RZ, RZ ;  /* 0x000000ffff1c7224 */ /* 0x000fc800078e00ff */
[----:B------:R-:W2:Y:S01]  /*06d0*/  LDG.E.CONSTANT R24, desc[UR6][R2.64+0x80] ;  /* 0x0000800602187981 */ /* 0x000ea2000c1e9900 */
[----:B0-----:R-:W-:-:S03]  /*06e0*/  IMAD.WIDE R4, R11, 0x4, R4 ;  /* 0x000000040b047825 */ /* 0x001fc600078e0204 */
[----:B------:R-:W3:Y:S04]  /*06f0*/  LDG.E.CONSTANT R26, desc[UR6][R2.64+0x100] ;  /* 0x00010006021a7981 */ /* 0x000ee8000c1e9900 */
[----:B------:R-:W4:Y:S04]  /*0700*/  @!P0 LDG.E.CONSTANT R28, desc[UR6][R2.64+0x180] ;  /* 0x00018006021c8981 */ /* 0x000f28000c1e9900 */
[----:B------:R-:W5:Y:S01]  /*0710*/  LDG.E.CONSTANT R5, desc[UR6][R4.64] ;  /* 0x0000000604057981 */ /* 0x000f62000c1e9900 */
[----:B------:R-:W-:Y:S01]  /*0720*/  UMOV UR5, 0xffffffff ;  /* 0xffffffff00057882 */ /* 0x000fe20000000000 */
[----:B------:R-:W-:-:S04]  /*0730*/  IADD3 R15, PT, PT, R15, 0x1, RZ ;  /* 0x000000010f0f7810 */ /* 0x000fc80007ffe0ff */
[----:B------:R-:W-:Y:S01]  /*0740*/  ISETP.NE.AND P2, PT, R15, 0x1, PT ;  /* 0x000000010f00780c */ /* 0x000fe20003f45270 */
[----:B-----5:R-:W-:-:S04]  /*0750*/  FFMA R20, R0, R5, RZ ;  /* 0x0000000500147223 */ /* 0x020fc800000000ff */
[----:B--2---:R-:W-:-:S04]  /*0760*/  FFMA R25, R13, R24, R20 ;  /* 0x000000180d197223 */ /* 0x004fc80000000014 */
[----:B---3--:R-:W-:-:S04]  /*0770*/  FFMA R25, R12, R26, R25 ;  /* 0x0000001a0c197223 */ /* 0x008fc80000000019 */
[----:B----4-:R-:W-:Y:S01]  /*0780*/  FFMA R28, R28, R17, R25 ;  /* 0x000000111c1c7223 */ /* 0x010fe20000000019 */
        /* <DEDUP_REMOVED lines=10> */
.L_x_74:
[----:B-1----:R-:W-:Y:S01]  /*0830*/  FADD R25, R4, R25 ;  /* 0x0000001904197221 */ /* 0x002fe20000000000 */
[----:B------:R-:W-:Y:S01]  /*0840*/  HFMA2 R3, -RZ, RZ, 0.96630859375, -0.0022525787353515625 ;  /* 0x3bbb989dff037431 */ /* 0x000fe200000001ff */
[----:B0-----:R-:W0:Y:S01]  /*0850*/  LDC.64 R4, c[0x0][0x390] ;  /* 0x0000e400ff047b82 */ /* 0x001e220000000a00 */
[----:B------:R-:W-:Y:S02]  /*0860*/  IMAD.MOV.U32 R2, RZ, RZ, 0x437c0000 ;  /* 0x437c0000ff027424 */ /* 0x000fe400078e00ff */
[----:B------:R-:W-:-:S05]  /*0870*/  FMNMX R20, R25, R23, !PT ;  /* 0x0000001719147209 */ /* 0x000fca0007800000 */
[----:B------:R-:W-:Y:S01]  /*0880*/  FADD R24, R25, -R20 ;  /* 0x8000001419187221 */ /* 0x000fe20000000000 */
[----:B------:R-:W-:-:S03]  /*0890*/  FADD R26, -R20, R23 ;  /* 0x00000017141a7221 */ /* 0x000fc60000000100 */
[-C--:B------:R-:W-:Y:S01]  /*08a0*/  FFMA.SAT R23, R24, R3.reuse, 0.5 ;  /* 0x3f00000018177423 */ /* 0x080fe20000002003 */
[----:B------:R-:W-:-:S03]  /*08b0*/  FFMA.SAT R25, R26, R3, 0.5 ;  /* 0x3f0000001a197423 */ /* 0x000fc60000002003 */
[-C--:B------:R-:W-:Y:S01]  /*08c0*/  FFMA.RM R23, R23, R2.reuse, 12582913 ;  /* 0x4b40000117177423 */ /* 0x080fe20000004002 */
[----:B------:R-:W-:Y:S01]  /*08d0*/  FFMA.RM R25, R25, R2, 12582913 ;  /* 0x4b40000119197423 */ /* 0x000fe20000004002 */
[----:B------:R-:W-:Y:S02]  /*08e0*/  IADD3 R2, P1, PT, R22, UR12, RZ ;  /* 0x0000000c16027c10 */ /* 0x000fe4000ff3e0ff */
[----:B------:R-:W-:Y:S01]  /*08f0*/  FADD R3, R23, -12583039 ;  /* 0xcb40007f17037421 */ /* 0x000fe20000000000 */
[----:B------:R-:W-:-:S03]  /*0900*/  FADD R27, R25, -12583039 ;  /* 0xcb40007f191b7421 */ /* 0x000fc60000000000 */
[----:B------:R-:W-:Y:S01]  /*0910*/  FFMA R3, R24, 1.4426950216293334961, -R3 ;  /* 0x3fb8aa3b18037823 */ /* 0x000fe20000000803 */
[----:B------:R-:W-:Y:S01]  /*0920*/  FFMA R27, R26, 1.4426950216293334961, -R27 ;  /* 0x3fb8aa3b1a1b7823 */ /* 0x000fe2000000081b */
[----:B0-----:R-:W-:-:S04]  /*0930*/  IMAD.WIDE R4, R11, 0x4, R4 ;  /* 0x000000040b047825 */ /* 0x001fc800078e0204 */
[----:B------:R-:W-:Y:S01]  /*0940*/  FFMA R24, R24, 1.925963033500011079e-08, R3 ;  /* 0x32a5706018187823 */ /* 0x000fe20000000003 */
[----:B------:R-:W-:Y:S01]  /*0950*/  IADD3.X R3, PT, PT, R18, UR13, RZ, P1, !PT ;  /* 0x0000000d12037c10 */ /* 0x000fe20008ffe4ff */
[----:B------:R-:W-:Y:S01]  /*0960*/  FFMA R27, R26, 1.925963033500011079e-08, R27 ;  /* 0x32a570601a1b7823 */ /* 0x000fe2000000001b */
[----:B------:R-:W-:Y:S01]  /*0970*/  MOV R26, RZ ;  /* 0x000000ff001a7202 */ /* 0x000fe20000000f00 */
[----:B------:R-:W2:Y:S04]  /*0980*/  LDG.E.CONSTANT R4, desc[UR6][R4.64] ;  /* 0x0000000604047981 */ /* 0x000ea8000c1e9900 */
[----:B------:R-:W3:Y:S04]  /*0990*/  LDG.E.CONSTANT R18, desc[UR6][R2.64+0x80] ;  /* 0x0000800602127981 */ /* 0x000ee8000c1e9900 */
[----:B------:R-:W4:Y:S04]  /*09a0*/  LDG.E.CONSTANT R22, desc[UR6][R2.64+0x100] ;  /* 0x0001000602167981 */ /* 0x000f28000c1e9900 */
[----:B------:R0:W5:Y:S01]  /*09b0*/  @!P0 LDG.E.CONSTANT R26, desc[UR6][R2.64+0x180] ;  /* 0x00018006021a8981 */ /* 0x000162000c1e9900 */
[----:B------:R-:W1:Y:S01]  /*09c0*/  MUFU.EX2 R28, R27 ;  /* 0x0000001b001c7308 */ /* 0x000e620000000800 */
[----:B------:R-:W-:Y:S01]  /*09d0*/  SHF.L.U32 R23, R23, 0x17, RZ ;  /* 0x0000001717177819 */ /* 0x000fe200000006ff */
[----:B------:R-:W-:Y:S01]  /*09e0*/  IMAD.SHL.U32 R25, R25, 0x800000, RZ ;  /* 0x0080000019197824 */ /* 0x000fe200078e00ff */
[----:B------:R-:W-:-:S02]  /*09f0*/  IADD3 R14, PT, PT, R14, 0x70, RZ ;  /* 0x000000700e0e7810 */ /* 0x000fc40007ffe0ff */
[----:B------:R-:W-:-:S03]  /*0a00*/  IADD3 R11, PT, PT, R11, 0x70, RZ ;  /* 0x000000700b0b7810 */ /* 0x000fc60007ffe0ff */
[----:B------:R-:W0:Y:S01]  /*0a10*/  MUFU.EX2 R24, R24 ;  /* 0x0000001800187308 */ /* 0x000e220000000800 */
[----:B-1----:R-:W-:-:S04]  /*0a20*/  FMUL R25, R25, R28 ;  /* 0x0000001c19197220 */ /* 0x002fc80000400000 */
[----:B0-----:R-:W-:Y:S01]  /*0a30*/  FMUL R2, R25, R9 ;  /* 0x0000000919027220 */ /* 0x001fe20000400000 */
[----:B------:R-:W-:-:S04]  /*0a40*/  FMUL R23, R23, R24 ;  /* 0x0000001817177220 */ /* 0x000fc80000400000 */
[----:B------:R-:W-:Y:S01]  /*0a50*/  FFMA R16, R25, R16, R23 ;  /* 0x0000001019107223 */ /* 0x000fe20000000017 */
[C---:B--2---:R-:W-:Y:S01]  /*0a60*/  FMUL R4, R23.reuse, R4 ;  /* 0x0000000417047220 */ /* 0x044fe20000400000 */
[----:B---3--:R-:W-:-:S03]  /*0a70*/  FMUL R18, R23, R18 ;  /* 0x0000001217127220 */ /* 0x008fc60000400000 */
[----:B------:R-:W-:Y:S01]  /*0a80*/  FFMA R6, R25, R6, R4 ;  /* 0x0000000619067223 */ /* 0x000fe20000000004 */
[----:B----4-:R-:W-:Y:S01]  /*0a90*/  FMUL R5, R23, R22 ;  /* 0x0000001617057220 */ /* 0x010fe20000400000 */
[----:B------:R-:W-:Y:S01]  /*0aa0*/  FFMA R7, R25, R7, R18 ;  /* 0x0000000719077223 */ /* 0x000fe20000000012 */
[----:B-----5:R-:W-:Y:S02]  /*0ab0*/  FFMA R9, R23, R26, R2 ;  /* 0x0000001a17097223 */ /* 0x020fe40000000002 */
[----:B------:R-:W-:Y:S01]  /*0ac0*/  FFMA R8, R25, R8, R5 ;  /* 0x0000000819087223 */ /* 0x000fe20000000005 */
[----:B------:R-:W-:Y:S01]  /*0ad0*/  IMAD.MOV.U32 R23, RZ, RZ, R20 ;  /* 0x000000ffff177224 */ /* 0x000fe200078e0014 */
[----:B------:R-:W-:Y:S06]  /*0ae0*/  @P2 BRA `(.L_x_63) ;  /* 0xfffffff800d82947 */ /* 0x000fec000383ffff */
.L_x_61:
[----:B------:R-:W-:Y:S05]  /*0af0*/  BSYNC B0 ;  /* 0x0000000000007941 */ /* 0x000fea0003800000 */
.L_x_60:
        /* <DEDUP_REMOVED lines=17> */
[----:B------:R-:W-:Y:S02]  /*0c10*/  IMAD.SHL.U32 R11, R11, 0x800000, RZ ;  /* 0x008000000b0b7824 */ /* 0x000fe400078e00ff */
[C---:B------:R-:W-:Y:S01]  /*0c20*/  FFMA R12, R5.reuse, 1.4426950216293334961, -R12 ;  /* 0x3fb8aa3b050c7823 */ /* 0x040fe2000000080c */
[C---:B------:R-:W-:Y:S01]  /*0c30*/  FADD R3, R4.reuse, -12583039 ;  /* 0xcb40007f04037421 */ /* 0x040fe20000000000 */
[----:B------:R-:W-:Y:S02]  /*0c40*/  SHF.L.U32 R4, R4, 0x17, RZ ;  /* 0x0000001704047819 */ /* 0x000fe400000006ff */
[----:B------:R-:W-:Y:S01]  /*0c50*/  FFMA R12, R5, 1.925963033500011079e-08, R12 ;  /* 0x32a57060050c7823 */ /* 0x000fe2000000000c */
[----:B------:R-:W-:-:S04]  /*0c60*/  FFMA R3, R0, 1.4426950216293334961, -R3 ;  /* 0x3fb8aa3b00037823 */ /* 0x000fc80000000803 */
[----:B------:R-:W-:Y:S01]  /*0c70*/  FFMA R3, R0, 1.925963033500011079e-08, R3 ;  /* 0x32a5706000037823 */ /* 0x000fe20000000003 */
[----:B------:R-:W0:Y:S08]  /*0c80*/  MUFU.EX2 R12, R12 ;  /* 0x0000000c000c7308 */ /* 0x000e300000000800 */
        /* <DEDUP_REMOVED lines=8> */
.L_x_64:
[----:B------:R-:W-:Y:S01]  /*0d10*/  IADD3 R0, PT, PT, R16, 0x1800000, RZ ;  /* 0x0180000010007810 */ /* 0x000fe20007ffe0ff */
[----:B------:R-:W-:Y:S01]  /*0d20*/  BSSY.RECONVERGENT B0, `(.L_x_65) ;  /* 0x000000f000007945 */ /* 0x000fe20003800200 */
[----:B------:R-:W-:Y:S02]  /*0d30*/  ISETP.GT.U32.AND P3, PT, R19, 0xf, PT ;  /* 0x0000000f1300780c */ /* 0x000fe40003f64070 */
[----:B------:R-:W-:Y:S02]  /*0d40*/  LOP3.LUT R0, R0, 0x7f800000, RZ, 0xc0, !PT ;  /* 0x7f80000000007812 */ /* 0x000fe400078ec0ff */
[----:B------:R-:W-:Y:S02]  /*0d50*/  FSETP.GT.AND P4, PT, R16, RZ, PT ;  /* 0x000000ff1000720b */ /* 0x000fe40003f84000 */
[----:B------:R-:W-:-:S13]  /*0d60*/  ISETP.GT.U32.AND P0, PT, R0, 0x1ffffff, PT ;  /* 0x01ffffff0000780c */ /* 0x000fda0003f04070 */
[----:B------:R-:W-:Y:S05]  /*0d70*/  @P0 BRA `(.L_x_66) ;  /* 0x0000000000140947 */ /* 0x000fea0003800000 */
[----:B------:R-:W-:Y:S01]  /*0d80*/  IMAD.MOV.U32 R0, RZ, RZ, R16 ;  /* 0x000000ffff007224 */ /* 0x000fe200078e0010 */
[----:B------:R-:W-:-:S07]  /*0d90*/  MOV R4, 0xdb0 ;  /* 0x00000db000047802 */ /* 0x000fce0000000f00 */
[----:B------:R-:W-:Y:S05]  /*0da0*/  CALL.REL.NOINC `($__internal_3_$__cuda_sm20_rcp_rn_f32_slowpath) ;  /* 0x0000000000ec7944 */ /* 0x000fea0003c00000 */
[----:B------:R-:W-:Y:S01]  /*0db0*/  MOV R0, R3 ;  /* 0x0000000300007202 */ /* 0x000fe20000000f00 */
[----:B------:R-:W-:Y:S06]  /*0dc0*/  BRA `(.L_x_67) ;  /* 0x0000000000107947 */ /* 0x000fec0003800000 */
.L_x_66:
[----:B------:R-:W0:Y:S02]  /*0dd0*/  MUFU.RCP R3, R16 ;  /* 0x0000001000037308 */ /* 0x000e240000001000 */
[----:B0-----:R-:W-:-:S04]  /*0de0*/  FFMA R0, R3, R16, -1 ;  /* 0xbf80000003007423 */ /* 0x001fc80000000010 */
[----:B------:R-:W-:-:S04]  /*0df0*/  FADD.FTZ R0, -R0, -RZ ;  /* 0x800000ff00007221 */ /* 0x000fc80000010100 */
[----:B------:R-:W-:-:S07]  /*0e00*/  FFMA R0, R3, R0, R3 ;  /* 0x0000000003007223 */ /* 0x000fce0000000003 */
.L_x_67:
[----:B------:R-:W-:Y:S05]  /*0e10*/  BSYNC.RECONVERGENT B0 ;  /* 0x0000000000007941 */ /* 0x000fea0003800200 */
.L_x_65:
[----:B------:R-:W0:Y:S01]  /*0e20*/  LDC.64 R2, c[0x0][0x398] ;  /* 0x0000e600ff027b82 */ /* 0x000e220000000a00 */
[----:B------:R-:W-:-:S05]  /*0e30*/  FSEL R0, R0, RZ, P4 ;  /* 0x000000ff00007208 */ /* 0x000fca0002000000 */
[C---:B------:R-:W-:Y:S01]  /*0e40*/  FMUL R7, R0.reuse, R7 ;  /* 0x0000000700077220 */ /* 0x040fe20000400000 */
[----:B------:R-:W-:Y:S01]  /*0e50*/  FMUL R5, R0, R8 ;  /* 0x0000000800057220 */ /* 0x000fe20000400000 */
[----:B0-----:R-:W-:-:S04]  /*0e60*/  IMAD.WIDE R10, R10, 0x4, R2 ;  /* 0x000000040a0a7825 */ /* 0x001fc800078e0202 */
[----:B------:R-:W-:Y:S01]  /*0e70*/  FMUL R3, R0, R6 ;  /* 0x0000000600037220 */ /* 0x000fe20000400000 */
[----:B------:R0:W-:Y:S04]  /*0e80*/  STG.E desc[UR6][R10.64+0x80], R7 ;  /* 0x000080070a007986 */ /* 0x0001e8000c101906 */
[----:B------:R0:W-:Y:S04]  /*0e90*/  STG.E desc[UR6][R10.64], R3 ;  /* 0x000000030a007986 */ /* 0x0001e8000c101906 */
[----:B------:R0:W-:Y:S01]  /*0ea0*/  STG.E desc[UR6][R10.64+0x100], R5 ;  /* 0x000100050a007986 */ /* 0x0001e2000c101906 */
[----:B------:R-:W-:Y:S05]  /*0eb0*/  @P3 EXIT ;  /* 0x000000000000394d */ /* 0x000fea0003800000 */
[----:B------:R-:W-:-:S05]  /*0ec0*/  FMUL R9, R0, R9 ;  /* 0x0000000900097220 */ /* 0x000fca0000400000 */
[----:B------:R-:W-:Y:S01]  /*0ed0*/  STG.E desc[UR6][R10.64+0x180], R9 ;  /* 0x000180090a007986 */ /* 0x000fe2000c101906 */
[----:B------:R-:W-:Y:S05]  /*0ee0*/  EXIT ;  /* 0x000000000000794d */ /* 0x000fea0003800000 */
.L_x_62:
[----:B------:R-:W-:Y:S01]  /*0ef0*/  HFMA2 R27, -RZ, RZ, 0, 1.847743988037109375e-06 ;  /* 0x0000001fff1b7431 */ /* 0x000fe200000001ff */
[----:B------:R-:W-:Y:S01]  /*0f00*/  BSSY B1, `(.L_x_68) ;  /* 0x0000007000017945 */ /* 0x000fe20003800000 */
[----:B------:R-:W-:Y:S01]  /*0f10*/  MOV R3, R28 ;  /* 0x0000001c00037202 */ /* 0x000fe20000000f00 */
[----:B------:R-:W-:Y:S01]  /*0f20*/  IMAD.MOV.U32 R24, RZ, RZ, 0x10 ;  /* 0x00000010ff187424 */ /* 0x000fe200078e00ff */
[----:B------:R-:W-:-:S07]  /*0f30*/  MOV R20, 0xffffffff ;  /* 0xffffffff00147802 */ /* 0x000fce0000000f00 */
[----:B------:R-:W-:Y:S05]  /*0f40*/  WARPSYNC.COLLECTIVE R20, `(.L_x_69) ;  /* 0x0000000014087348 */ /* 0x000fea0003c00000 */
[----:B------:R0:W1:Y:S02]  /*0f50*/  SHFL.BFLY P1, R25, R3, R24, R27 ;  /* 0x0c00001803197389 */ /* 0x000064000002001b */
[----:B01----:R-:W-:Y:S05]  /*0f60*/  ENDCOLLECTIVE ;  /* 0x000000000000791b */ /* 0x003fea0003800000 */
.L_x_69:
[----:B------:R-:W-:Y:S05]  /*0f70*/  BSYNC B1 ;  /* 0x0000000000017941 */ /* 0x000fea0003800000 */
.L_x_68:
[----:B------:R-:W-:Y:S02]  /*0f80*/  IMAD.MOV.U32 R3, RZ, RZ, R25 ;  /* 0x000000ffff037224 */ /* 0x000fe400078e0019 */
[----:B------:R-:W-:Y:S01]  /*0f90*/  HFMA2 R24, -RZ, RZ, 0, 4.76837158203125e-07 ;  /* 0x00000008ff187431 */ /* 0x000fe200000001ff */
[----:B------:R-:W-:Y:S01]  /*0fa0*/  MOV R27, 0x1f ;  /* 0x0000001f001b7802 */ /* 0x000fe20000000f00 */
[----:B------:R-:W-:Y:S02]  /*0fb0*/  IMAD.MOV.U32 R20, RZ, RZ, -0x1 ;  /* 0xffffffffff147424 */ /* 0x000fe400078e00ff */
[----:B------:R-:W-:-:S07]  /*0fc0*/  FADD R3, R28, R3 ;  /* 0x000000031c037221 */ /* 0x000fce0000000000 */
[----:B------:R-:W-:Y:S05]  /*0fd0*/  WARPSYNC.COLLECTIVE R20, `(.L_x_70) ;  /* 0x0000000014087348 */ /* 0x000fea0003c00000 */
[----:B------:R0:W1:Y:S02]  /*0fe0*/  SHFL.BFLY P1, R25, R3, R24, R27 ;  /* 0x0c00001803197389 */ /* 0x000064000002001b */
[----:B01----:R-:W-:Y:S05]  /*0ff0*/  ENDCOLLECTIVE ;  /* 0x000000000000791b */ /* 0x003fea0003800000 */
.L_x_70:
[----:B------:R-:W-:Y:S01]  /*1000*/  HFMA2 R24, -RZ, RZ, 0, 2.384185791015625e-07 ;  /* 0x00000004ff187431 */ /* 0x000fe200000001ff */
[----:B------:R-:W-:-:S05]  /*1010*/  MOV R2, R25 ;  /* 0x0000001900027202 */ /* 0x000fca0000000f00 */
[----:B------:R-:W-:-:S05]  /*1020*/  FADD R2, R3, R2 ;  /* 0x0000000203027221 */ /* 0x000fca0000000000 */
[----:B------:R-:W-:-:S07]  /*1030*/  MOV R3, R2 ;  /* 0x0000000200037202 */ /* 0x000fce0000000f00 */
[----:B------:R-:W-:Y:S05]  /*1040*/  WARPSYNC.COLLECTIVE R20, `(.L_x_71) ;  /* 0x0000000014087348 */ /* 0x000fea0003c00000 */
[----:B------:R0:W1:Y:S02]  /*1050*/  SHFL.BFLY P1, R25, R3, R24, R27 ;  /* 0x0c00001803197389 */ /* 0x000064000002001b */
[----:B01----:R-:W-:Y:S05]  /*1060*/  ENDCOLLECTIVE ;  /* 0x000000000000791b */ /* 0x003fea0003800000 */
.L_x_71:
[----:B------:R-:W-:Y:S02]  /*1070*/  HFMA2 R24, -RZ, RZ, 0, 1.1920928955078125e-07 ;  /* 0x00000002ff187431 */ /* 0x000fe400000001ff */
[----:B------:R-:W-:-:S04]  /*1080*/  IMAD.MOV.U32 R5, RZ, RZ, R25 ;  /* 0x000000ffff057224 */ /* 0x000fc800078e0019 */
[----:B------:R-:W-:-:S05]  /*1090*/  FADD R5, R2, R5 ;  /* 0x0000000502057221 */ /* 0x000fca0000000000 */
[----:B------:R-:W-:-:S07]  /*10a0*/  MOV R3, R5 ;  /* 0x0000000500037202 */ /* 0x000fce0000000f00 */
[----:B------:R-:W-:Y:S05]  /*10b0*/  WARPSYNC.COLLECTIVE R20, `(.L_x_72) ;  /* 0x0000000014087348 */ /* 0x000fea0003c00000 */
[----:B------:R0:W1:Y:S02]  /*10c0*/  SHFL.BFLY P1, R25, R3, R24, R27 ;  /* 0x0c00001803197389 */ /* 0x000064000002001b */
[----:B01----:R-:W-:Y:S05]  /*10d0*/  ENDCOLLECTIVE ;  /* 0x000000000000791b */ /* 0x003fea0003800000 */
.L_x_72:
[----:B------:R-:W-:Y:S01]  /*10e0*/  HFMA2 R24, -RZ, RZ, 0, 5.9604644775390625e-08 ;  /* 0x00000001ff187431 */ /* 0x000fe200000001ff */
[----:B------:R-:W-:-:S05]  /*10f0*/  MOV R4, R25 ;  /* 0x0000001900047202 */ /* 0x000fca0000000f00 */
[----:B------:R-:W-:-:S04]  /*1100*/  FADD R4, R5, R4 ;  /* 0x0000000405047221 */ /* 0x000fc80000000000 */
[----:B------:R-:W-:-:S07]  /*1110*/  IMAD.MOV.U32 R3, RZ, RZ, R4 ;  /* 0x000000ffff037224 */ /* 0x000fce00078e0004 */
[----:B------:R-:W-:Y:S05]  /*1120*/  WARPSYNC.COLLECTIVE R20, `(.L_x_73) ;  /* 0x0000000014087348 */ /* 0x000fea0003c00000 */
[----:B------:R0:W1:Y:S02]  /*1130*/  SHFL.BFLY P1, R25, R3, R24, R27 ;  /* 0x0c00001803197389 */ /* 0x000064000002001b */
[----:B01----:R-:W-:Y:S05]  /*1140*/  ENDCOLLECTIVE ;  /* 0x000000000000791b */ /* 0x003fea0003800000 */
.L_x_73:
[----:B------:R-:W-:Y:S05]  /*1150*/  BRA `(.L_x_74) ;  /* 0xfffffff400b47947 */ /* 0x000fea000383ffff */
        .weak           $__internal_3_$__cuda_sm20_rcp_rn_f32_slowpath
        .type           $__internal_3_$__cuda_sm20_rcp_rn_f32_slowpath,@function
        .size           $__internal_3_$__cuda_sm20_rcp_rn_f32_slowpath,(.L_x_507 - $__internal_3_$__cuda_sm20_rcp_rn_f32_slowpath)
$__internal_3_$__cuda_sm20_rcp_rn_f32_slowpath:
        /* <DEDUP_REMOVED lines=15> */
.L_x_76:
        /* <DEDUP_REMOVED lines=33> */
.L_x_78:
[----:B------:R0:W1:Y:S02]  /*1460*/  MUFU.RCP R3, R0 ;  /* 0x0000000000037308 */ /* 0x0000640000001000 */
.L_x_77:
[----:B------:R-:W-:Y:S05]  /*1470*/  BSYNC.RECONVERGENT B1 ;  /* 0x0000000000017941 */ /* 0x000fea0003800200 */
.L_x_75:
[----:B------:R-:W-:-:S04]  /*1480*/  HFMA2 R5, -RZ, RZ, 0, 0 ;  /* 0x00000000ff057431 */ /* 0x000fc800000001ff */
[----:B01----:R-:W-:Y:S05]  /*1490*/  RET.REL.NODEC R4 `(_Z23flash_attn_sinks_kernelIfLi112ELi4EEvPKT_S2_S2_PS0_PKffiiii) ;  /* 0xffffffe804d87950 */ /* 0x003fea0003c3ffff */
.L_x_79:
        /* <DEDUP_REMOVED lines=14> */
.L_x_507:


//--------------------- .text._Z23flash_attn_sinks_kernelIfLi96ELi4EEvPKT_S2_S2_PS0_PKffiiii --------------------------
	.section	.text._Z23flash_attn_sinks_kernelIfLi96ELi4EEvPKT_S2_S2_PS0_PKffiiii,"ax",@progbits
	.align	128
        .global         _Z23flash_attn_sinks_kernelIfLi96ELi4EEvPKT_S2_S2_PS0_PKffiiii
        .type           _Z23flash_attn_sinks_kernelIfLi96ELi4EEvPKT_S2_S2_PS0_PKffiiii,@function
        .size           _Z23flash_attn_sinks_kernelIfLi96ELi4EEvPKT_S2_S2_PS0_PKffiiii,(.L_x_508 - _Z23flash_attn_sinks_kernelIfLi96ELi4EEvPKT_S2_S2_PS0_PKffiiii)
        .other          _Z23flash_attn_sinks_kernelIfLi96ELi4EEvPKT_S2_S2_PS0_PKffiiii,@"STO_CUDA_ENTRY STV_DEFAULT"
_Z23flash_attn_sinks_kernelIfLi96ELi4EEvPKT_S2_S2_PS0_PKffiiii:
.text._Z23flash_attn_sinks_kernelIfLi96ELi4EEvPKT_S2_S2_PS0_PKffiiii:
        /* <DEDUP_REMOVED lines=12> */
[----:B------:R-:W-:Y:S01]  /*00c0*/  LOP3.LUT R3, R3, 0x1f, RZ, 0xc0, !PT ;  /* 0x0000001f03037812 */ /* 0x000fe200078ec0ff */
[----:B------:R-:W2:Y:S05]  /*00d0*/  LDCU UR9, c[0x0][0x3a8] ;  /* 0x00007500ff0977ac */ /* 0x000eaa0008000800 */
[----:B------:R-:W0:Y:S08]  /*00e0*/  LDC.64 R6, c[0x0][0x3b0] ;  /* 0x0000ec00ff067b82 */ /* 0x000e300000000a00 */
[----:B------:R-:W3:Y:S01]  /*00f0*/  LDC.64 R14, c[0x0][0x380] ;  /* 0x0000e000ff0e7b82 */ /* 0x000ee20000000a00 */
[----:B0-----:R-:W-:-:S04]  /*0100*/  IMAD R5, R6, UR5, R11 ;  /* 0x0000000506057c24 */ /* 0x001fc8000f8e020b */
[----:B------:R-:W-:-:S04]  /*0110*/  IMAD R10, R5, UR8, R2 ;  /* 0x00000008050a7c24 */ /* 0x000fc8000f8e0202 */
[----:B------:R-:W-:-:S04]  /*0120*/  IMAD R10, R10, 0x60, R3 ;  /* 0x000000600a0a7824 */ /* 0x000fc800078e0203 */
[----:B---3--:R-:W-:-:S05]  /*0130*/  IMAD.WIDE R14, R10, 0x4, R14 ;  /* 0x000000040a0e7825 */ /* 0x008fca00078e020e */
[----:B-1----:R-:W2:Y:S04]  /*0140*/  LDG.E.CONSTANT R0, desc[UR6][R14.64] ;  /* 0x000000060e007981 */ /* 0x002ea8000c1e9900 */
[----:B------:R-:W3:Y:S04]  /*0150*/  LDG.E.CONSTANT R9, desc[UR6][R14.64+0x80] ;  /* 0x000080060e097981 */ /* 0x000ee8000c1e9900 */
[----:B------:R0:W4:Y:S01]  /*0160*/  LDG.E.CONSTANT R8, desc[UR6][R14.64+0x100] ;  /* 0x000100060e087981 */ /* 0x000122000c1e9900 */
[----:B------:R-:W-:Y:S01]  /*0170*/  IABS R16, R7 ;  /* 0x0000000700107213 */ /* 0x000fe20000000000 */
[----:B------:R-:W-:Y:S01]  /*0180*/  BSSY B0, `(.L_x_80) ;  /* 0x00000eb000007945 */ /* 0x000fe20003800000 */
[----:B------:R-:W-:-:S02]  /*0190*/  MOV R23, 0xff7fffff ;  /* 0xff7fffff00177802 */ /* 0x000fc40000000f00 */
[----:B------:R-:W-:Y:S01]  /*01a0*/  CS2R R20, SRZ ;  /* 0x0000000000147805 */ /* 0x000fe2000001ff00 */
[----:B------:R-:W1:Y:S01]  /*01b0*/  I2F.RP R5, R16 ;  /* 0x0000001000057306 */ /* 0x000e620000209400 */
[----:B------:R-:W-:Y:S02]  /*01c0*/  CS2R R18, SRZ ;  /* 0x0000000000127805 */ /* 0x000fe4000001ff00 */
[----:B0-----:R-:W-:Y:S02]  /*01d0*/  IABS R14, R6 ;  /* 0x00000006000e7213 */ /* 0x001fe40000000000 */
[----:B------:R-:W-:-:S04]  /*01e0*/  LOP3.LUT R6, R6, R7, RZ, 0x3c, !PT ;  /* 0x0000000706067212 */ /* 0x000fc800078e3cff */
[----:B------:R-:W-:Y:S01]  /*01f0*/  ISETP.GE.AND P2, PT, R6, RZ, PT ;  /* 0x000000ff0600720c */ /* 0x000fe20003f46270 */
[----:B-1----:R-:W0:Y:S02]  /*0200*/  MUFU.RCP R5, R5 ;  /* 0x0000000500057308 */ /* 0x002e240000001000 */
[----:B0-----:R-:W-:-:S06]  /*0210*/  IADD3 R12, PT, PT, R5, 0xffffffe, RZ ;  /* 0x0ffffffe050c7810 */ /* 0x001fcc0007ffe0ff */
[----:B------:R0:W1:Y:S02]  /*0220*/  F2I.FTZ.U32.TRUNC.NTZ R13, R12 ;  /* 0x0000000c000d7305 */ /* 0x000064000021f000 */
[----:B0-----:R-:W-:Y:S01]  /*0230*/  HFMA2 R12, -RZ, RZ, 0, 0 ;  /* 0x00000000ff0c7431 */ /* 0x001fe200000001ff */
[----:B-1----:R-:W-:-:S05]  /*0240*/  IADD3 R17, PT, PT, RZ, -R13, RZ ;  /* 0x8000000dff117210 */ /* 0x002fca0007ffe0ff */
[----:B------:R-:W-:-:S04]  /*0250*/  IMAD R17, R17, R16, RZ ;  /* 0x0000001011117224 */ /* 0x000fc800078e02ff */
[----:B------:R-:W-:-:S06]  /*0260*/  IMAD.HI.U32 R13, R13, R17, R12 ;  /* 0x000000110d0d7227 */ /* 0x000fcc00078e000c */
[----:B------:R-:W-:-:S05]  /*0270*/  IMAD.HI.U32 R13, R13, R14, RZ ;  /* 0x0000000e0d0d7227 */ /* 0x000fca00078e00ff */
[----:B------:R-:W-:-:S05]  /*0280*/  IADD3 R5, PT, PT, -R13, RZ, RZ ;  /* 0x000000ff0d057210 */ /* 0x000fca0007ffe1ff */
[----:B------:R-:W-:-:S05]  /*0290*/  IMAD R5, R16, R5, R14 ;  /* 0x0000000510057224 */ /* 0x000fca00078e020e */
[----:B------:R-:W-:-:S13]  /*02a0*/  ISETP.GT.U32.AND P1, PT, R16, R5, PT ;  /* 0x000000051000720c */ /* 0x000fda0003f24070 */
[-C--:B------:R-:W-:Y:S02]  /*02b0*/  @!P1 IADD3 R5, PT, PT, R5, -R16.reuse, RZ ;  /* 0x8000001005059210 */ /* 0x080fe40007ffe0ff */
[----:B------:R-:W-:Y:S02]  /*02c0*/  @!P1 IADD3 R13, PT, PT, R13, 0x1, RZ ;  /* 0x000000010d0d9810 */ /* 0x000fe40007ffe0ff */
[----:B------:R-:W-:Y:S02]  /*02d0*/  ISETP.GE.U32.AND P0, PT, R5, R16, PT ;  /* 0x000000100500720c */ /* 0x000fe40003f06070 */
[----:B------:R-:W-:Y:S02]  /*02e0*/  ISETP.NE.AND P1, PT, R7, RZ, PT ;  /* 0x000000ff0700720c */ /* 0x000fe40003f25270 */
[----:B------:R-:W-:-:S09]  /*02f0*/  IABS R16, R11 ;  /* 0x0000000b00107213 */ /* 0x000fd20000000000 */
        /* <DEDUP_REMOVED lines=26> */
[----:B------:R-:W-:Y:S02]  /*04a0*/  IADD3 R5, PT, PT, R5, 0x1, RZ ;  /* 0x0000000105057810 */ /* 0x000fe40007ffe0ff */
[----:B------:R-:W-:Y:S02]  /*04b0*/  @P0 IADD3 R13, PT, PT, R13, 0x1, RZ ;  /* 0x000000010d0d0810 */ /* 0x000fe40007ffe0ff */
[----:B------:R-:W-:Y:S02]  /*04c0*/  ISETP.GT.AND P0, PT, R15, RZ, PT ;  /* 0x000000ff0f00720c */ /* 0x000fe40003f04270 */
[----:B------:R-:W-:Y:S02]  /*04d0*/  MOV R12, R13 ;  /* 0x0000000d000c7202 */ /* 0x000fe40000000f00 */
[----:B------:R-:W-:Y:S02]  /*04e0*/  SEL R13, R5, RZ, P0 ;  /* 0x000000ff050d7207 */ /* 0x000fe40000000000 */
[----:B------:R-:W-:-:S02]  /*04f0*/  @!P2 IADD3 R12, PT, PT, -R12, RZ, RZ ;  /* 0x000000ff0c0ca210 */ /* 0x000fc40007ffe1ff */
[----:B------:R-:W-:Y:S02]  /*0500*/  ISETP.GT.U32.AND P0, PT, R13, R2, PT ;  /* 0x000000020d00720c */ /* 0x000fe40003f04070 */
[----:B------:R-:W-:-:S05]  /*0510*/  @!P1 LOP3.LUT R12, RZ, R6, RZ, 0x33, !PT ;  /* 0x00000006ff0c9212 */ /* 0x000fca00078e33ff */
[----:B------:R-:W-:Y:S02]  /*0520*/  IMAD R12, R7, UR5, R12 ;  /* 0x00000005070c7c24 */ /* 0x000fe4000f8e020c */
[----:B--2---:R-:W-:Y:S01]  /*0530*/  FMUL R0, R0, UR9 ;  /* 0x0000000900007c20 */ /* 0x004fe20008400000 */
[----:B---3--:R-:W-:Y:S01]  /*0540*/  FMUL R9, R9, UR9 ;  /* 0x0000000909097c20 */ /* 0x008fe20008400000 */
[----:B----4-:R-:W-:Y:S02]  /*0550*/  FMUL R8, R8, UR9 ;  /* 0x0000000908087c20 */ /* 0x010fe40008400000 */
[----:B------:R-:W-:Y:S05]  /*0560*/  @P0 BRA `(.L_x_81) ;  /* 0x0000000800b00947 */ /* 0x000fea0003800000 */
[-C--:B------:R-:W-:Y:S01]  /*0570*/  IADD3 R5, PT, PT, R4, R13.reuse, RZ ;  /* 0x0000000d04057210 */ /* 0x080fe20007ffe0ff */
[----:B------:R-:W-:Y:S01]  /*0580*/  BSSY B1, `(.L_x_82) ;  /* 0x000003f000017945 */ /* 0x000fe20003800000 */
[----:B------:R-:W-:Y:S02]  /*0590*/  MOV R23, 0xff7fffff ;  /* 0xff7fffff00177802 */ /* 0x000fe40000000f00 */
[----:B------:R-:W-:Y:S02]  /*05a0*/  LOP3.LUT R5, R5, 0x1, RZ, 0xc0, !PT ;  /* 0x0000000105057812 */ /* 0x000fe400078ec0ff */
[----:B------:R-:W-:Y:S02]  /*05b0*/  MOV R20, RZ ;  /* 0x000000ff00147202 */ /* 0x000fe40000000f00 */
[----:B------:R-:W-:Y:S02]  /*05c0*/  ISETP.NE.U32.AND P0, PT, R5, 0x1, PT ;  /* 0x000000010500780c */ /* 0x000fe40003f05070 */
[----:B------:R-:W-:-:S11]  /*05d0*/  MOV R5, R13 ;  /* 0x0000000d00057202 */ /* 0x000fd60000000f00 */
[----:B------:R-:W-:Y:S05]  /*05e0*/  @!P0 BRA `(.L_x_83) ;  /* 0x0000000000e08947 */ /* 0x000fea0003800000 */
[----:B------:R-:W0:Y:S01]  /*05f0*/  LDC.64 R6, c[0x0][0x388] ;  /* 0x0000e200ff067b82 */ /* 0x000e220000000a00 */
[----:B------:R-:W-:-:S04]  /*0600*/  IMAD R14, R12, UR8, R13 ;  /* 0x000000080c0e7c24 */ /* 0x000fc8000f8e020d */
[----:B------:R-:W-:-:S04]  /*0610*/  IMAD R14, R14, 0x60, R3 ;  /* 0x000000600e0e7824 */ /* 0x000fc800078e0203 */
[----:B0-----:R-:W-:-:S05]  /*0620*/  IMAD.WIDE R6, R14, 0x4, R6 ;  /* 0x000000040e067825 */ /* 0x001fca00078e0206 */
[----:B------:R-:W2:Y:S04]  /*0630*/  LDG.E.CONSTANT R5, desc[UR6][R6.64] ;  /* 0x0000000606057981 */ /* 0x000ea8000c1e9900 */
[----:B------:R-:W3:Y:S04]  /*0640*/  LDG.E.CONSTANT R15, desc[UR6][R6.64+0x80] ;  /* 0x00008006060f7981 */ /* 0x000ee8000c1e9900 */
[----:B------:R-:W4:Y:S01]  /*0650*/  LDG.E.CONSTANT R17, desc[UR6][R6.64+0x100] ;  /* 0x0001000606117981 */ /* 0x000f22000c1e9900 */
[----:B------:R-:W-:Y:S01]  /*0660*/  UMOV UR5, 0xffffffff ;  /* 0xffffffff00057882 */ /* 0x000fe20000000000 */
[----:B--2---:R-:W-:-:S04]  /*0670*/  FFMA R16, R0, R5, RZ ;  /* 0x0000000500107223 */ /* 0x004fc800000000ff */
        /* <DEDUP_REMOVED lines=12> */
.L_x_96:
[----:B------:R-:W2:Y:S02]  /*0740*/  LDC.64 R6, c[0x0][0x390] ;  /* 0x0000e400ff067b82 */ /* 0x000ea40000000a00 */
[----:B--2---:R-:W-:-:S05]  /*0750*/  IMAD.WIDE R14, R14, 0x4, R6 ;  /* 0x000000040e0e7825 */ /* 0x004fca00078e0206 */
[----:B------:R-:W2:Y:S04]  /*0760*/  LDG.E.CONSTANT R16, desc[UR6][R14.64] ;  /* 0x000000060e107981 */ /* 0x000ea8000c1e9900 */
[----:B------:R-:W3:Y:S04]  /*0770*/  LDG.E.CONSTANT R6, desc[UR6][R14.64+0x80] ;  /* 0x000080060e067981 */ /* 0x000ee8000c1e9900 */
[----:B------:R4:W5:Y:S01]  /*0780*/  LDG.E.CONSTANT R18, desc[UR6][R14.64+0x100] ;  /* 0x000100060e127981 */ /* 0x000962000c1e9900 */
[----:B-1----:R-:W-:Y:S01]  /*0790*/  FADD R20, R19, R27 ;  /* 0x0000001b13147221 */ /* 0x002fe20000000000 */
[----:B0-----:R-:W-:Y:S01]  /*07a0*/  HFMA2 R19, -RZ, RZ, 0.96630859375, -0.0022525787353515625 ;  /* 0x3bbb989dff137431 */ /* 0x001fe200000001ff */
[----:B------:R-:W-:-:S03]  /*07b0*/  MOV R22, 0x437c0000 ;  /* 0x437c000000167802 */ /* 0x000fc60000000f00 */
[----:B------:R-:W-:-:S05]  /*07c0*/  FMNMX R23, R20, -3.40282346638528859812e+38, !PT ;  /* 0xff7fffff14177809 */ /* 0x000fca0007800000 */
[----:B------:R-:W-:Y:S01]  /*07d0*/  FADD R20, R20, -R23 ;  /* 0x8000001714147221 */ /* 0x000fe20000000000 */
[----:B------:R-:W-:-:S03]  /*07e0*/  FADD R5, -R23, -3.40282346638528859812e+38 ;  /* 0xff7fffff17057421 */ /* 0x000fc60000000100 */
[----:B------:R-:W-:-:S04]  /*07f0*/  FFMA.SAT R7, R20, R19, 0.5 ;  /* 0x3f00000014077423 */ /* 0x000fc80000002013 */
[----:B------:R-:W-:Y:S01]  /*0800*/  FFMA.RM R17, R7, R22, 12582913 ;  /* 0x4b40000107117423 */ /* 0x000fe20000004016 */
[----:B------:R-:W-:-:S03]  /*0810*/  FFMA.SAT R7, R5, R19, 0.5 ;  /* 0x3f00000005077423 */ /* 0x000fc60000002013 */
[----:B------:R-:W-:Y:S01]  /*0820*/  FADD R19, R17, -12583039 ;  /* 0xcb40007f11137421 */ /* 0x000fe20000000000 */
[----:B------:R-:W-:-:S03]  /*0830*/  FFMA.RM R7, R7, R22, 12582913 ;  /* 0x4b40000107077423 */ /* 0x000fc60000004016 */
[C---:B------:R-:W-:Y:S01]  /*0840*/  FFMA R19, R20.reuse, 1.4426950216293334961, -R19 ;  /* 0x3fb8aa3b14137823 */ /* 0x040fe20000000813 */
[C---:B----4-:R-:W-:Y:S01]  /*0850*/  FADD R14, R7.reuse, -12583039 ;  /* 0xcb40007f070e7421 */ /* 0x050fe20000000000 */
[----:B------:R-:W-:Y:S02]  /*0860*/  SHF.L.U32 R7, R7, 0x17, RZ ;  /* 0x0000001707077819 */ /* 0x000fe400000006ff */
[----:B------:R-:W-:Y:S01]  /*0870*/  FFMA R15, R20, 1.925963033500011079e-08, R19 ;  /* 0x32a57060140f7823 */ /* 0x000fe20000000013 */
[----:B------:R-:W-:Y:S01]  /*0880*/  FFMA R14, R5, 1.4426950216293334961, -R14 ;  /* 0x3fb8aa3b050e7823 */ /* 0x000fe2000000080e */
[----:B------:R-:W-:Y:S02]  /*0890*/  SHF.L.U32 R19, R17, 0x17, RZ ;  /* 0x0000001711137819 */ /* 0x000fe400000006ff */
[----:B------:R-:W0:Y:S01]  /*08a0*/  MUFU.EX2 R20, R15 ;  /* 0x0000000f00147308 */ /* 0x000e220000000800 */
[----:B------:R-:W-:-:S07]  /*08b0*/  FFMA R14, R5, 1.925963033500011079e-08, R14 ;  /* 0x32a57060050e7823 */ /* 0x000fce000000000e */
[----:B------:R-:W1:Y:S01]  /*08c0*/  MUFU.EX2 R14, R14 ;  /* 0x0000000e000e7308 */ /* 0x000e620000000800 */
[----:B0-----:R-:W-:Y:S01]  /*08d0*/  FMUL R19, R19, R20 ;  /* 0x0000001413137220 */ /* 0x001fe20000400000 */
[----:B-1----:R-:W-:-:S03]  /*08e0*/  FMUL R20, R7, R14 ;  /* 0x0000000e07147220 */ /* 0x002fc60000400000 */
[C---:B--2---:R-:W-:Y:S01]  /*08f0*/  FMUL R5, R19.reuse, R16 ;  /* 0x0000001013057220 */ /* 0x044fe20000400000 */
[C---:B---3--:R-:W-:Y:S01]  /*0900*/  FMUL R21, R19.reuse, R6 ;  /* 0x0000000613157220 */ /* 0x048fe20000400000 */
[----:B-----5:R-:W-:Y:S01]  /*0910*/  FMUL R7, R19, R18 ;  /* 0x0000001213077220 */ /* 0x020fe20000400000 */
[-C--:B------:R-:W-:Y:S01]  /*0920*/  FFMA R19, RZ, R20.reuse, R19 ;  /* 0x00000014ff137223 */ /* 0x080fe20000000013 */
[-C--:B------:R-:W-:Y:S01]  /*0930*/  FFMA R18, RZ, R20.reuse, R5 ;  /* 0x00000014ff127223 */ /* 0x080fe20000000005 */
[-C--:B------:R-:W-:Y:S01]  /*0940*/  FFMA R21, RZ, R20.reuse, R21 ;  /* 0x00000014ff157223 */ /* 0x080fe20000000015 */
[----:B------:R-:W-:Y:S01]  /*0950*/  FFMA R20, RZ, R20, R7 ;  /* 0x00000014ff147223 */ /* 0x000fe20000000007 */
[----:B------:R-:W-:-:S07]  /*0960*/  IADD3 R5, PT, PT, R13, 0x1, RZ ;  /* 0x000000010d057810 */ /* 0x000fce0007ffe0ff */
.L_x_83:
[----:B------:R-:W-:Y:S05]  /*0970*/  BSYNC B1 ;  /* 0x0000000000017941 */ /* 0x000fea0003800000 */
.L_x_82:
[----:B------:R-:W-:-:S13]  /*0980*/  ISETP.NE.AND P0, PT, R2, R13, PT ;  /* 0x0000000d0200720c */ /* 0x000fda0003f05270 */
[----:B------:R-:W-:Y:S05]  /*0990*/  @!P0 BRA `(.L_x_81) ;  /* 0x0000000400a48947 */ /* 0x000fea0003800000 */
[----:B------:R-:W0:Y:S01]  /*09a0*/  LDC.64 R14, c[0x0][0x388] ;  /* 0x0000e200ff0e7b82 */ /* 0x000e220000000a00 */
[----:B------:R-:W-:Y:S01]  /*09b0*/  IMAD R12, R12, UR8, R5 ;  /* 0x000000080c0c7c24 */ /* 0x000fe2000f8e0205 */
[----:B------:R-:W-:-:S03]  /*09c0*/  IADD3 R4, PT, PT, R5, -UR4, -R4 ;  /* 0x8000000405047c10 */ /* 0x000fc6000fffe804 */
[----:B------:R-:W-:-:S07]  /*09d0*/  IMAD R3, R12, 0x60, R3 ;  /* 0x000000600c037824 */ /* 0x000fce00078e0203 */
.L_x_86:
        /* <DEDUP_REMOVED lines=9> */
[----:B------:R-:W2:Y:S04]  /*0a70*/  LDG.E.CONSTANT R25, desc[UR6][R12.64+0x180] ;  /* 0x000180060c197981 */ /* 0x000ea8000c1e9900 */
[----:B------:R-:W3:Y:S04]  /*0a80*/  LDG.E.CONSTANT R6, desc[UR6][R12.64+0x200] ;  /* 0x000200060c067981 */ /* 0x000ee8000c1e9900 */
[----:B------:R0:W4:Y:S04]  /*0a90*/  LDG.E.CONSTANT R7, desc[UR6][R12.64+0x280] ;  /* 0x000280060c077981 */ /* 0x000128000c1e9900 */
[----:B------:R-:W1:Y:S01]  /*0aa0*/  SHFL.BFLY PT, R27, R28, 0x10, 0x1f ;  /* 0x0e001f001c1b7f89 */ /* 0x000e6200000e0000 */
[----:B0-----:R-:W-:Y:S01]  /*0ab0*/  HFMA2 R12, -RZ, RZ, 0.96630859375, -0.0022525787353515625 ;  /* 0x3bbb989dff0c7431 */ /* 0x001fe200000001ff */
[----:B------:R-:W-:Y:S01]  /*0ac0*/  MOV R13, 0x437c0000 ;  /* 0x437c0000000d7802 */ /* 0x000fe20000000f00 */
[----:B-1----:R-:W-:-:S05]  /*0ad0*/  FADD R28, R28, R27 ;  /* 0x0000001b1c1c7221 */ /* 0x002fca0000000000 */
[----:B------:R-:W0:Y:S02]  /*0ae0*/  SHFL.BFLY PT, R27, R28, 0x8, 0x1f ;  /* 0x0d001f001c1b7f89 */ /* 0x000e2400000e0000 */
[----:B0-----:R-:W-:-:S05]  /*0af0*/  FADD R16, R28, R27 ;  /* 0x0000001b1c107221 */ /* 0x001fca0000000000 */
[----:B------:R-:W0:Y:S02]  /*0b00*/  SHFL.BFLY PT, R27, R16, 0x4, 0x1f ;  /* 0x0c801f00101b7f89 */ /* 0x000e2400000e0000 */
[----:B0-----:R-:W-:Y:S02]  /*0b10*/  FADD R22, R16, R27 ;  /* 0x0000001b10167221 */ /* 0x001fe40000000000 */
[----:B------:R-:W0:Y:S03]  /*0b20*/  LDC.64 R16, c[0x0][0x390] ;  /* 0x0000e400ff107b82 */ /* 0x000e260000000a00 */
[----:B------:R-:W1:Y:S01]  /*0b30*/  SHFL.BFLY PT, R27, R22, 0x2, 0x1f ;  /* 0x0c401f00161b7f89 */ /* 0x000e6200000e0000 */
[----:B0-----:R-:W-:-:S04]  /*0b40*/  IMAD.WIDE R16, R3, 0x4, R16 ;  /* 0x0000000403107825 */ /* 0x001fc800078e0210 */
[----:B-1----:R-:W-:-:S05]  /*0b50*/  FADD R24, R22, R27 ;  /* 0x0000001b16187221 */ /* 0x002fca0000000000 */
[----:B------:R-:W0:Y:S02]  /*0b60*/  SHFL.BFLY PT, R27, R24, 0x1, 0x1f ;  /* 0x0c201f00181b7f89 */ /* 0x000e2400000e0000 */
[----:B0-----:R-:W-:-:S05]  /*0b70*/  FADD R27, R24, R27 ;  /* 0x0000001b181b7221 */ /* 0x001fca0000000000 */
[----:B------:R-:W-:-:S05]  /*0b80*/  FMNMX R2, R27, R23, !PT ;  /* 0x000000171b027209 */ /* 0x000fca0007800000 */
[----:B------:R-:W-:Y:S01]  /*0b90*/  FADD R29, -R2, R23 ;  /* 0x00000017021d7221 */ /* 0x000fe20000000100 */
[----:B------:R-:W-:Y:S02]  /*0ba0*/  FADD R23, R27, -R2 ;  /* 0x800000021b177221 */ /* 0x000fe40000000000 */
[----:B------:R-:W5:Y:S01]  /*0bb0*/  LDG.E.CONSTANT R27, desc[UR6][R16.64+0x100] ;  /* 0x00010006101b7981 */ /* 0x000f62000c1e9900 */
[----:B------:R-:W-:-:S04]  /*0bc0*/  FFMA.SAT R26, R29, R12, 0.5 ;  /* 0x3f0000001d1a7423 */ /* 0x000fc8000000200c */
[----:B------:R-:W-:-:S04]  /*0bd0*/  FFMA.RM R5, R26, R13, 12582913 ;  /* 0x4b4000011a057423 */ /* 0x000fc8000000400d */
[----:B------:R-:W-:-:S04]  /*0be0*/  FADD R22, R5, -12583039 ;  /* 0xcb40007f05167421 */ /* 0x000fc80000000000 */
[----:B------:R-:W-:-:S04]  /*0bf0*/  FFMA R22, R29, 1.4426950216293334961, -R22 ;  /* 0x3fb8aa3b1d167823 */ /* 0x000fc80000000816 */
[----:B------:R-:W-:Y:S01]  /*0c00*/  FFMA R29, R29, 1.925963033500011079e-08, R22 ;  /* 0x32a570601d1d7823 */ /* 0x000fe20000000016 */
[----:B------:R-:W-:-:S04]  /*0c10*/  FFMA.SAT R22, R23, R12, 0.5 ;  /* 0x3f00000017167423 */ /* 0x000fc8000000200c */
[----:B------:R-:W-:Y:S01]  /*0c20*/  FFMA.RM R22, R22, R13, 12582913 ;  /* 0x4b40000116167423 */ /* 0x000fe2000000400d */
[----:B--2---:R-:W-:-:S04]  /*0c30*/  FFMA R24, R0, R25, RZ ;  /* 0x0000001900187223 */ /* 0x004fc800000000ff */
[----:B---3--:R-:W-:Y:S01]  /*0c40*/  FFMA R25, R9, R6, R24 ;  /* 0x0000000609197223 */ /* 0x008fe20000000018 */
[----:B------:R-:W-:-:S03]  /*0c50*/  FADD R6, R22, -12583039 ;  /* 0xcb40007f16067421 */ /* 0x000fc60000000000 */
[----:B----4-:R-:W-:Y:S01]  /*0c60*/  FFMA R26, R8, R7, R25 ;  /* 0x00000007081a7223 */ /* 0x010fe20000000019 */
[C---:B------:R-:W-:Y:S01]  /*0c70*/  FFMA R6, R23.reuse, 1.4426950216293334961, -R6 ;  /* 0x3fb8aa3b17067823 */ /* 0x040fe20000000806 */
[----:B------:R-:W2:Y:S03]  /*0c80*/  LDG.E.CONSTANT R7, desc[UR6][R16.64+0x80] ;  /* 0x0000800610077981 */ /* 0x000ea6000c1e9900 */
[----:B------:R-:W-:Y:S02]  /*0c90*/  FFMA R28, R23, 1.925963033500011079e-08, R6 ;  /* 0x32a57060171c7823 */ /* 0x000fe40000000006 */
[----:B------:R-:W3:Y:S04]  /*0ca0*/  LDG.E.CONSTANT R6, desc[UR6][R16.64] ;  /* 0x0000000610067981 */ /* 0x000ee8000c1e9900 */
[----:B------:R-:W0:Y:S01]  /*0cb0*/  SHFL.BFLY PT, R25, R26, 0x10, 0x1f ;  /* 0x0e001f001a197f89 */ /* 0x000e2200000e0000 */
[----:B------:R-:W1:Y:S01]  /*0cc0*/  MUFU.EX2 R23, R28 ;  /* 0x0000001c00177308 */ /* 0x000e620000000800 */
[----:B0-----:R-:W-:-:S05]  /*0cd0*/  FADD R25, R26, R25 ;  /* 0x000000191a197221 */ /* 0x001fca0000000000 */
[----:B------:R-:W0:Y:S01]  /*0ce0*/  SHFL.BFLY PT, R24, R25, 0x8, 0x1f ;  /* 0x0d001f0019187f89 */ /* 0x000e2200000e0000 */
[----:B------:R-:W-:-:S05]  /*0cf0*/  SHF.L.U32 R22, R22, 0x17, RZ ;  /* 0x0000001716167819 */ /* 0x000fca00000006ff */
[----:B-1----:R-:W-:Y:S01]  /*0d00*/  FMUL R28, R22, R23 ;  /* 0x00000017161c7220 */ /* 0x002fe20000400000 */
[----:B0-----:R-:W-:-:S05]  /*0d10*/  FADD R24, R25, R24 ;  /* 0x0000001819187221 */ /* 0x001fca0000000000 */
[----:B------:R-:W0:Y:S02]  /*0d20*/  SHFL.BFLY PT, R23, R24, 0x4, 0x1f ;  /* 0x0c801f0018177f89 */ /* 0x000e2400000e0000 */
[----:B0-----:R-:W-:-:S05]  /*0d30*/  FADD R23, R24, R23 ;  /* 0x0000001718177221 */ /* 0x001fca0000000000 */
[----:B------:R-:W0:Y:S01]  /*0d40*/  SHFL.BFLY PT, R22, R23, 0x2, 0x1f ;  /* 0x0c401f0017167f89 */ /* 0x000e2200000e0000 */
[----:B------:R-:W1:Y:S01]  /*0d50*/  MUFU.EX2 R29, R29 ;  /* 0x0000001d001d7308 */ /* 0x000e620000000800 */
[----:B------:R-:W-:Y:S01]  /*0d60*/  SHF.L.U32 R5, R5, 0x17, RZ ;  /* 0x0000001705057819 */ /* 0x000fe200000006ff */
[----:B0-----:R-:W-:-:S05]  /*0d70*/  FADD R22, R23, R22 ;  /* 0x0000001617167221 */ /* 0x001fca0000000000 */
[----:B------:R0:W4:Y:S01]  /*0d80*/  SHFL.BFLY PT, R23, R22, 0x1, 0x1f ;  /* 0x0c201f0016177f89 */ /* 0x00012200000e0000 */
[----:B-1----:R-:W-:-:S04]  /*0d90*/  FMUL R5, R5, R29 ;  /* 0x0000001d05057220 */ /* 0x002fc80000400000 */
[----:B------:R-:W-:Y:S01]  /*0da0*/  FFMA R19, R5, R19, R28 ;  /* 0x0000001305137223 */ /* 0x000fe2000000001c */
[----:B-----5:R-:W-:-:S04]  /*0db0*/  FMUL R27, R28, R27 ;  /* 0x0000001b1c1b7220 */ /* 0x020fc80000400000 */
[----:B------:R-:W-:Y:S01]  /*0dc0*/  FFMA R20, R5, R20, R27 ;  /* 0x0000001405147223 */ /* 0x000fe2000000001b */
[C---:B--2---:R-:W-:Y:S01]  /*0dd0*/  FMUL R26, R28.reuse, R7 ;  /* 0x000000071c1a7220 */ /* 0x044fe20000400000 */
[----:B---3--:R-:W-:-:S03]  /*0de0*/  FMUL R6, R28, R6 ;  /* 0x000000061c067220 */ /* 0x008fc60000400000 */
[C---:B------:R-:W-:Y:S01]  /*0df0*/  FFMA R21, R5.reuse, R21, R26 ;  /* 0x0000001505157223 */ /* 0x040fe2000000001a */
[----:B0---4-:R-:W-:-:S07]  /*0e00*/  FFMA R18, R5, R18, R6 ;  /* 0x0000001205127223 */ /* 0x011fce0000000006 */
.L_x_108:
[----:B------:R-:W2:Y:S04]  /*0e10*/  LDG.E.CONSTANT R6, desc[UR6][R16.64+0x180] ;  /* 0x0001800610067981 */ /* 0x000ea8000c1e9900 */
[----:B------:R-:W3:Y:S04]  /*0e20*/  LDG.E.CONSTANT R5, desc[UR6][R16.64+0x200] ;  /* 0x0002000610057981 */ /* 0x000ee8000c1e9900 */
[----:B------:R0:W4:Y:S01]  /*0e30*/  LDG.E.CONSTANT R7, desc[UR6][R16.64+0x280] ;  /* 0x0002800610077981 */ /* 0x000122000c1e9900 */
[----:B------:R-:W-:Y:S01]  /*0e40*/  FADD R22, R22, R23 ;  /* 0x0000001716167221 */ /* 0x000fe20000000000 */
[----:B------:R-:W-:-:S02]  /*0e50*/  IADD3 R4, PT, PT, R4, 0x2, RZ ;  /* 0x0000000204047810 */ /* 0x000fc40007ffe0ff */
[----:B------:R-:W-:Y:S02]  /*0e60*/  IADD3 R3, PT, PT, R3, 0xc0, RZ ;  /* 0x000000c003037810 */ /* 0x000fe40007ffe0ff */
[----:B------:R-:W-:Y:S02]  /*0e70*/  FMNMX R23, R2, R22, !PT ;  /* 0x0000001602177209 */ /* 0x000fe40007800000 */
[----:B------:R-:W-:-:S03]  /*0e80*/  ISETP.NE.AND P0, PT, R4, 0x1, PT ;  /* 0x000000010400780c */ /* 0x000fc60003f05270 */
[--C-:B------:R-:W-:Y:S01]  /*0e90*/  FADD R27, R22, -R23.reuse ;  /* 0x80000017161b7221 */ /* 0x100fe20000000000 */
[----:B------:R-:W-:-:S03]  /*0ea0*/  FADD R25, R2, -R23 ;  /* 0x8000001702197221 */ /* 0x000fc60000000000 */
[-C--:B------:R-:W-:Y:S01]  /*0eb0*/  FFMA.SAT R22, R27, R12.reuse, 0.5 ;  /* 0x3f0000001b167423 */ /* 0x080fe2000000200c */
[----:B------:R-:W-:-:S03]  /*0ec0*/  FFMA.SAT R12, R25, R12, 0.5 ;  /* 0x3f000000190c7423 */ /* 0x000fc6000000200c */
[-C--:B------:R-:W-:Y:S01]  /*0ed0*/  FFMA.RM R2, R22, R13.reuse, 12582913 ;  /* 0x4b40000116027423 */ /* 0x080fe2000000400d */
[----:B------:R-:W-:-:S03]  /*0ee0*/  FFMA.RM R13, R12, R13, 12582913 ;  /* 0x4b4000010c0d7423 */ /* 0x000fc6000000400d */
[C---:B------:R-:W-:Y:S01]  /*0ef0*/  FADD R22, R2.reuse, -12583039 ;  /* 0xcb40007f02167421 */ /* 0x040fe20000000000 */
[----:B------:R-:W-:Y:S01]  /*0f00*/  FADD R12, R13, -12583039 ;  /* 0xcb40007f0d0c7421 */ /* 0x000fe20000000000 */
[----:B------:R-:W-:Y:S02]  /*0f10*/  SHF.L.U32 R2, R2, 0x17, RZ ;  /* 0x0000001702027819 */ /* 0x000fe400000006ff */
[----:B------:R-:W-:Y:S01]  /*0f20*/  FFMA R22, R27, 1.4426950216293334961, -R22 ;  /* 0x3fb8aa3b1b167823 */ /* 0x000fe20000000816 */
[----:B------:R-:W-:Y:S01]  /*0f30*/  FFMA R12, R25, 1.4426950216293334961, -R12 ;  /* 0x3fb8aa3b190c7823 */ /* 0x000fe2000000080c */
[----:B------:R-:W-:Y:S02]  /*0f40*/  SHF.L.U32 R13, R13, 0x17, RZ ;  /* 0x000000170d0d7819 */ /* 0x000fe400000006ff */
[----:B------:R-:W-:Y:S01]  /*0f50*/  FFMA R22, R27, 1.925963033500011079e-08, R22 ;  /* 0x32a570601b167823 */ /* 0x000fe20000000016 */
[----:B------:R-:W-:-:S03]  /*0f60*/  FFMA R12, R25, 1.925963033500011079e-08, R12 ;  /* 0x32a57060190c7823 */ /* 0x000fc6000000000c */
[----:B0-----:R-:W0:Y:S08]  /*0f70*/  MUFU.EX2 R17, R22 ;  /* 0x0000001600117308 */ /* 0x001e300000000800 */
[----:B------:R-:W1:Y:S01]  /*0f80*/  MUFU.EX2 R12, R12 ;  /* 0x0000000c000c7308 */ /* 0x000e620000000800 */
[----:B0-----:R-:W-:Y:S01]  /*0f90*/  FMUL R2, R2, R17 ;  /* 0x0000001102027220 */ /* 0x001fe20000400000 */
[----:B-1----:R-:W-:-:S04]  /*0fa0*/  FMUL R13, R13, R12 ;  /* 0x0000000c0d0d7220 */ /* 0x002fc80000400000 */
[----:B------:R-:W-:Y:S01]  /*0fb0*/  FFMA R19, R19, R13, R2 ;  /* 0x0000000d13137223 */ /* 0x000fe20000000002 */
[C---:B--2---:R-:W-:Y:S01]  /*0fc0*/  FMUL R17, R2.reuse, R6 ;  /* 0x0000000602117220 */ /* 0x044fe20000400000 */
[----:B---3--:R-:W-:-:S03]  /*0fd0*/  FMUL R6, R2, R5 ;  /* 0x0000000502067220 */ /* 0x008fc60000400000 */
[----:B------:R-:W-:Y:S01]  /*0fe0*/  FFMA R18, R18, R13, R17 ;  /* 0x0000000d12127223 */ /* 0x000fe20000000011 */
[----:B----4-:R-:W-:Y:S01]  /*0ff0*/  FMUL R7, R2, R7 ;  /* 0x0000000702077220 */ /* 0x010fe20000400000 */
[----:B------:R-:W-:-:S03]  /*1000*/  FFMA R21, R21, R13, R6 ;  /* 0x0000000d15157223 */ /* 0x000fc60000000006 */
[----:B------:R-:W-:Y:S01]  /*1010*/  FFMA R20, R20, R13, R7 ;  /* 0x0000000d14147223 */ /* 0x000fe20000000007 */
[----:B------:R-:W-:Y:S06]  /*1020*/  @P0 BRA `(.L_x_86) ;  /* 0xfffffff8006c0947 */ /* 0x000fec000383ffff */
.L_x_81:
[----:B------:R-:W-:Y:S05]  /*1030*/  BSYNC B0 ;  /* 0x0000000000007941 */ /* 0x000fea0003800000 */
.L_x_80:
        /* <DEDUP_REMOVED lines=17> */
[----:B------:R-:W-:Y:S02]  /*1150*/  SHF.L.U32 R6, R6, 0x17, RZ ;  /* 0x0000001706067819 */ /* 0x000fe400000006ff */
        /* <DEDUP_REMOVED lines=13> */
[----:B------:R-:W-:-:S07]  /*1230*/  FMUL R20, R20, R4 ;  /* 0x0000000414147220 */ /* 0x000fce0000400000 */
.L_x_87:
[C---:B------:R-:W-:Y:S01]  /*1240*/  IADD3 R0, PT, PT, R19.reuse, 0x1800000, RZ ;  /* 0x0180000013007810 */ /* 0x040fe20007ffe0ff */
[----:B------:R-:W-:Y:S01]  /*1250*/  BSSY.RECONVERGENT B0, `(.L_x_88) ;  /* 0x000000c000007945 */ /* 0x000fe20003800200 */
[----:B------:R-:W-:Y:S02]  /*1260*/  FSETP.GT.AND P3, PT, R19, RZ, PT ;  /* 0x000000ff1300720b */ /* 0x000fe40003f64000 */
[----:B------:R-:W-:-:S04]  /*1270*/  LOP3.LUT R0, R0, 0x7f800000, RZ, 0xc0, !PT ;  /* 0x7f80000000007812 */ /* 0x000fc800078ec0ff */
[----:B------:R-:W-:-:S13]  /*1280*/  ISETP.GT.U32.AND P0, PT, R0, 0x1ffffff, PT ;  /* 0x01ffffff0000780c */ /* 0x000fda0003f04070 */
[----:B------:R-:W-:Y:S05]  /*1290*/  @P0 BRA `(.L_x_89) ;  /* 0x00000000000c0947 */ /* 0x000fea0003800000 */
[----:B------:R-:W-:-:S07]  /*12a0*/  MOV R2, 0x12c0 ;  /* 0x000012c000027802 */ /* 0x000fce0000000f00 */
[----:B------:R-:W-:Y:S05]  /*12b0*/  CALL.REL.NOINC `($__internal_4_$__cuda_sm20_rcp_rn_f32_slowpath) ;  /* 0x0000000800747944 */ /* 0x000fea0003c00000 */
[----:B------:R-:W-:Y:S05]  /*12c0*/  BRA `(.L_x_90) ;  /* 0x0000000000107947 */ /* 0x000fea0003800000 */
.L_x_89:
[----:B------:R-:W0:Y:S02]  /*12d0*/  MUFU.RCP R0, R19 ;  /* 0x0000001300007308 */ /* 0x000e240000001000 */
[----:B0-----:R-:W-:-:S04]  /*12e0*/  FFMA R2, R0, R19, -1 ;  /* 0xbf80000000027423 */ /* 0x001fc80000000013 */
[----:B------:R-:W-:-:S04]  /*12f0*/  FADD.FTZ R3, -R2, -RZ ;  /* 0x800000ff02037221 */ /* 0x000fc80000010100 */
[----:B------:R-:W-:-:S07]  /*1300*/  FFMA R0, R0, R3, R0 ;  /* 0x0000000300007223 */ /* 0x000fce0000000000 */
.L_x_90:
[----:B------:R-:W-:Y:S05]  /*1310*/  BSYNC.RECONVERGENT B0 ;  /* 0x0000000000007941 */ /* 0x000fea0003800200 */
.L_x_88:
[----:B------:R-:W0:Y:S01]  /*1320*/  LDC.64 R2, c[0x0][0x398] ;  /* 0x0000e600ff027b82 */ /* 0x000e220000000a00 */
[----:B------:R-:W-:-:S05]  /*1330*/  FSEL R5, R0, RZ, P3 ;  /* 0x000000ff00057208 */ /* 0x000fca0001800000 */
[----:B------:R-:W-:Y:S01]  /*1340*/  FMUL R21, R5, R21 ;  /* 0x0000001505157220 */ /* 0x000fe20000400000 */
[----:B0-----:R-:W-:-:S04]  /*1350*/  IMAD.WIDE R10, R10, 0x4, R2 ;  /* 0x000000040a0a7825 */ /* 0x001fc800078e0202 */
[C---:B------:R-:W-:Y:S01]  /*1360*/  FMUL R3, R5.reuse, R18 ;  /* 0x0000001205037220 */ /* 0x040fe20000400000 */
[----:B------:R-:W-:Y:S01]  /*1370*/  FMUL R5, R5, R20 ;  /* 0x0000001405057220 */ /* 0x000fe20000400000 */
[----:B------:R-:W-:Y:S04]  /*1380*/  STG.E desc[UR6][R10.64+0x80], R21 ;  /* 0x000080150a007986 */ /* 0x000fe8000c101906 */
[----:B------:R-:W-:Y:S04]  /*1390*/  STG.E desc[UR6][R10.64], R3 ;  /* 0x000000030a007986 */ /* 0x000fe8000c101906 */
[----:B------:R-:W-:Y:S01]  /*13a0*/  STG.E desc[UR6][R10.64+0x100], R5 ;  /* 0x000100050a007986 */ /* 0x000fe2000c101906 */
[----:B------:R-:W-:Y:S05]  /*13b0*/  EXIT ;  /* 0x000000000000794d */ /* 0x000fea0003800000 */
.L_x_84:
[----:B------:R-:W-:Y:S01]  /*13c0*/  HFMA2 R7, -RZ, RZ, 0, 9.5367431640625e-07 ;  /* 0x00000010ff077431 */ /* 0x000fe200000001ff */
[----:B------:R-:W-:Y:S02]  /*13d0*/  MOV R6, 0x1f ;  /* 0x0000001f00067802 */ /* 0x000fe40000000f00 */
[----:B------:R-:W-:-:S07]  /*13e0*/  MOV R5, 0xffffffff ;  /* 0xffffffff00057802 */ /* 0x000fce0000000f00 */
[----:B------:R-:W-:Y:S05]  /*13f0*/  WARPSYNC.COLLECTIVE R5, `(.L_x_91) ;  /* 0x0000000005087348 */ /* 0x000fea0003c00000 */
[----:B------:R0:W1:Y:S02]  /*1400*/  SHFL.BFLY P0, R27, R28, R7, R6 ;  /* 0x0c0000071c1b7389 */ /* 0x0000640000000006 */
[----:B01----:R-:W-:Y:S05]  /*1410*/  ENDCOLLECTIVE ;  /* 0x000000000000791b */ /* 0x003fea0003800000 */
.L_x_91:
[----:B------:R-:W-:Y:S02]  /*1420*/  HFMA2 R7, -RZ, RZ, 0, 4.76837158203125e-07 ;  /* 0x00000008ff077431 */ /* 0x000fe400000001ff */
[----:B------:R-:W-:-:S05]  /*1430*/  FADD R15, R28, R27 ;  /* 0x0000001b1c0f7221 */ /* 0x000fca0000000000 */
[----:B------:R-:W-:-:S07]  /*1440*/  MOV R28, R15 ;  /* 0x0000000f001c7202 */ /* 0x000fce0000000f00 */
[----:B------:R-:W-:Y:S05]  /*1450*/  WARPSYNC.COLLECTIVE R5, `(.L_x_92) ;  /* 0x0000000005087348 */ /* 0x000fea0003c00000 */
[----:B------:R0:W1:Y:S02]  /*1460*/  SHFL.BFLY P0, R27, R28, R7, R6 ;  /* 0x0c0000071c1b7389 */ /* 0x0000640000000006 */
[----:B01----:R-:W-:Y:S05]  /*1470*/  ENDCOLLECTIVE ;  /* 0x000000000000791b */ /* 0x003fea0003800000 */
.L_x_92:
[----:B------:R-:W-:Y:S02]  /*1480*/  HFMA2 R7, -RZ, RZ, 0, 2.384185791015625e-07 ;  /* 0x00000004ff077431 */ /* 0x000fe400000001ff */
[----:B------:R-:W-:-:S05]  /*1490*/  FADD R16, R15, R27 ;  /* 0x0000001b0f107221 */ /* 0x000fca0000000000 */
[----:B------:R-:W-:-:S07]  /*14a0*/  MOV R28, R16 ;  /* 0x00000010001c7202 */ /* 0x000fce0000000f00 */
[----:B------:R-:W-:Y:S05]  /*14b0*/  WARPSYNC.COLLECTIVE R5, `(.L_x_93) ;  /* 0x0000000005087348 */ /* 0x000fea0003c00000 */
[----:B------:R0:W1:Y:S02]  /*14c0*/  SHFL.BFLY P0, R27, R28, R7, R6 ;  /* 0x0c0000071c1b7389 */ /* 0x0000640000000006 */
[----:B01----:R-:W-:Y:S05]  /*14d0*/  ENDCOLLECTIVE ;  /* 0x000000000000791b */ /* 0x003fea0003800000 */
.L_x_93:
[----:B------:R-:W-:Y:S02]  /*14e0*/  HFMA2 R7, -RZ, RZ, 0, 1.1920928955078125e-07 ;  /* 0x00000002ff077431 */ /* 0x000fe400000001ff */
[----:B------:R-:W-:-:S05]  /*14f0*/  FADD R17, R16, R27 ;  /* 0x0000001b10117221 */ /* 0x000fca0000000000 */
[----:B------:R-:W-:-:S07]  /*1500*/  MOV R28, R17 ;  /* 0x00000011001c7202 */ /* 0x000fce0000000f00 */
[----:B------:R-:W-:Y:S05]  /*1510*/  WARPSYNC.COLLECTIVE R5, `(.L_x_94) ;  /* 0x0000000005087348 */ /* 0x000fea0003c00000 */
[----:B------:R0:W1:Y:S02]  /*1520*/  SHFL.BFLY P0, R27, R28, R7, R6 ;  /* 0x0c0000071c1b7389 */ /* 0x0000640000000006 */
[----:B01----:R-:W-:Y:S05]  /*1530*/  ENDCOLLECTIVE ;  /* 0x000000000000791b */ /* 0x003fea0003800000 */
.L_x_94:
[----:B------:R-:W-:Y:S02]  /*1540*/  HFMA2 R7, -RZ, RZ, 0, 5.9604644775390625e-08 ;  /* 0x00000001ff077431 */ /* 0x000fe400000001ff */
[----:B------:R-:W-:-:S05]  /*1550*/  FADD R19, R17, R27 ;  /* 0x0000001b11137221 */ /* 0x000fca0000000000 */
[----:B------:R-:W-:-:S07]  /*1560*/  MOV R28, R19 ;  /* 0x00000013001c7202 */ /* 0x000fce0000000f00 */
[----:B------:R-:W-:Y:S05]  /*1570*/  WARPSYNC.COLLECTIVE R5, `(.L_x_95) ;  /* 0x0000000005087348 */ /* 0x000fea0003c00000 */
[----:B------:R0:W1:Y:S02]  /*1580*/  SHFL.BFLY P0, R27, R28, R7, R6 ;  /* 0x0c0000071c1b7389 */ /* 0x0000640000000006 */
[----:B01----:R-:W-:Y:S05]  /*1590*/  ENDCOLLECTIVE ;  /* 0x000000000000791b */ /* 0x003fea0003800000 */
.L_x_95:
[----:B------:R-:W-:Y:S05]  /*15a0*/  BRA `(.L_x_96) ;  /* 0xfffffff000647947 */ /* 0x000fea000383ffff */
.L_x_85:
[----:B------:R0:W5:Y:S04]  /*15b0*/  LDG.E.CONSTANT R17, desc[UR6][R12.64+0x180] ;  /* 0x000180060c117981 */ /* 0x000168000c1e9900 */
[----:B------:R0:W5:Y:S04]  /*15c0*/  LDG.E.CONSTANT R2, desc[UR6][R12.64+0x200] ;  /* 0x000200060c027981 */ /* 0x000168000c1e9900 */
[----:B------:R0:W5:Y:S01]  /*15d0*/  LDG.E.CONSTANT R25, desc[UR6][R12.64+0x280] ;  /* 0x000280060c197981 */ /* 0x000162000c1e9900 */
[----:B------:R-:W-:Y:S01]  /*15e0*/  HFMA2 R6, -RZ, RZ, 0, 1.847743988037109375e-06 ;  /* 0x0000001fff067431 */ /* 0x000fe200000001ff */
[----:B------:R-:W-:Y:S01]  /*15f0*/  BSSY B1, `(.L_x_97) ;  /* 0x0000006000017945 */ /* 0x000fe20003800000 */
[----:B------:R-:W-:-:S02]  /*1600*/  MOV R7, 0x10 ;  /* 0x0000001000077802 */ /* 0x000fc40000000f00 */
[----:B------:R-:W-:-:S07]  /*1610*/  MOV R5, 0xffffffff ;  /* 0xffffffff00057802 */ /* 0x000fce0000000f00 */
[----:B0----5:R-:W-:Y:S05]  /*1620*/  WARPSYNC.COLLECTIVE R5, `(.L_x_98) ;  /* 0x0000000005087348 */ /* 0x021fea0003c00000 */
[----:B------:R1:W2:Y:S02]  /*1630*/  SHFL.BFLY P0, R27, R28, R7, R6 ;  /* 0x0c0000071c1b7389 */ /* 0x0002a40000000006 */
[----:B012--5:R-:W-:Y:S05]  /*1640*/  ENDCOLLECTIVE ;  /* 0x000000000000791b */ /* 0x027fea0003800000 */
.L_x_98:
[----:B------:R-:W-:Y:S05]  /*1650*/  BSYNC B1 ;  /* 0x0000000000017941 */ /* 0x000fea0003800000 */
.L_x_97:
[----:B------:R-:W-:Y:S02]  /*1660*/  HFMA2 R7, -RZ, RZ, 0, 4.76837158203125e-07 ;  /* 0x00000008ff077431 */ /* 0x000fe400000001ff */
[----:B------:R-:W-:Y:S01]  /*1670*/  FADD R28, R28, R27 ;  /* 0x0000001b1c1c7221 */ /* 0x000fe20000000000 */
[----:B------:R-:W-:Y:S01]  /*1680*/  MOV R6, 0x1f ;  /* 0x0000001f00067802 */ /* 0x000fe20000000f00 */
[----:B------:R-:W-:Y:S01]  /*1690*/  FFMA R12, R0, R17, RZ ;  /* 0x00000011000c7223 */ /* 0x000fe200000000ff */
[----:B------:R-:W-:-:S03]  /*16a0*/  MOV R5, 0xffffffff ;  /* 0xffffffff00057802 */ /* 0x000fc60000000f00 */
[----:B------:R-:W-:Y:S01]  /*16b0*/  FFMA R13, R9, R2, R12 ;  /* 0x00000002090d7223 */ /* 0x000fe2000000000c */
[----:B------:R-:W-:-:S07]  /*16c0*/  MOV R12, 0x3bbb989d ;  /* 0x3bbb989d000c7802 */ /* 0x000fce0000000f00 */
[----:B------:R-:W-:Y:S05]  /*16d0*/  WARPSYNC.COLLECTIVE R5, `(.L_x_99) ;  /* 0x0000000005087348 */ /* 0x000fea0003c00000 */
[----:B------:R0:W1:Y:S02]  /*16e0*/  SHFL.BFLY P0, R27, R28, R7, R6 ;  /* 0x0c0000071c1b7389 */ /* 0x0000640000000006 */
[----:B01----:R-:W-:Y:S05]  /*16f0*/  ENDCOLLECTIVE ;  /* 0x000000000000791b */ /* 0x003fea0003800000 */
.L_x_99:
[----:B------:R-:W-:Y:S01]  /*1700*/  FFMA R26, R8, R25, R13 ;  /* 0x00000019081a7223 */ /* 0x000fe2000000000d */
[----:B------:R-:W-:Y:S02]  /*1710*/  HFMA2 R13, -RZ, RZ, 3.7421875, 0 ;  /* 0x437c0000ff0d7431 */ /* 0x000fe400000001ff */
[----:B------:R-:W-:Y:S02]  /*1720*/  HFMA2 R7, -RZ, RZ, 0, 2.384185791015625e-07 ;  /* 0x00000004ff077431 */ /* 0x000fe400000001ff */
[----:B------:R-:W-:-:S05]  /*1730*/  FADD R16, R28, R27 ;  /* 0x0000001b1c107221 */ /* 0x000fca0000000000 */
[----:B------:R-:W-:-:S07]  /*1740*/  MOV R28, R16 ;  /* 0x00000010001c7202 */ /* 0x000fce0000000f00 */
[----:B------:R-:W-:Y:S05]  /*1750*/  WARPSYNC.COLLECTIVE R5, `(.L_x_100) ;  /* 0x0000000005087348 */ /* 0x000fea0003c00000 */
[----:B------:R0:W1:Y:S02]  /*1760*/  SHFL.BFLY P0, R27, R28, R7, R6 ;  /* 0x0c0000071c1b7389 */ /* 0x0000640000000006 */
[----:B01----:R-:W-:Y:S05]  /*1770*/  ENDCOLLECTIVE ;  /* 0x000000000000791b */ /* 0x003fea0003800000 */
.L_x_100:
[----:B------:R-:W-:Y:S02]  /*1780*/  HFMA2 R7, -RZ, RZ, 0, 1.1920928955078125e-07 ;  /* 0x00000002ff077431 */ /* 0x000fe400000001ff */
[----:B------:R-:W-:-:S05]  /*1790*/  FADD R22, R16, R27 ;  /* 0x0000001b10167221 */ /* 0x000fca0000000000 */
[----:B------:R-:W-:-:S07]  /*17a0*/  MOV R28, R22 ;  /* 0x00000016001c7202 */ /* 0x000fce0000000f00 */
[----:B------:R-:W-:Y:S05]  /*17b0*/  WARPSYNC.COLLECTIVE R5, `(.L_x_101) ;  /* 0x0000000005087348 */ /* 0x000fea0003c00000 */
[----:B------:R0:W1:Y:S02]  /*17c0*/  SHFL.BFLY P0, R27, R28, R7, R6 ;  /* 0x0c0000071c1b7389 */ /* 0x0000640000000006 */
[----:B01----:R-:W-:Y:S05]  /*17d0*/  ENDCOLLECTIVE ;  /* 0x000000000000791b */ /* 0x003fea0003800000 */
.L_x_101:
[----:B------:R-:W-:Y:S02]  /*17e0*/  HFMA2 R7, -RZ, RZ, 0, 5.9604644775390625e-08 ;  /* 0x00000001ff077431 */ /* 0x000fe400000001ff */
[----:B------:R-:W-:-:S05]  /*17f0*/  FADD R24, R22, R27 ;  /* 0x0000001b16187221 */ /* 0x000fca0000000000 */
[----:B------:R-:W-:-:S07]  /*1800*/  MOV R28, R24 ;  /* 0x00000018001c7202 */ /* 0x000fce0000000f00 */
[----:B------:R-:W-:Y:S05]  /*1810*/  WARPSYNC.COLLECTIVE R5, `(.L_x_102) ;  /* 0x0000000005087348 */ /* 0x000fea0003c00000 */
[----:B------:R0:W1:Y:S02]  /*1820*/  SHFL.BFLY P0, R27, R28, R7, R6 ;  /* 0x0c0000071c1b7389 */ /* 0x0000640000000006 */
[----:B01----:R-:W-:Y:S05]  /*1830*/  ENDCOLLECTIVE ;  /* 0x000000000000791b */ /* 0x003fea0003800000 */
.L_x_102:
[----:B------:R-:W-:-:S05]  /*1840*/  FADD R16, R24, R27 ;  /* 0x0000001b18107221 */ /* 0x000fca0000000000 */
[----:B------:R-:W-:-:S05]  /*1850*/  FMNMX R2, R16, R23, !PT ;  /* 0x0000001710027209 */ /* 0x000fca0007800000 */
[----:B------:R-:W-:Y:S01]  /*1860*/  FADD R23, -R2, R23 ;  /* 0x0000001702177221 */ /* 0x000fe20000000100 */
[----:B------:R-:W-:-:S03]  /*1870*/  FADD R7, R16, -R2 ;  /* 0x8000000210077221 */ /* 0x000fc60000000000 */
[-C--:B------:R-:W-:Y:S01]  /*1880*/  FFMA.SAT R22, R23, R12.reuse, 0.5 ;  /* 0x3f00000017167423 */ /* 0x080fe2000000200c */
[----:B------:R-:W-:-:S03]  /*1890*/  FFMA.SAT R16, R7, R12, 0.5 ;  /* 0x3f00000007107423 */ /* 0x000fc6000000200c */
[-C--:B------:R-:W-:Y:S01]  /*18a0*/  FFMA.RM R22, R22, R13.reuse, 12582913 ;  /* 0x4b40000116167423 */ /* 0x080fe2000000400d */
[----:B------:R-:W-:-:S03]  /*18b0*/  FFMA.RM R16, R16, R13, 12582913 ;  /* 0x4b40000110107423 */ /* 0x000fc6000000400d */
[C---:B------:R-:W-:Y:S01]  /*18c0*/  FADD R6, R22.reuse, -12583039 ;  /* 0xcb40007f16067421 */ /* 0x040fe20000000000 */
[----:B------:R-:W-:Y:S01]  /*18d0*/  SHF.L.U32 R5, R22, 0x17, RZ ;  /* 0x0000001716057819 */ /* 0x000fe200000006ff */
[C---:B------:R-:W-:Y:S01]  /*18e0*/  FADD R22, R16.reuse, -12583039 ;  /* 0xcb40007f10167421 */ /* 0x040fe20000000000 */
[----:B------:R-:W-:Y:S01]  /*18f0*/  SHF.L.U32 R16, R16, 0x17, RZ ;  /* 0x0000001710107819 */ /* 0x000fe200000006ff */
[----:B------:R-:W-:Y:S02]  /*1900*/  FFMA R6, R23, 1.4426950216293334961, -R6 ;  /* 0x3fb8aa3b17067823 */ /* 0x000fe40000000806 */
[----:B------:R-:W-:Y:S02]  /*1910*/  FFMA R22, R7, 1.4426950216293334961, -R22 ;  /* 0x3fb8aa3b07167823 */ /* 0x000fe40000000816 */
[----:B------:R-:W-:Y:S02]  /*1920*/  FFMA R6, R23, 1.925963033500011079e-08, R6 ;  /* 0x32a5706017067823 */ /* 0x000fe40000000006 */
[----:B------:R-:W-:-:S04]  /*1930*/  FFMA R22, R7, 1.925963033500011079e-08, R22 ;  /* 0x32a5706007167823 */ /* 0x000fc80000000016 */
[----:B------:R-:W0:Y:S08]  /*1940*/  MUFU.EX2 R6, R6 ;  /* 0x0000000600067308 */ /* 0x000e300000000800 */
[----:B------:R-:W1:Y:S01]  /*1950*/  MUFU.EX2 R7, R22 ;  /* 0x0000001600077308 */ /* 0x000e620000000800 */
[----:B0-----:R-:W-:Y:S01]  /*1960*/  FMUL R5, R5, R6 ;  /* 0x0000000605057220 */ /* 0x001fe20000400000 */
[----:B-1----:R-:W-:-:S02]  /*1970*/  FMUL R6, R16, R7 ;  /* 0x0000000710067220 */ /* 0x002fc40000400000 */
[----:B------:R-:W0:Y:S02]  /*1980*/  LDC.64 R16, c[0x0][0x390] ;  /* 0x0000e400ff107b82 */ /* 0x000e240000000a00 */
[----:B0-----:R-:W-:-:S05]  /*1990*/  IMAD.WIDE R16, R3, 0x4, R16 ;  /* 0x0000000403107825 */ /* 0x001fca00078e0210 */
[----:B------:R-:W2:Y:S02]  /*19a0*/  LDG.E.CONSTANT R7, desc[UR6][R16.64] ;  /* 0x0000000610077981 */ /* 0x000ea4000c1e9900 */
[C---:B--2---:R-:W-:Y:S02]  /*19b0*/  FMUL R24, R6.reuse, R7 ;  /* 0x0000000706187220 */ /* 0x044fe40000400000 */
[----:B------:R-:W2:Y:S02]  /*19c0*/  LDG.E.CONSTANT R7, desc[UR6][R16.64+0x80] ;  /* 0x0000800610077981 */ /* 0x000ea4000c1e9900 */
[C---:B------:R-:W-:Y:S01]  /*19d0*/  FFMA R18, R5.reuse, R18, R24 ;  /* 0x0000001205127223 */ /* 0x040fe20000000018 */
[C---:B--2---:R-:W-:Y:S02]  /*19e0*/  FMUL R24, R6.reuse, R7 ;  /* 0x0000000706187220 */ /* 0x044fe40000400000 */
[----:B------:R-:W2:Y:S01]  /*19f0*/  LDG.E.CONSTANT R7, desc[UR6][R16.64+0x100] ;  /* 0x0001000610077981 */ /* 0x000ea2000c1e9900 */
[C---:B------:R-:W-:Y:S01]  /*1a00*/  FFMA R19, R5.reuse, R19, R6 ;  /* 0x0000001305137223 */ /* 0x040fe20000000006 */
[----:B------:R-:W-:Y:S01]  /*1a10*/  FFMA R21, R5, R21, R24 ;  /* 0x0000001505157223 */ /* 0x000fe20000000018 */
[----:B------:R-:W-:Y:S01]  /*1a20*/  MOV R28, R26 ;  /* 0x0000001a001c7202 */ /* 0x000fe20000000f00 */
[----:B--2---:R-:W-:Y:S01]  /*1a30*/  FMUL R7, R6, R7 ;  /* 0x0000000706077220 */ /* 0x004fe20000400000 */
[----:B------:R-:W-:-:S03]  /*1a40*/  MOV R6, 0x1f ;  /* 0x0000001f00067802 */ /* 0x000fc60000000f00 */
[----:B------:R-:W-:Y:S01]  /*1a50*/  FFMA R20, R5, R20, R7 ;  /* 0x0000001405147223 */ /* 0x000fe20000000007 */
[----:B------:R-:W-:Y:S01]  /*1a60*/  HFMA2 R7, -RZ, RZ, 0, 9.5367431640625e-07 ;  /* 0x00000010ff077431 */ /* 0x000fe200000001ff */
[----:B------:R-:W-:-:S07]  /*1a70*/  MOV R5, 0xffffffff ;  /* 0xffffffff00057802 */ /* 0x000fce0000000f00 */
[----:B------:R-:W-:Y:S05]  /*1a80*/  WARPSYNC.COLLECTIVE R5, `(.L_x_103) ;  /* 0x0000000005087348 */ /* 0x000fea0003c00000 */
[----:B------:R0:W1:Y:S02]  /*1a90*/  SHFL.BFLY P0, R27, R28, R7, R6 ;  /* 0x0c0000071c1b7389 */ /* 0x0000640000000006 */
[----:B01----:R-:W-:Y:S05]  /*1aa0*/  ENDCOLLECTIVE ;  /* 0x000000000000791b */ /* 0x003fea0003800000 */
.L_x_103:
[----:B------:R-:W-:Y:S01]  /*1ab0*/  HFMA2 R7, -RZ, RZ, 0, 4.76837158203125e-07 ;  /* 0x00000008ff077431 */ /* 0x000fe200000001ff */
[----:B------:R-:W-:-:S05]  /*1ac0*/  MOV R25, R27 ;  /* 0x0000001b00197202 */ /* 0x000fca0000000f00 */
[----:B------:R-:W-:-:S05]  /*1ad0*/  FADD R25, R26, R25 ;  /* 0x000000191a197221 */ /* 0x000fca0000000000 */
[----:B------:R-:W-:-:S07]  /*1ae0*/  MOV R28, R25 ;  /* 0x00000019001c7202 */ /* 0x000fce0000000f00 */
[----:B------:R-:W-:Y:S05]  /*1af0*/  WARPSYNC.COLLECTIVE R5, `(.L_x_104) ;  /* 0x0000000005087348 */ /* 0x000fea0003c00000 */
[----:B------:R0:W1:Y:S02]  /*1b00*/  SHFL.BFLY P0, R27, R28, R7, R6 ;  /* 0x0c0000071c1b7389 */ /* 0x0000640000000006 */
[----:B01----:R-:W-:Y:S05]  /*1b10*/  ENDCOLLECTIVE ;  /* 0x000000000000791b */ /* 0x003fea0003800000 */
.L_x_104:
[----:B------:R-:W-:Y:S01]  /*1b20*/  HFMA2 R7, -RZ, RZ, 0, 2.384185791015625e-07 ;  /* 0x00000004ff077431 */ /* 0x000fe200000001ff */
[----:B------:R-:W-:-:S05]  /*1b30*/  MOV R24, R27 ;  /* 0x0000001b00187202 */ /* 0x000fca0000000f00 */
[----:B------:R-:W-:-:S05]  /*1b40*/  FADD R24, R25, R24 ;  /* 0x0000001819187221 */ /* 0x000fca0000000000 */
[----:B------:R-:W-:-:S07]  /*1b50*/  MOV R28, R24 ;  /* 0x00000018001c7202 */ /* 0x000fce0000000f00 */
[----:B------:R-:W-:Y:S05]  /*1b60*/  WARPSYNC.COLLECTIVE R5, `(.L_x_105) ;  /* 0x0000000005087348 */ /* 0x000fea0003c00000 */
[----:B------:R0:W1:Y:S02]  /*1b70*/  SHFL.BFLY P0, R27, R28, R7, R6 ;  /* 0x0c0000071c1b7389 */ /* 0x0000640000000006 */
[----:B01----:R-:W-:Y:S05]  /*1b80*/  ENDCOLLECTIVE ;  /* 0x000000000000791b */ /* 0x003fea0003800000 */
.L_x_105:
[----:B------:R-:W-:Y:S01]  /*1b90*/  HFMA2 R7, -RZ, RZ, 0, 1.1920928955078125e-07 ;  /* 0x00000002ff077431 */ /* 0x000fe200000001ff */
[----:B------:R-:W-:-:S05]  /*1ba0*/  MOV R23, R27 ;  /* 0x0000001b00177202 */ /* 0x000fca0000000f00 */
[----:B------:R-:W-:-:S05]  /*1bb0*/  FADD R23, R24, R23 ;  /* 0x0000001718177221 */ /* 0x000fca0000000000 */
[----:B------:R-:W-:-:S07]  /*1bc0*/  MOV R28, R23 ;  /* 0x00000017001c7202 */ /* 0x000fce0000000f00 */
[----:B------:R-:W-:Y:S05]  /*1bd0*/  WARPSYNC.COLLECTIVE R5, `(.L_x_106) ;  /* 0x0000000005087348 */ /* 0x000fea0003c00000 */
[----:B------:R0:W1:Y:S02]  /*1be0*/  SHFL.BFLY P0, R27, R28, R7, R6 ;  /* 0x0c0000071c1b7389 */ /* 0x0000640000000006 */
[----:B01----:R-:W-:Y:S05]  /*1bf0*/  ENDCOLLECTIVE ;  /* 0x000000000000791b */ /* 0x003fea0003800000 */
.L_x_106:
[----:B------:R-:W-:Y:S01]  /*1c00*/  HFMA2 R7, -RZ, RZ, 0, 5.9604644775390625e-08 ;  /* 0x00000001ff077431 */ /* 0x000fe200000001ff */
[----:B------:R-:W-:-:S05]  /*1c10*/  MOV R22, R27 ;  /* 0x0000001b00167202 */ /* 0x000fca0000000f00 */
[----:B------:R-:W-:-:S05]  /*1c20*/  FADD R22, R23, R22 ;  /* 0x0000001617167221 */ /* 0x000fca0000000000 */
[----:B------:R-:W-:-:S07]  /*1c30*/  MOV R28, R22 ;  /* 0x00000016001c7202 */ /* 0x000fce0000000f00 */
[----:B------:R-:W-:Y:S05]  /*1c40*/  WARPSYNC.COLLECTIVE R5, `(.L_x_107) ;  /* 0x0000000005087348 */ /* 0x000fea0003c00000 */
[----:B------:R0:W1:Y:S02]  /*1c50*/  SHFL.BFLY P0, R27, R28, R7, R6 ;  /* 0x0c0000071c1b7389 */ /* 0x0000640000000006 */
[----:B01----:R-:W-:Y:S05]  /*1c60*/  ENDCOLLECTIVE ;  /* 0x000000000000791b */ /* 0x003fea0003800000 */
.L_x_107:
[----:B------:R-:W-:Y:S01]  /*1c70*/  MOV R23, R27 ;  /* 0x0000001b00177202 */ /* 0x000fe20000000f00 */
[----:B------:R-:W-:Y:S06]  /*1c80*/  BRA `(.L_x_108) ;  /* 0xfffffff000607947 */ /* 0x000fec000383ffff */
        .weak           $__internal_4_$__cuda_sm20_rcp_rn_f32_slowpath
        .type           $__internal_4_$__cuda_sm20_rcp_rn_f32_slowpath,@function
        .size           $__internal_4_$__cuda_sm20_rcp_rn_f32_slowpath,(.L_x_508 - $__internal_4_$__cuda_sm20_rcp_rn_f32_slowpath)
$__internal_4_$__cuda_sm20_rcp_rn_f32_slowpath:
        /* <DEDUP_REMOVED lines=15> */
.L_x_110:
        /* <DEDUP_REMOVED lines=33> */
.L_x_112:
[----:B------:R0:W1:Y:S02]  /*1f90*/  MUFU.RCP R3, R19 ;  /* 0x0000001300037308 */ /* 0x0000640000001000 */
.L_x_111:
[----:B------:R-:W-:Y:S05]  /*1fa0*/  BSYNC.RECONVERGENT B1 ;  /* 0x0000000000017941 */ /* 0x000fea0003800200 */
.L_x_109:
[----:B-1----:R-:W-:Y:S01]  /*1fb0*/  MOV R0, R3 ;  /* 0x0000000300007202 */ /* 0x002fe20000000f00 */
[----:B------:R-:W-:-:S04]  /*1fc0*/  HFMA2 R3, -RZ, RZ, 0, 0 ;  /* 0x00000000ff037431 */ /* 0x000fc800000001ff */
[----:B0-----:R-:W-:Y:S05]  /*1fd0*/  RET.REL.NODEC R2 `(_Z23flash_attn_sinks_kernelIfLi96ELi4EEvPKT_S2_S2_PS0_PKffiiii) ;  /* 0xffffffe002087950 */ /* 0x001fea0003c3ffff */
.L_x_113:
        /* <DEDUP_REMOVED lines=10> */
.L_x_508:


//--------------------- .text._Z23flash_attn_sinks_kernelIfLi80ELi4EEvPKT_S2_S2_PS0_PKffiiii --------------------------
	.section	.text._Z23flash_attn_sinks_kernelIfLi80ELi4EEvPKT_S2_S2_PS0_PKffiiii,"ax",@progbits
	.align	128
        .global         _Z23flash_attn_sinks_kernelIfLi80ELi4EEvPKT_S2_S2_PS0_PKffiiii
        .type           _Z23flash_attn_sinks_kernelIfLi80ELi4EEvPKT_S2_S2_PS0_PKffiiii,@function
        .size           _Z23flash_attn_sinks_kernelIfLi80ELi4EEvPKT_S2_S2_PS0_PKffiiii,(.L_x_509 - _Z23flash_attn_sinks_kernelIfLi80ELi4EEvPKT_S2_S2_PS0_PKffiiii)
        .other          _Z23flash_attn_sinks_kernelIfLi80ELi4EEvPKT_S2_S2_PS0_PKffiiii,@"STO_CUDA_ENTRY STV_DEFAULT"
_Z23flash_attn_sinks_kernelIfLi80ELi4EEvPKT_S2_S2_PS0_PKffiiii:
.text._Z23flash_attn_sinks_kernelIfLi80ELi4EEvPKT_S2_S2_PS0_PKffiiii:
        /* <DEDUP_REMOVED lines=13> */
[----:B------:R-:W2:Y:S03]  /*00d0*/  LDCU.64 UR10, c[0x0][0x388] ;  /* 0x00007100ff0a77ac */ /* 0x000ea60008000a00 */
[----:B------:R-:W-:Y:S02]  /*00e0*/  ISETP.GT.U32.AND P0, PT, R10, 0xf, PT ;  /* 0x0000000f0a00780c */ /* 0x000fe40003f04070 */
[----:B------:R-:W0:Y:S01]  /*00f0*/  LDC.64 R4, c[0x0][0x3b0] ;  /* 0x0000ec00ff047b82 */ /* 0x000e220000000a00 */
[----:B------:R-:W3:Y:S07]  /*0100*/  LDCU.64 UR12, c[0x0][0x390] ;  /* 0x00007200ff0c77ac */ /* 0x000eee0008000a00 */
[----:B------:R-:W4:Y:S01]  /*0110*/  LDC.64 R2, c[0x0][0x380] ;  /* 0x0000e000ff027b82 */ /* 0x000f220000000a00 */
[----:B0-----:R-:W-:-:S04]  /*0120*/  IMAD R7, R4, UR5, R11 ;  /* 0x0000000504077c24 */ /* 0x001fc8000f8e020b */
[----:B------:R-:W-:-:S04]  /*0130*/  IMAD R7, R7, UR8, R0 ;  /* 0x0000000807077c24 */ /* 0x000fc8000f8e0200 */
[----:B------:R-:W-:-:S04]  /*0140*/  IMAD R6, R7, 0x50, R10 ;  /* 0x0000005007067824 */ /* 0x000fc800078e020a */
[----:B----4-:R-:W-:-:S05]  /*0150*/  IMAD.WIDE R2, R6, 0x4, R2 ;  /* 0x0000000406027825 */ /* 0x010fca00078e0202 */
[----:B-1----:R-:W4:Y:S01]  /*0160*/  @!P0 LDG.E.CONSTANT R7, desc[UR6][R2.64+0x100] ;  /* 0x0001000602078981 */ /* 0x002f22000c1e9900 */
[----:B------:R-:W-:Y:S01]  /*0170*/  IABS R13, R5 ;  /* 0x00000005000d7213 */ /* 0x000fe20000000000 */
[----:B------:R-:W-:Y:S01]  /*0180*/  BSSY B0, `(.L_x_114) ;  /* 0x000008e000007945 */ /* 0x000fe20003800000 */
[----:B------:R-:W-:Y:S02]  /*0190*/  MOV R19, 0xff7fffff ;  /* 0xff7fffff00137802 */ /* 0x000fe40000000f00 */
[----:B------:R-:W0:Y:S08]  /*01a0*/  I2F.RP R12, R13 ;  /* 0x0000000d000c7306 */ /* 0x000e300000209400 */
[----:B0-----:R-:W0:Y:S02]  /*01b0*/  MUFU.RCP R12, R12 ;  /* 0x0000000c000c7308 */ /* 0x001e240000001000 */
[----:B0-----:R-:W-:-:S06]  /*01c0*/  IADD3 R8, PT, PT, R12, 0xffffffe, RZ ;  /* 0x0ffffffe0c087810 */ /* 0x001fcc0007ffe0ff */
[----:B------:R0:W1:Y:S02]  /*01d0*/  F2I.FTZ.U32.TRUNC.NTZ R9, R8 ;  /* 0x0000000800097305 */ /* 0x000064000021f000 */
[----:B0-----:R-:W-:Y:S02]  /*01e0*/  HFMA2 R8, -RZ, RZ, 0, 0 ;  /* 0x00000000ff087431 */ /* 0x001fe400000001ff */
[----:B-1----:R-:W-:-:S04]  /*01f0*/  IMAD.MOV R14, RZ, RZ, -R9 ;  /* 0x000000ffff0e7224 */ /* 0x002fc800078e0a09 */
[----:B------:R-:W-:Y:S01]  /*0200*/  IMAD R15, R14, R13, RZ ;  /* 0x0000000d0e0f7224 */ /* 0x000fe200078e02ff */
[----:B------:R-:W-:Y:S02]  /*0210*/  IABS R14, R4 ;  /* 0x00000004000e7213 */ /* 0x000fe40000000000 */
[----:B------:R-:W-:Y:S01]  /*0220*/  LOP3.LUT R4, R4, R5, RZ, 0x3c, !PT ;  /* 0x0000000504047212 */ /* 0x000fe200078e3cff */
[----:B------:R-:W-:-:S03]  /*0230*/  IMAD.HI.U32 R9, R9, R15, R8 ;  /* 0x0000000f09097227 */ /* 0x000fc600078e0008 */
[----:B------:R-:W-:-:S03]  /*0240*/  ISETP.GE.AND P3, PT, R4, RZ, PT ;  /* 0x000000ff0400720c */ /* 0x000fc60003f66270 */
[----:B------:R-:W-:-:S04]  /*0250*/  IMAD.HI.U32 R9, R9, R14, RZ ;  /* 0x0000000e09097227 */ /* 0x000fc800078e00ff */
[----:B------:R-:W-:-:S04]  /*0260*/  IMAD.MOV R12, RZ, RZ, -R9 ;  /* 0x000000ffff0c7224 */ /* 0x000fc800078e0a09 */
[----:B------:R-:W-:-:S05]  /*0270*/  IMAD R12, R13, R12, R14 ;  /* 0x0000000c0d0c7224 */ /* 0x000fca00078e020e */
[----:B------:R-:W-:-:S13]  /*0280*/  ISETP.GT.U32.AND P2, PT, R13, R12, PT ;  /* 0x0000000c0d00720c */ /* 0x000fda0003f44070 */
[-C--:B------:R-:W-:Y:S01]  /*0290*/  @!P2 IADD3 R12, PT, PT, R12, -R13.reuse, RZ ;  /* 0x8000000d0c0ca210 */ /* 0x080fe20007ffe0ff */
[----:B------:R-:W-:Y:S01]  /*02a0*/  @!P2 VIADD R9, R9, 0x1 ;  /* 0x000000010909a836 */ /* 0x000fe20000000000 */
[----:B------:R-:W-:Y:S02]  /*02b0*/  ISETP.NE.AND P2, PT, R5, RZ, PT ;  /* 0x000000ff0500720c */ /* 0x000fe40003f45270 */
[----:B------:R-:W-:-:S13]  /*02c0*/  ISETP.GE.U32.AND P1, PT, R12, R13, PT ;  /* 0x0000000d0c00720c */ /* 0x000fda0003f26070 */
[----:B------:R-:W-:-:S04]  /*02d0*/  @P1 IADD3 R9, PT, PT, R9, 0x1, RZ ;  /* 0x0000000109091810 */ /* 0x000fc80007ffe0ff */
[----:B------:R-:W-:-:S05]  /*02e0*/  MOV R4, R9 ;  /* 0x0000000900047202 */ /* 0x000fca0000000f00 */
[----:B------:R-:W-:Y:S01]  /*02f0*/  @!P3 IMAD.MOV R4, RZ, RZ, -R4 ;  /* 0x000000ffff04b224 */ /* 0x000fe200078e0a04 */
        /* <DEDUP_REMOVED lines=8> */
[----:B0-----:R-:W-:Y:S01]  /*0380*/  IMAD.MOV.U32 R8, RZ, RZ, RZ ;  /* 0x000000ffff087224 */ /* 0x001fe200078e00ff */
[----:B-1----:R-:W-:-:S05]  /*0390*/  IADD3 R14, PT, PT, RZ, -R9, RZ ;  /* 0x80000009ff0e7210 */ /* 0x002fca0007ffe0ff */
[----:B------:R-:W-:Y:S01]  /*03a0*/  IMAD R15, R14, R13, RZ ;  /* 0x0000000d0e0f7224 */ /* 0x000fe200078e02ff */
[----:B------:R-:W-:-:S03]  /*03b0*/  IABS R14, R11 ;  /* 0x0000000b000e7213 */ /* 0x000fc60000000000 */
[----:B------:R-:W-:Y:S02]  /*03c0*/  IMAD.HI.U32 R9, R9, R15, R8 ;  /* 0x0000000f09097227 */ /* 0x000fe400078e0008 */
[----:B------:R-:W0:Y:S04]  /*03d0*/  LDC R15, c[0x0][0x3b8] ;  /* 0x0000ee00ff0f7b82 */ /* 0x000e280000000800 */
[----:B------:R-:W-:-:S04]  /*03e0*/  IMAD.HI.U32 R9, R9, R14, RZ ;  /* 0x0000000e09097227 */ /* 0x000fc800078e00ff */
[----:B------:R-:W-:Y:S02]  /*03f0*/  IMAD R8, R9, R12, R14 ;  /* 0x0000000c09087224 */ /* 0x000fe400078e020e */
[----:B------:R-:W4:Y:S03]  /*0400*/  @!P0 LDC R14, c[0x0][0x3a8] ;  /* 0x0000ea00ff0e8b82 */ /* 0x000f260000000800 */
[----:B------:R-:W-:-:S13]  /*0410*/  ISETP.GT.U32.AND P2, PT, R13, R8, PT ;  /* 0x000000080d00720c */ /* 0x000fda0003f44070 */
[-C--:B------:R-:W-:Y:S01]  /*0420*/  @!P2 IADD3 R8, PT, PT, R8, -R13.reuse, RZ ;  /* 0x8000000d0808a210 */ /* 0x080fe20007ffe0ff */
[----:B------:R-:W-:Y:S01]  /*0430*/  @!P2 VIADD R9, R9, 0x1 ;  /* 0x000000010909a836 */ /* 0x000fe20000000000 */
[----:B------:R-:W-:Y:S02]  /*0440*/  ISETP.NE.AND P2, PT, R4, RZ, PT ;  /* 0x000000ff0400720c */ /* 0x000fe40003f45270 */
[----:B------:R-:W-:Y:S02]  /*0450*/  ISETP.GE.U32.AND P1, PT, R8, R13, PT ;  /* 0x0000000d0800720c */ /* 0x000fe40003f26070 */
[----:B------:R-:W-:Y:S02]  /*0460*/  CS2R R12, SRZ ;  /* 0x00000000000c7805 */ /* 0x000fe4000001ff00 */
[----:B------:R-:W-:-:S04]  /*0470*/  LOP3.LUT R8, R11, R4, RZ, 0x3c, !PT ;  /* 0x000000040b087212 */ /* 0x000fc800078e3cff */
[----:B------:R-:W-:Y:S02]  /*0480*/  ISETP.GE.AND P3, PT, R8, RZ, PT ;  /* 0x000000ff0800720c */ /* 0x000fe40003f66270 */
[----:B0-----:R-:W-:-:S03]  /*0490*/  VIADDMNMX R8, R0, -R15, 0xffffffff, !PT ;  /* 0xffffffff00087446 */ /* 0x001fc6000780090f */
[----:B------:R-:W-:Y:S02]  /*04a0*/  @P1 IADD3 R9, PT, PT, R9, 0x1, RZ ;  /* 0x0000000109091810 */ /* 0x000fe40007ffe0ff */
[----:B------:R-:W-:Y:S01]  /*04b0*/  VIADD R8, R8, 0x1 ;  /* 0x0000000108087836 */ /* 0x000fe20000000000 */
[----:B------:R-:W-:-:S04]  /*04c0*/  ISETP.GT.AND P1, PT, R15, RZ, PT ;  /* 0x000000ff0f00720c */ /* 0x000fc80003f24270 */
[----:B------:R-:W-:Y:S02]  /*04d0*/  SEL R15, R8, RZ, P1 ;  /* 0x000000ff080f7207 */ /* 0x000fe40000800000 */
[----:B------:R-:W-:Y:S02]  /*04e0*/  @!P3 IADD3 R9, PT, PT, -R9, RZ, RZ ;  /* 0x000000ff0909b210 */ /* 0x000fe40007ffe1ff */
[----:B------:R-:W-:Y:S02]  /*04f0*/  ISETP.GT.U32.AND P1, PT, R15, R0, PT ;  /* 0x000000000f00720c */ /* 0x000fe40003f24070 */
[----:B------:R-:W-:-:S05]  /*0500*/  @!P2 LOP3.LUT R9, RZ, R4, RZ, 0x33, !PT ;  /* 0x00000004ff09a212 */ /* 0x000fca00078e33ff */
[----:B------:R-:W-:Y:S01]  /*0510*/  IMAD R4, R5, UR5, R9 ;  /* 0x0000000505047c24 */ /* 0x000fe2000f8e0209 */
[----:B------:R-:W-:Y:S01]  /*0520*/  CS2R R8, SRZ ;  /* 0x0000000000087805 */ /* 0x000fe2000001ff00 */
[----:B----4-:R-:W-:Y:S01]  /*0530*/  @!P0 FMUL R12, R7, R14 ;  /* 0x0000000e070c8220 */ /* 0x010fe20000400000 */
[----:B------:R-:W-:-:S03]  /*0540*/  HFMA2 R7, -RZ, RZ, 0, 0 ;  /* 0x00000000ff077431 */ /* 0x000fc600000001ff */
[----:B--23--:R-:W-:Y:S05]  /*0550*/  @P1 BRA `(.L_x_115) ;  /* 0x0000000400401947 */ /* 0x00cfea0003800000 */
[----:B------:R-:W2:Y:S01]  /*0560*/  LDG.E.CONSTANT R0, desc[UR6][R2.64] ;  /* 0x0000000602007981 */ /* 0x000ea2000c1e9900 */
[----:B------:R-:W2:Y:S03]  /*0570*/  LDCU UR5, c[0x0][0x3a8] ;  /* 0x00007500ff0577ac */ /* 0x000ea60008000800 */
[----:B------:R-:W3:Y:S01]  /*0580*/  LDG.E.CONSTANT R18, desc[UR6][R2.64+0x80] ;  /* 0x0000800602127981 */ /* 0x000ee2000c1e9900 */
[----:B------:R-:W-:Y:S01]  /*0590*/  IMAD R4, R4, UR8, R15 ;  /* 0x0000000804047c24 */ /* 0x000fe2000f8e020f */
[----:B------:R-:W-:Y:S01]  /*05a0*/  IADD3 R16, PT, PT, R15, -UR4, -R16 ;  /* 0x800000040f107c10 */ /* 0x000fe2000fffe810 */
[----:B------:R-:W-:Y:S01]  /*05b0*/  IMAD.MOV.U32 R14, RZ, RZ, -0x800001 ;  /* 0xff7fffffff0e7424 */ /* 0x000fe200078e00ff */
[----:B------:R-:W-:Y:S01]  /*05c0*/  MOV R7, RZ ;  /* 0x000000ff00077202 */ /* 0x000fe20000000f00 */
[----:B------:R-:W-:-:S05]  /*05d0*/  IMAD R15, R4, 0x50, RZ ;  /* 0x00000050040f7824 */ /* 0x000fca00078e02ff */
[----:B------:R-:W-:Y:S01]  /*05e0*/  IADD3 R17, PT, PT, R10, R15, RZ ;  /* 0x0000000f0a117210 */ /* 0x000fe20007ffe0ff */
[----:B--2---:R-:W-:Y:S01]  /*05f0*/  FMUL R0, R0, UR5 ;  /* 0x0000000500007c20 */ /* 0x004fe20008400000 */
[----:B---3--:R-:W-:-:S07]  /*0600*/  FMUL R18, R18, UR5 ;  /* 0x0000000512127c20 */ /* 0x008fce0008400000 */
.L_x_117:
[----:B------:R-:W0:Y:S01]  /*0610*/  LDC.64 R4, c[0x0][0x388] ;  /* 0x0000e200ff047b82 */ /* 0x000e220000000a00 */
[----:B------:R-:W-:-:S04]  /*0620*/  IADD3 R19, P1, PT, R10, R15, RZ ;  /* 0x0000000f0a137210 */ /* 0x000fc80007f3e0ff */
[----:B------:R-:W-:Y:S01]  /*0630*/  LEA.HI.X.SX32 R2, R15, RZ, 0x1, P1 ;  /* 0x000000ff0f027211 */ /* 0x000fe200008f0eff */
[----:B------:R-:W-:-:S03]  /*0640*/  IMAD.SHL.U32 R20, R19, 0x4, RZ ;  /* 0x0000000413147824 */ /* 0x000fc600078e00ff */
[----:B------:R-:W-:Y:S02]  /*0650*/  SHF.L.U64.HI R19, R19, 0x2, R2 ;  /* 0x0000000213137819 */ /* 0x000fe40000010202 */
[----:B------:R-:W-:-:S04]  /*0660*/  IADD3 R2, P1, PT, R20, UR10, RZ ;  /* 0x0000000a14027c10 */ /* 0x000fc8000ff3e0ff */
[----:B------:R-:W-:Y:S02]  /*0670*/  IADD3.X R3, PT, PT, R19, UR11, RZ, P1, !PT ;  /* 0x0000000b13037c10 */ /* 0x000fe40008ffe4ff */
[----:B------:R-:W-:-:S03]  /*0680*/  MOV R23, RZ ;  /* 0x000000ff00177202 */ /* 0x000fc60000000f00 */
[----:B------:R-:W2:Y:S01]  /*0690*/  LDG.E.CONSTANT R22, desc[UR6][R2.64+0x80] ;  /* 0x0000800602167981 */ /* 0x000ea2000c1e9900 */
[----:B0-----:R-:W-:-:S03]  /*06a0*/  IMAD.WIDE R4, R17, 0x4, R4 ;  /* 0x0000000411047825 */ /* 0x001fc600078e0204 */
[----:B------:R-:W3:Y:S04]  /*06b0*/  @!P0 LDG.E.CONSTANT R23, desc[UR6][R2.64+0x100] ;  /* 0x0001000602178981 */ /* 0x000ee8000c1e9900 */
[----:B------:R-:W4:Y:S01]  /*06c0*/  LDG.E.CONSTANT R5, desc[UR6][R4.64] ;  /* 0x0000000604057981 */ /* 0x000f22000c1e9900 */
[----:B------:R-:W-:Y:S01]  /*06d0*/  UMOV UR5, 0xffffffff ;  /* 0xffffffff00057882 */ /* 0x000fe20000000000 */
[----:B------:R-:W-:-:S04]  /*06e0*/  IADD3 R16, PT, PT, R16, 0x1, RZ ;  /* 0x0000000110107810 */ /* 0x000fc80007ffe0ff */
[----:B------:R-:W-:Y:S01]  /*06f0*/  ISETP.NE.AND P2, PT, R16, 0x1, PT ;  /* 0x000000011000780c */ /* 0x000fe20003f45270 */
[----:B----4-:R-:W-:-:S04]  /*0700*/  FFMA R21, R0, R5, RZ ;  /* 0x0000000500157223 */ /* 0x010fc800000000ff */
[----:B--2---:R-:W-:-:S04]  /*0710*/  FFMA R22, R18, R22, R21 ;  /* 0x0000001612167223 */ /* 0x004fc80000000015 */
[----:B---3--:R-:W-:Y:S01]  /*0720*/  FFMA R23, R23, R12, R22 ;  /* 0x0000000c17177223 */ /* 0x008fe20000000016 */
        /* <DEDUP_REMOVED lines=10> */
.L_x_128:
[----:B------:R-:W2:Y:S01]  /*07d0*/  LDC.64 R4, c[0x0][0x390] ;  /* 0x0000e400ff047b82 */ /* 0x000ea20000000a00 */
[----:B------:R-:W-:Y:S01]  /*07e0*/  IADD3 R2, P1, PT, R20, UR12, RZ ;  /* 0x0000000c14027c10 */ /* 0x000fe2000ff3e0ff */
[----:B------:R-:W-:-:S03]  /*07f0*/  IMAD.MOV.U32 R20, RZ, RZ, RZ ;  /* 0x000000ffff147224 */ /* 0x000fc600078e00ff */
[----:B------:R-:W-:-:S05]  /*0800*/  IADD3.X R3, PT, PT, R19, UR13, RZ, P1, !PT ;  /* 0x0000000d13037c10 */ /* 0x000fca0008ffe4ff */
[----:B------:R-:W3:Y:S04]  /*0810*/  LDG.E.CONSTANT R21, desc[UR6][R2.64+0x80] ;  /* 0x0000800602157981 */ /* 0x000ee8000c1e9900 */
[----:B------:R-:W4:Y:S01]  /*0820*/  @!P0 LDG.E.CONSTANT R20, desc[UR6][R2.64+0x100] ;  /* 0x0001000602148981 */ /* 0x000f22000c1e9900 */
[----:B--2---:R-:W-:-:S06]  /*0830*/  IMAD.WIDE R4, R17, 0x4, R4 ;  /* 0x0000000411047825 */ /* 0x004fcc00078e0204 */
[----:B------:R2:W5:Y:S01]  /*0840*/  LDG.E.CONSTANT R4, desc[UR6][R4.64] ;  /* 0x0000000604047981 */ /* 0x000562000c1e9900 */
[----:B-1----:R-:W-:Y:S01]  /*0850*/  FADD R25, R22, R25 ;  /* 0x0000001916197221 */ /* 0x002fe20000000000 */
[----:B------:R-:W-:-:S04]  /*0860*/  HFMA2 R24, -RZ, RZ, 0.96630859375, -0.0022525787353515625 ;  /* 0x3bbb989dff187431 */ /* 0x000fc800000001ff */
[----:B------:R-:W-:Y:S02]  /*0870*/  FMNMX R19, R25, R14, !PT ;  /* 0x0000000e19137209 */ /* 0x000fe40007800000 */
[----:B------:R-:W-:-:S03]  /*0880*/  MOV R26, 0x437c0000 ;  /* 0x437c0000001a7802 */ /* 0x000fc60000000f00 */
[----:B0-----:R-:W-:Y:S01]  /*0890*/  FADD R22, -R19, R14 ;  /* 0x0000000e13167221 */ /* 0x001fe20000000100 */
[----:B------:R-:W-:-:S03]  /*08a0*/  FADD R25, R25, -R19 ;  /* 0x8000001319197221 */ /* 0x000fc60000000000 */
[-C--:B--2---:R-:W-:Y:S01]  /*08b0*/  FFMA.SAT R5, R22, R24.reuse, 0.5 ;  /* 0x3f00000016057423 */ /* 0x084fe20000002018 */
[----:B------:R-:W-:-:S03]  /*08c0*/  FFMA.SAT R23, R25, R24, 0.5 ;  /* 0x3f00000019177423 */ /* 0x000fc60000002018 */
[-C--:B------:R-:W-:Y:S01]  /*08d0*/  FFMA.RM R2, R5, R26.reuse, 12582913 ;  /* 0x4b40000105027423 */ /* 0x080fe2000000401a */
[----:B------:R-:W-:-:S03]  /*08e0*/  FFMA.RM R14, R23, R26, 12582913 ;  /* 0x4b400001170e7423 */ /* 0x000fc6000000401a */
[----:B------:R-:W-:Y:S01]  /*08f0*/  FADD R3, R2, -12583039 ;  /* 0xcb40007f02037421 */ /* 0x000fe20000000000 */
[----:B------:R-:W-:-:S03]  /*0900*/  FADD R24, R14, -12583039 ;  /* 0xcb40007f0e187421 */ /* 0x000fc60000000000 */
[----:B------:R-:W-:Y:S01]  /*0910*/  FFMA R3, R22, 1.4426950216293334961, -R3 ;  /* 0x3fb8aa3b16037823 */ /* 0x000fe20000000803 */
[----:B------:R-:W-:-:S03]  /*0920*/  FFMA R24, R25, 1.4426950216293334961, -R24 ;  /* 0x3fb8aa3b19187823 */ /* 0x000fc60000000818 */
[----:B------:R-:W-:Y:S01]  /*0930*/  FFMA R3, R22, 1.925963033500011079e-08, R3 ;  /* 0x32a5706016037823 */ /* 0x000fe20000000003 */
[----:B------:R-:W-:-:S04]  /*0940*/  FFMA R24, R25, 1.925963033500011079e-08, R24 ;  /* 0x32a5706019187823 */ /* 0x000fc80000000018 */
[----:B------:R-:W0:Y:S08]  /*0950*/  MUFU.EX2 R5, R24 ;  /* 0x0000001800057308 */ /* 0x000e300000000800 */
[----:B------:R-:W1:Y:S01]  /*0960*/  MUFU.EX2 R3, R3 ;  /* 0x0000000300037308 */ /* 0x000e620000000800 */
[----:B------:R-:W-:Y:S01]  /*0970*/  SHF.L.U32 R2, R2, 0x17, RZ ;  /* 0x0000001702027819 */ /* 0x000fe200000006ff */
[----:B------:R-:W-:-:S04]  /*0980*/  IMAD.SHL.U32 R14, R14, 0x800000, RZ ;  /* 0x008000000e0e7824 */ /* 0x000fc800078e00ff */
[----:B0-----:R-:W-:Y:S01]  /*0990*/  FMUL R14, R14, R5 ;  /* 0x000000050e0e7220 */ /* 0x001fe20000400000 */
[----:B-1----:R-:W-:-:S04]  /*09a0*/  FMUL R2, R2, R3 ;  /* 0x0000000302027220 */ /* 0x002fc80000400000 */
[C---:B------:R-:W-:Y:S01]  /*09b0*/  FMUL R7, R2.reuse, R7 ;  /* 0x0000000702077220 */ /* 0x040fe20000400000 */
[----:B------:R-:W-:Y:S01]  /*09c0*/  FFMA R13, R2, R13, R14 ;  /* 0x0000000d020d7223 */ /* 0x000fe2000000000e */
[----:B------:R-:W-:Y:S01]  /*09d0*/  IADD3 R15, PT, PT, R15, 0x50, RZ ;  /* 0x000000500f0f7810 */ /* 0x000fe20007ffe0ff */
[----:B------:R-:W-:Y:S02]  /*09e0*/  VIADD R17, R17, 0x50 ;  /* 0x0000005011117836 */ /* 0x000fe40000000000 */
[C---:B---3--:R-:W-:Y:S01]  /*09f0*/  FMUL R21, R14.reuse, R21 ;  /* 0x000000150e157220 */ /* 0x048fe20000400000 */
[----:B----4-:R-:W-:-:S03]  /*0a00*/  FFMA R7, R14, R20, R7 ;  /* 0x000000140e077223 */ /* 0x010fc60000000007 */
[----:B------:R-:W-:Y:S01]  /*0a10*/  FFMA R8, R2, R8, R21 ;  /* 0x0000000802087223 */ /* 0x000fe20000000015 */
[----:B-----5:R-:W-:Y:S01]  /*0a20*/  FMUL R5, R14, R4 ;  /* 0x000000040e057220 */ /* 0x020fe20000400000 */
[----:B------:R-:W-:-:S03]  /*0a30*/  MOV R14, R19 ;  /* 0x00000013000e7202 */ /* 0x000fc60000000f00 */
[----:B------:R-:W-:Y:S01]  /*0a40*/  FFMA R9, R2, R9, R5 ;  /* 0x0000000902097223 */ /* 0x000fe20000000005 */
[----:B------:R-:W-:Y:S06]  /*0a50*/  @P2 BRA `(.L_x_117) ;  /* 0xfffffff800ec2947 */ /* 0x000fec000383ffff */
.L_x_115:
[----:B------:R-:W-:Y:S05]  /*0a60*/  BSYNC B0 ;  /* 0x0000000000007941 */ /* 0x000fea0003800000 */
.L_x_114:
[----:B------:R-:W0:Y:S02]  /*0a70*/  LDCU.64 UR14, c[0x0][0x3a0] ;  /* 0x00007400ff0e77ac */ /* 0x000e240008000a00 */
[----:B0-----:R-:W-:-:S04]  /*0a80*/  UISETP.NE.U32.AND UP0, UPT, UR14, URZ, UPT ;  /* 0x000000ff0e00728c */ /* 0x001fc8000bf05070 */
[----:B------:R-:W-:-:S09]  /*0a90*/  UISETP.NE.AND.EX UP0, UPT, UR15, URZ, UPT, UP0 ;  /* 0x000000ff0f00728c */ /* 0x000fd2000bf05300 */
[----:B------:R-:W-:Y:S05]  /*0aa0*/  BRA.U !UP0, `(.L_x_118) ;  /* 0x0000000108707547 */ /* 0x000fea000b800000 */
[----:B------:R-:W0:Y:S02]  /*0ab0*/  LDC.64 R2, c[0x0][0x3a0] ;  /* 0x0000e800ff027b82 */ /* 0x000e240000000a00 */
[----:B0-----:R-:W-:-:S06]  /*0ac0*/  IMAD.WIDE.U32 R2, R11, 0x4, R2 ;  /* 0x000000040b027825 */ /* 0x001fcc00078e0002 */
[----:B------:R-:W2:Y:S01]  /*0ad0*/  LDG.E.CONSTANT R2, desc[UR6][R2.64] ;  /* 0x0000000602027981 */ /* 0x000ea2000c1e9900 */
[----:B------:R-:W-:Y:S02]  /*0ae0*/  HFMA2 R12, -RZ, RZ, 0.96630859375, -0.0022525787353515625 ;  /* 0x3bbb989dff0c7431 */ /* 0x000fe400000001ff */
[----:B------:R-:W-:Y:S01]  /*0af0*/  IMAD.MOV.U32 R15, RZ, RZ, 0x437c0000 ;  /* 0x437c0000ff0f7424 */ /* 0x000fe200078e00ff */
        /* <DEDUP_REMOVED lines=22> */
[----:B------:R-:W-:-:S07]  /*0c60*/  FMUL R7, R7, R4 ;  /* 0x0000000407077220 */ /* 0x000fce0000400000 */
.L_x_118:
[C---:B------:R-:W-:Y:S01]  /*0c70*/  VIADD R0, R13.reuse, 0x1800000 ;  /* 0x018000000d007836 */ /* 0x040fe20000000000 */
[----:B------:R-:W-:Y:S01]  /*0c80*/  BSSY.RECONVERGENT B0, `(.L_x_119) ;  /* 0x000000f000007945 */ /* 0x000fe20003800200 */
[----:B------:R-:W-:Y:S02]  /*0c90*/  ISETP.GT.U32.AND P3, PT, R10, 0xf, PT ;  /* 0x0000000f0a00780c */ /* 0x000fe40003f64070 */
[----:B------:R-:W-:Y:S02]  /*0ca0*/  FSETP.GT.AND P4, PT, R13, RZ, PT ;  /* 0x000000ff0d00720b */ /* 0x000fe40003f84000 */
[----:B------:R-:W-:-:S04]  /*0cb0*/  LOP3.LUT R0, R0, 0x7f800000, RZ, 0xc0, !PT ;  /* 0x7f80000000007812 */ /* 0x000fc800078ec0ff */
[----:B------:R-:W-:-:S13]  /*0cc0*/  ISETP.GT.U32.AND P0, PT, R0, 0x1ffffff, PT ;  /* 0x01ffffff0000780c */ /* 0x000fda0003f04070 */
[----:B------:R-:W-:Y:S05]  /*0cd0*/  @P0 BRA `(.L_x_120) ;  /* 0x0000000000140947 */ /* 0x000fea0003800000 */
[----:B------:R-:W-:Y:S02]  /*0ce0*/  MOV R0, R13 ;  /* 0x0000000d00007202 */ /* 0x000fe40000000f00 */
[----:B------:R-:W-:-:S07]  /*0cf0*/  MOV R4, 0xd10 ;  /* 0x00000d1000047802 */ /* 0x000fce0000000f00 */
[----:B------:R-:W-:Y:S05]  /*0d00*/  CALL.REL.NOINC `($__internal_5_$__cuda_sm20_rcp_rn_f32_slowpath) ;  /* 0x0000000000e47944 */ /* 0x000fea0003c00000 */
[----:B------:R-:W-:Y:S01]  /*0d10*/  MOV R0, R3 ;  /* 0x0000000300007202 */ /* 0x000fe20000000f00 */
[----:B------:R-:W-:Y:S06]  /*0d20*/  BRA `(.L_x_121) ;  /* 0x0000000000107947 */ /* 0x000fec0003800000 */
.L_x_120:
[----:B------:R-:W0:Y:S02]  /*0d30*/  MUFU.RCP R0, R13 ;  /* 0x0000000d00007308 */ /* 0x000e240000001000 */
[----:B0-----:R-:W-:-:S04]  /*0d40*/  FFMA R2, R0, R13, -1 ;  /* 0xbf80000000027423 */ /* 0x001fc8000000000d */
[----:B------:R-:W-:-:S04]  /*0d50*/  FADD.FTZ R3, -R2, -RZ ;  /* 0x800000ff02037221 */ /* 0x000fc80000010100 */
[----:B------:R-:W-:-:S07]  /*0d60*/  FFMA R0, R0, R3, R0 ;  /* 0x0000000300007223 */ /* 0x000fce0000000000 */
.L_x_121:
[----:B------:R-:W-:Y:S05]  /*0d70*/  BSYNC.RECONVERGENT B0 ;  /* 0x0000000000007941 */ /* 0x000fea0003800200 */
.L_x_119:
[----:B------:R-:W0:Y:S01]  /*0d80*/  LDC.64 R2, c[0x0][0x398] ;  /* 0x0000e600ff027b82 */ /* 0x000e220000000a00 */
[----:B------:R-:W-:-:S05]  /*0d90*/  FSEL R0, R0, RZ, P4 ;  /* 0x000000ff00007208 */ /* 0x000fca0002000000 */
[C---:B------:R-:W-:Y:S01]  /*0da0*/  FMUL R9, R0.reuse, R9 ;  /* 0x0000000900097220 */ /* 0x040fe20000400000 */
[----:B------:R-:W-:Y:S01]  /*0db0*/  FMUL R5, R0, R8 ;  /* 0x0000000800057220 */ /* 0x000fe20000400000 */
[----:B0-----:R-:W-:-:S05]  /*0dc0*/  IMAD.WIDE R2, R6, 0x4, R2 ;  /* 0x0000000406027825 */ /* 0x001fca00078e0202 */
[----:B------:R0:W-:Y:S04]  /*0dd0*/  STG.E desc[UR6][R2.64], R9 ;  /* 0x0000000902007986 */ /* 0x0001e8000c101906 */
[----:B------:R0:W-:Y:S01]  /*0de0*/  STG.E desc[UR6][R2.64+0x80], R5 ;  /* 0x0000800502007986 */ /* 0x0001e2000c101906 */
[----:B------:R-:W-:Y:S05]  /*0df0*/  @P3 EXIT ;  /* 0x000000000000394d */ /* 0x000fea0003800000 */
[----:B------:R-:W-:-:S05]  /*0e00*/  FMUL R7, R0, R7 ;  /* 0x0000000700077220 */ /* 0x000fca0000400000 */
[----:B------:R-:W-:Y:S01]  /*0e10*/  STG.E desc[UR6][R2.64+0x100], R7 ;  /* 0x0001000702007986 */ /* 0x000fe2000c101906 */
[----:B------:R-:W-:Y:S05]  /*0e20*/  EXIT ;  /* 0x000000000000794d */ /* 0x000fea0003800000 */
.L_x_116:
[----:B------:R-:W-:Y:S01]  /*0e30*/  HFMA2 R24, -RZ, RZ, 0, 9.5367431640625e-07 ;  /* 0x00000010ff187431 */ /* 0x000fe200000001ff */
[----:B------:R-:W-:Y:S01]  /*0e40*/  BSSY B1, `(.L_x_122) ;  /* 0x0000007000017945 */ /* 0x000fe20003800000 */
[----:B------:R-:W-:Y:S01]  /*0e50*/  IMAD.MOV.U32 R2, RZ, RZ, R23 ;  /* 0x000000ffff027224 */ /* 0x000fe200078e0017 */
[----:B------:R-:W-:Y:S01]  /*0e60*/  MOV R27, 0x1f ;  /* 0x0000001f001b7802 */ /* 0x000fe20000000f00 */
[----:B------:R-:W-:-:S07]  /*0e70*/  IMAD.MOV.U32 R21, RZ, RZ, -0x1 ;  /* 0xffffffffff157424 */ /* 0x000fce00078e00ff */
[----:B------:R-:W-:Y:S05]  /*0e80*/  WARPSYNC.COLLECTIVE R21, `(.L_x_123) ;  /* 0x0000000015087348 */ /* 0x000fea0003c00000 */
[----:B------:R0:W1:Y:S02]  /*0e90*/  SHFL.BFLY P1, R5, R2, R24, R27 ;  /* 0x0c00001802057389 */ /* 0x000064000002001b */
[----:B01----:R-:W-:Y:S05]  /*0ea0*/  ENDCOLLECTIVE ;  /* 0x000000000000791b */ /* 0x003fea0003800000 */
.L_x_123:
[----:B------:R-:W-:Y:S05]  /*0eb0*/  BSYNC B1 ;  /* 0x0000000000017941 */ /* 0x000fea0003800000 */
.L_x_122:
        /* <DEDUP_REMOVED lines=8> */
.L_x_124:
[----:B------:R-:W-:Y:S01]  /*0f40*/  HFMA2 R24, -RZ, RZ, 0, 2.384185791015625e-07 ;  /* 0x00000004ff187431 */ /* 0x000fe200000001ff */
[----:B------:R-:W-:-:S05]  /*0f50*/  MOV R3, R5 ;  /* 0x0000000500037202 */ /* 0x000fca0000000f00 */
[----:B------:R-:W-:-:S04]  /*0f60*/  FADD R3, R2, R3 ;  /* 0x0000000302037221 */ /* 0x000fc80000000000 */
[----:B------:R-:W-:-:S07]  /*0f70*/  IMAD.MOV.U32 R2, RZ, RZ, R3 ;  /* 0x000000ffff027224 */ /* 0x000fce00078e0003 */
[----:B------:R-:W-:Y:S05]  /*0f80*/  WARPSYNC.COLLECTIVE R21, `(.L_x_125) ;  /* 0x0000000015087348 */ /* 0x000fea0003c00000 */
[----:B------:R0:W1:Y:S02]  /*0f90*/  SHFL.BFLY P1, R5, R2, R24, R27 ;  /* 0x0c00001802057389 */ /* 0x000064000002001b */
[----:B01----:R-:W-:Y:S05]  /*0fa0*/  ENDCOLLECTIVE ;  /* 0x000000000000791b */ /* 0x003fea0003800000 */
.L_x_125:
[----:B------:R-:W-:Y:S01]  /*0fb0*/  HFMA2 R24, -RZ, RZ, 0, 1.1920928955078125e-07 ;  /* 0x00000002ff187431 */ /* 0x000fe200000001ff */
[----:B------:R-:W-:-:S05]  /*0fc0*/  MOV R4, R5 ;  /* 0x0000000500047202 */ /* 0x000fca0000000f00 */
[----:B------:R-:W-:-:S04]  /*0fd0*/  FADD R4, R3, R4 ;  /* 0x0000000403047221 */ /* 0x000fc80000000000 */
[----:B------:R-:W-:-:S07]  /*0fe0*/  IMAD.MOV.U32 R2, RZ, RZ, R4 ;  /* 0x000000ffff027224 */ /* 0x000fce00078e0004 */
[----:B------:R-:W-:Y:S05]  /*0ff0*/  WARPSYNC.COLLECTIVE R21, `(.L_x_126) ;  /* 0x0000000015087348 */ /* 0x000fea0003c00000 */
[----:B------:R0:W1:Y:S02]  /*1000*/  SHFL.BFLY P1, R5, R2, R24, R27 ;  /* 0x0c00001802057389 */ /* 0x000064000002001b */
[----:B01----:R-:W-:Y:S05]  /*1010*/  ENDCOLLECTIVE ;  /* 0x000000000000791b */ /* 0x003fea0003800000 */
.L_x_126:
[----:B------:R-:W-:Y:S02]  /*1020*/  IMAD.MOV.U32 R24, RZ, RZ, 0x1 ;  /* 0x00000001ff187424 */ /* 0x000fe400078e00ff */
[----:B------:R-:W-:-:S05]  /*1030*/  FADD R22, R4, R5 ;  /* 0x0000000504167221 */ /* 0x000fca0000000000 */
[----:B------:R-:W-:-:S07]  /*1040*/  MOV R2, R22 ;  /* 0x0000001600027202 */ /* 0x000fce0000000f00 */
[----:B------:R-:W-:Y:S05]  /*1050*/  WARPSYNC.COLLECTIVE R21, `(.L_x_127) ;  /* 0x0000000015087348 */ /* 0x000fea0003c00000 */
[----:B------:R0:W1:Y:S02]  /*1060*/  SHFL.BFLY P1, R5, R2, R24, R27 ;  /* 0x0c00001802057389 */ /* 0x000064000002001b */
[----:B01----:R-:W-:Y:S05]  /*1070*/  ENDCOLLECTIVE ;  /* 0x000000000000791b */ /* 0x003fea0003800000 */
.L_x_127:
[----:B------:R-:W-:Y:S01]  /*1080*/  MOV R25, R5 ;  /* 0x0000000500197202 */ /* 0x000fe20000000f00 */
[----:B------:R-:W-:Y:S06]  /*1090*/  BRA `(.L_x_128) ;  /* 0xfffffff400cc7947 */ /* 0x000fec000383ffff */
        .weak           $__internal_5_$__cuda_sm20_rcp_rn_f32_slowpath
        .type           $__internal_5_$__cuda_sm20_rcp_rn_f32_slowpath,@function
        .size           $__internal_5_$__cuda_sm20_rcp_rn_f32_slowpath,(.L_x_509 - $__internal_5_$__cuda_sm20_rcp_rn_f32_slowpath)
$__internal_5_$__cuda_sm20_rcp_rn_f32_slowpath:
[----:B------:R-:W-:Y:S01]  /*10a0*/  SHF.L.U32 R2, R0, 0x1, RZ ;  /* 0x0000000100027819 */ /* 0x000fe200000006ff */
[----:B------:R-:W-:Y:S03]  /*10b0*/  BSSY.RECONVERGENT B1, `(.L_x_129) ;  /* 0x0000030000017945 */ /* 0x000fe60003800200 */
[----:B------:R-:W-:-:S04]  /*10c0*/  SHF.R.U32.HI R11, RZ, 0x18, R2 ;  /* 0x00000018ff0b7819 */ /* 0x000fc80000011602 */
[----:B------:R-:W-:-:S13]  /*10d0*/  ISETP.NE.U32.AND P0, PT, R11, RZ, PT ;  /* 0x000000ff0b00720c */ /* 0x000fda0003f05070 */
[----:B------:R-:W-:Y:S05]  /*10e0*/  @P0 BRA `(.L_x_130) ;  /* 0x0000000000280947 */ /* 0x000fea0003800000 */
[----:B------:R-:W-:-:S05]  /*10f0*/  IMAD.SHL.U32 R2, R0, 0x2, RZ ;  /* 0x0000000200027824 */ /* 0x000fca00078e00ff */
        /* <DEDUP_REMOVED lines=9> */
.L_x_130:
        /* <DEDUP_REMOVED lines=16> */
[----:B------:R-:W-:-:S03]  /*1290*/  LOP3.LUT R12, R12, R3, RZ, 0xc0, !PT ;  /* 0x000000030c0c7212 */ /* 0x000fc600078ec0ff */
[----:B------:R-:W-:Y:S01]  /*12a0*/  IMAD.MOV R2, RZ, RZ, -R5 ;  /* 0x000000ffff027224 */ /* 0x000fe200078e0a05 */
[----:B------:R-:W-:-:S04]  /*12b0*/  SHF.R.U32.HI R12, RZ, R13, R12 ;  /* 0x0000000dff0c7219 */ /* 0x000fc8000001160c */
        /* <DEDUP_REMOVED lines=10> */
[----:B------:R-:W-:-:S05]  /*1360*/  @!P0 VIADD R3, R3, 0x1 ;  /* 0x0000000103038836 */ /* 0x000fca0000000000 */
[----:B------:R-:W-:-:S04]  /*1370*/  @!P1 SHF.L.U32 R3, R3, 0x1, RZ ;  /* 0x0000000103039819 */ /* 0x000fc800000006ff */
[----:B------:R-:W-:Y:S01]  /*1380*/  LOP3.LUT R3, R3, 0x80000000, R0, 0xf8, !PT ;  /* 0x8000000003037812 */ /* 0x000fe200078ef800 */
[----:B------:R-:W-:Y:S06]  /*1390*/  BRA `(.L_x_131) ;  /* 0x0000000000047947 */ /* 0x000fec0003800000 */
.L_x_132:
[----:B------:R0:W1:Y:S02]  /*13a0*/  MUFU.RCP R3, R0 ;  /* 0x0000000000037308 */ /* 0x0000640000001000 */
.L_x_131:
[----:B------:R-:W-:Y:S05]  /*13b0*/  BSYNC.RECONVERGENT B1 ;  /* 0x0000000000017941 */ /* 0x000fea0003800200 */
.L_x_129:
[----:B------:R-:W-:-:S04]  /*13c0*/  MOV R5, 0x0 ;  /* 0x0000000000057802 */ /* 0x000fc80000000f00 */
[----:B01----:R-:W-:Y:S05]  /*13d0*/  RET.REL.NODEC R4 `(_Z23flash_attn_sinks_kernelIfLi80ELi4EEvPKT_S2_S2_PS0_PKffiiii) ;  /* 0xffffffec04087950 */ /* 0x003fea0003c3ffff */
.L_x_133:
        /* <DEDUP_REMOVED lines=10> */
.L_x_509:


//--------------------- .text._Z23flash_attn_sinks_kernelIfLi64ELi4EEvPKT_S2_S2_PS0_PKffiiii --------------------------
	.section	.text._Z23flash_attn_sinks_kernelIfLi64ELi4EEvPKT_S2_S2_PS0_PKffiiii,"ax",@progbits
	.align	128
        .global         _Z23flash_attn_sinks_kernelIfLi64ELi4EEvPKT_S2_S2_PS0_PKffiiii
        .type           _Z23flash_attn_sinks_kernelIfLi64ELi4EEvPKT_S2_S2_PS0_PKffiiii,@function
        .size           _Z23flash_attn_sinks_kernelIfLi64ELi4EEvPKT_S2_S2_PS0_PKffiiii,(.L_x_510 - _Z23flash_attn_sinks_kernelIfLi64ELi4EEvPKT_S2_S2_PS0_PKffiiii)
        .other          _Z23flash_attn_sinks_kernelIfLi64ELi4EEvPKT_S2_S2_PS0_PKffiiii,@"STO_CUDA_ENTRY STV_DEFAULT"
_Z23flash_attn_sinks_kernelIfLi64ELi4EEvPKT_S2_S2_PS0_PKffiiii:
.text._Z23flash_attn_sinks_kernelIfLi64ELi4EEvPKT_S2_S2_PS0_PKffiiii:
        /* <DEDUP_REMOVED lines=17> */
[----:B------:R-:W-:-:S05]  /*0110*/  IMAD R0, R0, UR8, R3 ;  /* 0x0000000800007c24 */ /* 0x000fca000f8e0203 */
[----:B------:R-:W-:-:S05]  /*0120*/  LEA R8, R0, R17, 0x6 ;  /* 0x0000001100087211 */ /* 0x000fca00078e30ff */
[----:B---3--:R-:W-:-:S05]  /*0130*/  IMAD.WIDE R6, R8, 0x4, R6 ;  /* 0x0000000408067825 */ /* 0x008fca00078e0206 */
[----:B-1----:R-:W2:Y:S04]  /*0140*/  LDG.E.CONSTANT R0, desc[UR6][R6.64] ;  /* 0x0000000606007981 */ /* 0x002ea8000c1e9900 */
[----:B------:R0:W3:Y:S01]  /*0150*/  LDG.E.CONSTANT R9, desc[UR6][R6.64+0x80] ;  /* 0x0000800606097981 */ /* 0x0000e2000c1e9900 */
[----:B------:R-:W-:Y:S01]  /*0160*/  IABS R15, R5 ;  /* 0x00000005000f7213 */ /* 0x000fe20000000000 */
[----:B------:R-:W-:Y:S01]  /*0170*/  BSSY B0, `(.L_x_134) ;  /* 0x00000dc000007945 */ /* 0x000fe20003800000 */
[----:B------:R-:W-:Y:S01]  /*0180*/  HFMA2 R18, -RZ, RZ, 0, 0 ;  /* 0x00000000ff127431 */ /* 0x000fe200000001ff */
[----:B------:R-:W-:Y:S01]  /*0190*/  MOV R22, 0xff7fffff ;  /* 0xff7fffff00167802 */ /* 0x000fe20000000f00 */
[----:B------:R-:W1:Y:S01]  /*01a0*/  I2F.RP R2, R15 ;  /* 0x0000000f00027306 */ /* 0x000e620000209400 */
[----:B0-----:R-:W-:-:S02]  /*01b0*/  IABS R6, R4 ;  /* 0x0000000400067213 */ /* 0x001fc40000000000 */
        /* <DEDUP_REMOVED lines=16> */
[----:B------:R-:W-:-:S11]  /*02c0*/  ISETP.NE.AND P1, PT, R5, RZ, PT ;  /* 0x000000ff0500720c */ /* 0x000fd60003f25270 */
[----:B------:R-:W-:-:S04]  /*02d0*/  @P0 IADD3 R2, PT, PT, R2, 0x1, RZ ;  /* 0x0000000102020810 */ /* 0x000fc80007ffe0ff */
        /* <DEDUP_REMOVED lines=9> */
[----:B0-----:R-:W-:Y:S02]  /*0370*/  MOV R6, RZ ;  /* 0x000000ff00067202 */ /* 0x001fe40000000f00 */
[----:B-1----:R-:W-:-:S05]  /*0380*/  IADD3 R10, PT, PT, RZ, -R7, RZ ;  /* 0x80000007ff0a7210 */ /* 0x002fca0007ffe0ff */
[----:B------:R-:W-:Y:S01]  /*0390*/  IMAD R15, R10, R11, RZ ;  /* 0x0000000b0a0f7224 */ /* 0x000fe200078e02ff */
[----:B------:R-:W-:-:S03]  /*03a0*/  IABS R10, R13 ;  /* 0x0000000d000a7213 */ /* 0x000fc60000000000 */
[----:B------:R-:W-:Y:S02]  /*03b0*/  IMAD.HI.U32 R7, R7, R15, R6 ;  /* 0x0000000f07077227 */ /* 0x000fe400078e0006 */
[----:B------:R-:W0:Y:S04]  /*03c0*/  LDC R6, c[0x0][0x3b8] ;  /* 0x0000ee00ff067b82 */ /* 0x000e280000000800 */
[----:B------:R-:W-:-:S04]  /*03d0*/  IMAD.HI.U32 R7, R7, R10, RZ ;  /* 0x0000000a07077227 */ /* 0x000fc800078e00ff */
[----:B------:R-:W-:Y:S01]  /*03e0*/  IMAD R4, R7, R4, R10 ;  /* 0x0000000407047224 */ /* 0x000fe200078e020a */
[----:B------:R-:W-:-:S04]  /*03f0*/  MOV R10, RZ ;  /* 0x000000ff000a7202 */ /* 0x000fc80000000f00 */
[----:B------:R-:W-:-:S13]  /*0400*/  ISETP.GT.U32.AND P1, PT, R11, R4, PT ;  /* 0x000000040b00720c */ /* 0x000fda0003f24070 */
[-C--:B------:R-:W-:Y:S02]  /*0410*/  @!P1 IADD3 R4, PT, PT, R4, -R11.reuse, RZ ;  /* 0x8000000b04049210 */ /* 0x080fe40007ffe0ff */
[----:B------:R-:W-:Y:S02]  /*0420*/  @!P1 IADD3 R7, PT, PT, R7, 0x1, RZ ;  /* 0x0000000107079810 */ /* 0x000fe40007ffe0ff */
[----:B------:R-:W-:Y:S01]  /*0430*/  ISETP.GE.U32.AND P0, PT, R4, R11, PT ;  /* 0x0000000b0400720c */ /* 0x000fe20003f06070 */
[----:B------:R-:W-:Y:S01]  /*0440*/  HFMA2 R11, -RZ, RZ, 0, 0 ;  /* 0x00000000ff0b7431 */ /* 0x000fe200000001ff */
[----:B------:R-:W-:Y:S02]  /*0450*/  LOP3.LUT R4, R13, R2, RZ, 0x3c, !PT ;  /* 0x000000020d047212 */ /* 0x000fe400078e3cff */
[----:B------:R-:W-:Y:S02]  /*0460*/  ISETP.NE.AND P1, PT, R2, RZ, PT ;  /* 0x000000ff0200720c */ /* 0x000fe40003f25270 */
[----:B------:R-:W-:-:S02]  /*0470*/  ISETP.GE.AND P2, PT, R4, RZ, PT ;  /* 0x000000ff0400720c */ /* 0x000fc40003f46270 */
[----:B0-----:R-:W-:-:S04]  /*0480*/  VIADDMNMX R4, R3, -R6, 0xffffffff, !PT ;  /* 0xffffffff03047446 */ /* 0x001fc80007800906 */
[----:B------:R-:W-:Y:S02]  /*0490*/  IADD3 R4, PT, PT, R4, 0x1, RZ ;  /* 0x0000000104047810 */ /* 0x000fe40007ffe0ff */
[----:B------:R-:W-:Y:S02]  /*04a0*/  @P0 IADD3 R7, PT, PT, R7, 0x1, RZ ;  /* 0x0000000107070810 */ /* 0x000fe40007ffe0ff */
[----:B------:R-:W-:-:S03]  /*04b0*/  ISETP.GT.AND P0, PT, R6, RZ, PT ;  /* 0x000000ff0600720c */ /* 0x000fc60003f04270 */
[----:B------:R-:W-:Y:S02]  /*04c0*/  @!P2 IADD3 R7, PT, PT, -R7, RZ, RZ ;  /* 0x000000ff0707a210 */ /* 0x000fe40007ffe1ff */
[----:B------:R-:W-:Y:S02]  /*04d0*/  SEL R4, R4, RZ, P0 ;  /* 0x000000ff04047207 */ /* 0x000fe40000000000 */
[----:B------:R-:W-:Y:S02]  /*04e0*/  @!P1 LOP3.LUT R7, RZ, R2, RZ, 0x33, !PT ;  /* 0x00000002ff079212 */ /* 0x000fe400078e33ff */
[----:B------:R-:W-:-:S03]  /*04f0*/  ISETP.GT.U32.AND P0, PT, R4, R3, PT ;  /* 0x000000030400720c */ /* 0x000fc60003f04070 */
[----:B------:R-:W-:-:S04]  /*0500*/  IMAD R5, R5, UR5, R7 ;  /* 0x0000000505057c24 */ /* 0x000fc8000f8e0207 */
[----:B------:R-:W-:Y:S02]  /*0510*/  IMAD R5, R5, UR8, RZ ;  /* 0x0000000805057c24 */ /* 0x000fe4000f8e02ff */
[----:B--2---:R-:W-:Y:S01]  /*0520*/  FMUL R0, R0, UR9 ;  /* 0x0000000900007c20 */ /* 0x004fe20008400000 */
[----:B---3--:R-:W-:-:S03]  /*0530*/  FMUL R9, R9, UR9 ;  /* 0x0000000909097c20 */ /* 0x008fc60008400000 */
[----:B------:R-:W-:Y:S05]  /*0540*/  @P0 BRA `(.L_x_135) ;  /* 0x0000000800780947 */ /* 0x000fea0003800000 */
[----:B------:R-:W-:Y:S01]  /*0550*/  IADD3 R2, PT, PT, R16, R4, RZ ;  /* 0x0000000410027210 */ /* 0x000fe20007ffe0ff */
[----:B------:R-:W-:Y:S01]  /*0560*/  BSSY B1, `(.L_x_136) ;  /* 0x000003b000017945 */ /* 0x000fe20003800000 */
[----:B------:R-:W-:Y:S02]  /*0570*/  SHF.L.U32 R12, R5, 0x6, RZ ;  /* 0x00000006050c7819 */ /* 0x000fe400000006ff */
[----:B------:R-:W-:Y:S02]  /*0580*/  LOP3.LUT R2, R2, 0x1, RZ, 0xc0, !PT ;  /* 0x0000000102027812 */ /* 0x000fe400078ec0ff */
[----:B------:R-:W-:Y:S02]  /*0590*/  MOV R22, 0xff7fffff ;  /* 0xff7fffff00167802 */ /* 0x000fe40000000f00 */
[----:B------:R-:W-:Y:S02]  /*05a0*/  ISETP.NE.U32.AND P0, PT, R2, 0x1, PT ;  /* 0x000000010200780c */ /* 0x000fe40003f05070 */
[----:B------:R-:W-:-:S02]  /*05b0*/  MOV R11, RZ ;  /* 0x000000ff000b7202 */ /* 0x000fc40000000f00 */
[----:B------:R-:W-:-:S09]  /*05c0*/  MOV R15, R4 ;  /* 0x00000004000f7202 */ /* 0x000fd20000000f00 */
[----:B------:R-:W-:Y:S05]  /*05d0*/  @!P0 BRA `(.L_x_137) ;  /* 0x0000000000cc8947 */ /* 0x000fea0003800000 */
[----:B------:R-:W0:Y:S01]  /*05e0*/  LDC.64 R6, c[0x0][0x388] ;  /* 0x0000e200ff067b82 */ /* 0x000e220000000a00 */
[----:B------:R-:W-:-:S04]  /*05f0*/  LEA R2, R4, R12, 0x6 ;  /* 0x0000000c04027211 */ /* 0x000fc800078e30ff */
[----:B------:R-:W-:-:S05]  /*0600*/  IADD3 R2, PT, PT, R17, R2, RZ ;  /* 0x0000000211027210 */ /* 0x000fca0007ffe0ff */
[----:B0-----:R-:W-:-:S05]  /*0610*/  IMAD.WIDE R6, R2, 0x4, R6 ;  /* 0x0000000402067825 */ /* 0x001fca00078e0206 */
[----:B------:R-:W2:Y:S04]  /*0620*/  LDG.E.CONSTANT R5, desc[UR6][R6.64] ;  /* 0x0000000606057981 */ /* 0x000ea8000c1e9900 */
[----:B------:R-:W3:Y:S01]  /*0630*/  LDG.E.CONSTANT R11, desc[UR6][R6.64+0x80] ;  /* 0x00008006060b7981 */ /* 0x000ee2000c1e9900 */
[----:B------:R-:W-:Y:S01]  /*0640*/  UMOV UR5, 0xffffffff ;  /* 0xffffffff00057882 */ /* 0x000fe20000000000 */
[----:B--2---:R-:W-:-:S04]  /*0650*/  FFMA R10, R0, R5, RZ ;  /* 0x00000005000a7223 */ /* 0x004fc800000000ff */
        /* <DEDUP_REMOVED lines=11> */
.L_x_150:
[----:B------:R-:W2:Y:S02]  /*0710*/  LDC.64 R10, c[0x0][0x390] ;  /* 0x0000e400ff0a7b82 */ /* 0x000ea40000000a00 */
[----:B--2---:R-:W-:-:S05]  /*0720*/  IMAD.WIDE R10, R2, 0x4, R10 ;  /* 0x00000004020a7825 */ /* 0x004fca00078e020a */
[----:B------:R-:W2:Y:S04]  /*0730*/  LDG.E.CONSTANT R5, desc[UR6][R10.64] ;  /* 0x000000060a057981 */ /* 0x000ea8000c1e9900 */
[----:B------:R3:W4:Y:S01]  /*0740*/  LDG.E.CONSTANT R7, desc[UR6][R10.64+0x80] ;  /* 0x000080060a077981 */ /* 0x000722000c1e9900 */
        /* <DEDUP_REMOVED lines=12> */
[C---:B---3--:R-:W-:Y:S01]  /*0810*/  FADD R11, R6.reuse, -12583039 ;  /* 0xcb40007f060b7421 */ /* 0x048fe20000000000 */
[----:B------:R-:W-:Y:S02]  /*0820*/  SHF.L.U32 R6, R6, 0x17, RZ ;  /* 0x0000001706067819 */ /* 0x000fe400000006ff */
[----:B------:R-:W-:Y:S01]  /*0830*/  FFMA R23, R23, 1.925963033500011079e-08, R14 ;  /* 0x32a5706017177823 */ /* 0x000fe2000000000e */
[----:B------:R-:W-:-:S04]  /*0840*/  FFMA R11, R2, 1.4426950216293334961, -R11 ;  /* 0x3fb8aa3b020b7823 */ /* 0x000fc8000000080b */
[----:B------:R-:W-:Y:S01]  /*0850*/  FFMA R14, R2, 1.925963033500011079e-08, R11 ;  /* 0x32a57060020e7823 */ /* 0x000fe2000000000b */
[----:B------:R-:W0:Y:S01]  /*0860*/  MUFU.EX2 R23, R23 ;  /* 0x0000001700177308 */ /* 0x000e220000000800 */
[----:B------:R-:W-:Y:S02]  /*0870*/  SHF.L.U32 R2, R15, 0x17, RZ ;  /* 0x000000170f027819 */ /* 0x000fe400000006ff */
[----:B------:R-:W-:-:S05]  /*0880*/  IADD3 R15, PT, PT, R4, 0x1, RZ ;  /* 0x00000001040f7810 */ /* 0x000fca0007ffe0ff */
[----:B------:R-:W1:Y:S01]  /*0890*/  MUFU.EX2 R11, R14 ;  /* 0x0000000e000b7308 */ /* 0x000e620000000800 */
[----:B0-----:R-:W-:Y:S01]  /*08a0*/  FMUL R2, R2, R23 ;  /* 0x0000001702027220 */ /* 0x001fe20000400000 */
[----:B-1----:R-:W-:-:S04]  /*08b0*/  FMUL R11, R6, R11 ;  /* 0x0000000b060b7220 */ /* 0x002fc80000400000 */
[----:B------:R-:W-:Y:S01]  /*08c0*/  FFMA R18, RZ, R11, R2 ;  /* 0x0000000bff127223 */ /* 0x000fe20000000002 */
[C---:B--2---:R-:W-:Y:S01]  /*08d0*/  FMUL R10, R2.reuse, R5 ;  /* 0x00000005020a7220 */ /* 0x044fe20000400000 */
[----:B----4-:R-:W-:-:S03]  /*08e0*/  FMUL R6, R2, R7 ;  /* 0x0000000702067220 */ /* 0x010fc60000400000 */
[-C--:B------:R-:W-:Y:S01]  /*08f0*/  FFMA R10, RZ, R11.reuse, R10 ;  /* 0x0000000bff0a7223 */ /* 0x080fe2000000000a */
[----:B------:R-:W-:-:S07]  /*0900*/  FFMA R11, RZ, R11, R6 ;  /* 0x0000000bff0b7223 */ /* 0x000fce0000000006 */
.L_x_137:
[----:B------:R-:W-:Y:S05]  /*0910*/  BSYNC B1 ;  /* 0x0000000000017941 */ /* 0x000fea0003800000 */
.L_x_136:
[----:B------:R-:W-:-:S13]  /*0920*/  ISETP.NE.AND P0, PT, R3, R4, PT ;  /* 0x000000040300720c */ /* 0x000fda0003f05270 */
[----:B------:R-:W-:Y:S05]  /*0930*/  @!P0 BRA `(.L_x_135) ;  /* 0x00000004007c8947 */ /* 0x000fea0003800000 */
[----:B------:R-:W0:Y:S01]  /*0940*/  LDC.64 R6, c[0x0][0x388] ;  /* 0x0000e200ff067b82 */ /* 0x000e220000000a00 */
[C---:B------:R-:W-:Y:S02]  /*0950*/  LEA R12, R15.reuse, R12, 0x6 ;  /* 0x0000000c0f0c7211 */ /* 0x040fe400078e30ff */
[----:B------:R-:W-:Y:S02]  /*0960*/  IADD3 R16, PT, PT, R15, -UR4, -R16 ;  /* 0x800000040f107c10 */ /* 0x000fe4000fffe810 */
[----:B------:R-:W-:-:S03]  /*0970*/  IADD3 R17, PT, PT, R17, R12, RZ ;  /* 0x0000000c11117210 */ /* 0x000fc60007ffe0ff */
[----:B------:R-:W1:Y:S04]  /*0980*/  LDC.64 R4, c[0x0][0x390] ;  /* 0x0000e400ff047b82 */ /* 0x000e680000000a00 */
.L_x_140:
[----:B0-----:R-:W-:-:S05]  /*0990*/  IMAD.WIDE R14, R17, 0x4, R6 ;  /* 0x00000004110e7825 */ /* 0x001fca00078e0206 */
[----:B------:R-:W2:Y:S04]  /*09a0*/  LDG.E.CONSTANT R3, desc[UR6][R14.64] ;  /* 0x000000060e037981 */ /* 0x000ea8000c1e9900 */
[----:B------:R-:W3:Y:S01]  /*09b0*/  LDG.E.CONSTANT R2, desc[UR6][R14.64+0x80] ;  /* 0x000080060e027981 */ /* 0x000ee2000c1e9900 */
[----:B------:R-:W-:Y:S01]  /*09c0*/  UMOV UR5, 0xffffffff ;  /* 0xffffffff00057882 */ /* 0x000fe20000000000 */
[----:B--2---:R-:W-:-:S04]  /*09d0*/  FFMA R28, R0, R3, RZ ;  /* 0x00000003001c7223 */ /* 0x004fc800000000ff */
[----:B---3--:R-:W-:Y:S01]  /*09e0*/  FFMA R28, R9, R2, R28 ;  /* 0x00000002091c7223 */ /* 0x008fe2000000001c */
[----:B------:R-:W-:Y:S06]  /*09f0*/  BRA.DIV UR5, `(.L_x_139) ;  /* 0x0000000a05a87947 */ /* 0x000fec000b800000 */
[----:B------:R-:W2:Y:S04]  /*0a00*/  LDG.E.CONSTANT R25, desc[UR6][R14.64+0x100] ;  /* 0x000100060e197981 */ /* 0x000ea8000c1e9900 */
[----:B------:R0:W3:Y:S01]  /*0a10*/  LDG.E.CONSTANT R24, desc[UR6][R14.64+0x180] ;  /* 0x000180060e187981 */ /* 0x0000e2000c1e9900 */
[----:B-1----:R-:W-:-:S03]  /*0a20*/  IMAD.WIDE R2, R17, 0x4, R4 ;  /* 0x0000000411027825 */ /* 0x002fc600078e0204 */
[----:B------:R-:W1:Y:S04]  /*0a30*/  SHFL.BFLY PT, R23, R28, 0x10, 0x1f ;  /* 0x0e001f001c177f89 */ /* 0x000e6800000e0000 */
[----:B------:R-:W4:Y:S04]  /*0a40*/  LDG.E.CONSTANT R19, desc[UR6][R2.64] ;  /* 0x0000000602137981 */ /* 0x000f28000c1e9900 */
[----:B------:R-:W5:Y:S01]  /*0a50*/  LDG.E.CONSTANT R20, desc[UR6][R2.64+0x80] ;  /* 0x0000800602147981 */ /* 0x000f62000c1e9900 */
[----:B0-----:R-:W-:Y:S01]  /*0a60*/  HFMA2 R14, -RZ, RZ, 0.96630859375, -0.0022525787353515625 ;  /* 0x3bbb989dff0e7431 */ /* 0x001fe200000001ff */
[----:B------:R-:W-:Y:S01]  /*0a70*/  MOV R12, 0x437c0000 ;  /* 0x437c0000000c7802 */ /* 0x000fe20000000f00 */
[----:B-1----:R-:W-:-:S05]  /*0a80*/  FADD R28, R28, R23 ;  /* 0x000000171c1c7221 */ /* 0x002fca0000000000 */
        /* <DEDUP_REMOVED lines=16> */
[----:B------:R-:W-:-:S03]  /*0b90*/  SHF.L.U32 R21, R21, 0x17, RZ ;  /* 0x0000001715157819 */ /* 0x000fc600000006ff */
[----:B------:R-:W-:-:S04]  /*0ba0*/  FFMA R26, R22, 1.4426950216293334961, -R26 ;  /* 0x3fb8aa3b161a7823 */ /* 0x000fc8000000081a */
[----:B------:R-:W-:Y:S01]  /*0bb0*/  FFMA R23, R22, 1.925963033500011079e-08, R26 ;  /* 0x32a5706016177823 */ /* 0x000fe2000000001a */
[----:B--2---:R-:W-:-:S04]  /*0bc0*/  FFMA R22, R0, R25, RZ ;  /* 0x0000001900167223 */ /* 0x004fc800000000ff */
[----:B---3--:R-:W-:Y:S01]  /*0bd0*/  FFMA R24, R9, R24, R22 ;  /* 0x0000001809187223 */ /* 0x008fe20000000016 */
[C---:B------:R-:W-:Y:S01]  /*0be0*/  FADD R22, R28.reuse, -12583039 ;  /* 0xcb40007f1c167421 */ /* 0x040fe20000000000 */
[----:B------:R-:W-:-:S03]  /*0bf0*/  SHF.L.U32 R28, R28, 0x17, RZ ;  /* 0x000000171c1c7819 */ /* 0x000fc600000006ff */
[----:B------:R-:W-:-:S04]  /*0c00*/  FFMA R22, R27, 1.4426950216293334961, -R22 ;  /* 0x3fb8aa3b1b167823 */ /* 0x000fc80000000816 */
[----:B------:R-:W-:Y:S02]  /*0c10*/  FFMA R29, R27, 1.925963033500011079e-08, R22 ;  /* 0x32a570601b1d7823 */ /* 0x000fe40000000016 */
[----:B------:R-:W0:Y:S04]  /*0c20*/  SHFL.BFLY PT, R27, R24, 0x10, 0x1f ;  /* 0x0e001f00181b7f89 */ /* 0x000e2800000e0000 */
[----:B------:R-:W1:Y:S02]  /*0c30*/  MUFU.EX2 R29, R29 ;  /* 0x0000001d001d7308 */ /* 0x000e640000000800 */
[----:B-1----:R-:W-:Y:S01]  /*0c40*/  FMUL R28, R28, R29 ;  /* 0x0000001d1c1c7220 */ /* 0x002fe20000400000 */
[----:B0-----:R-:W-:-:S03]  /*0c50*/  FADD R27, R24, R27 ;  /* 0x0000001b181b7221 */ /* 0x001fc60000000000 */
[C---:B----4-:R-:W-:Y:S02]  /*0c60*/  FMUL R19, R28.reuse, R19 ;  /* 0x000000131c137220 */ /* 0x050fe40000400000 */
[----:B------:R-:W0:Y:S01]  /*0c70*/  MUFU.EX2 R24, R23 ;  /* 0x0000001700187308 */ /* 0x000e220000000800 */
[----:B-----5:R-:W-:Y:S01]  /*0c80*/  FMUL R20, R28, R20 ;  /* 0x000000141c147220 */ /* 0x020fe20000400000 */
[----:B------:R-:W1:Y:S01]  /*0c90*/  SHFL.BFLY PT, R26, R27, 0x8, 0x1f ;  /* 0x0d001f001b1a7f89 */ /* 0x000e6200000e0000 */
[----:B0-----:R-:W-:-:S04]  /*0ca0*/  FMUL R21, R21, R24 ;  /* 0x0000001815157220 */ /* 0x001fc80000400000 */
[C---:B------:R-:W-:Y:S01]  /*0cb0*/  FFMA R18, R21.reuse, R18, R28 ;  /* 0x0000001215127223 */ /* 0x040fe2000000001c */
[C---:B------:R-:W-:Y:S01]  /*0cc0*/  FFMA R10, R21.reuse, R10, R19 ;  /* 0x0000000a150a7223 */ /* 0x040fe20000000013 */
[----:B------:R-:W-:Y:S01]  /*0cd0*/  FFMA R11, R21, R11, R20 ;  /* 0x0000000b150b7223 */ /* 0x000fe20000000014 */
[----:B-1----:R-:W-:-:S05]  /*0ce0*/  FADD R26, R27, R26 ;  /* 0x0000001a1b1a7221 */ /* 0x002fca0000000000 */
[----:B------:R-:W0:Y:S02]  /*0cf0*/  SHFL.BFLY PT, R25, R26, 0x4, 0x1f ;  /* 0x0c801f001a197f89 */ /* 0x000e2400000e0000 */
[----:B0-----:R-:W-:-:S05]  /*0d00*/  FADD R25, R26, R25 ;  /* 0x000000191a197221 */ /* 0x001fca0000000000 */
[----:B------:R-:W0:Y:S02]  /*0d10*/  SHFL.BFLY PT, R22, R25, 0x2, 0x1f ;  /* 0x0c401f0019167f89 */ /* 0x000e2400000e0000 */
[----:B0-----:R-:W-:-:S05]  /*0d20*/  FADD R22, R25, R22 ;  /* 0x0000001619167221 */ /* 0x001fca0000000000 */
[----:B------:R0:W1:Y:S02]  /*0d30*/  SHFL.BFLY PT, R23, R22, 0x1, 0x1f ;  /* 0x0c201f0016177f89 */ /* 0x00006400000e0000 */
.L_x_162:
[----:B------:R-:W2:Y:S04]  /*0d40*/  LDG.E.CONSTANT R19, desc[UR6][R2.64+0x100] ;  /* 0x0001000602137981 */ /* 0x000ea8000c1e9900 */
[----:B------:R3:W4:Y:S01]  /*0d50*/  LDG.E.CONSTANT R20, desc[UR6][R2.64+0x180] ;  /* 0x0001800602147981 */ /* 0x000722000c1e9900 */
[----:B-1----:R-:W-:Y:S01]  /*0d60*/  FADD R23, R22, R23 ;  /* 0x0000001716177221 */ /* 0x002fe20000000000 */
[----:B------:R-:W-:Y:S02]  /*0d70*/  IADD3 R16, PT, PT, R16, 0x2, RZ ;  /* 0x0000000210107810 */ /* 0x000fe40007ffe0ff */
[----:B------:R-:W-:Y:S02]  /*0d80*/  IADD3 R17, PT, PT, R17, 0x80, RZ ;  /* 0x0000008011117810 */ /* 0x000fe40007ffe0ff */
[----:B0-----:R-:W-:-:S02]  /*0d90*/  FMNMX R22, R15, R23, !PT ;  /* 0x000000170f167209 */ /* 0x001fc40007800000 */
[----:B------:R-:W-:-:S03]  /*0da0*/  ISETP.NE.AND P0, PT, R16, 0x1, PT ;  /* 0x000000011000780c */ /* 0x000fc60003f05270 */
[--C-:B------:R-:W-:Y:S01]  /*0db0*/  FADD R25, R23, -R22.reuse ;  /* 0x8000001617197221 */ /* 0x100fe20000000000 */
[----:B------:R-:W-:-:S03]  /*0dc0*/  FADD R21, R15, -R22 ;  /* 0x800000160f157221 */ /* 0x000fc60000000000 */
[----:B------:R-:W-:-:S04]  /*0dd0*/  FFMA.SAT R23, R25, R14, 0.5 ;  /* 0x3f00000019177423 */ /* 0x000fc8000000200e */
[----:B------:R-:W-:Y:S01]  /*0de0*/  FFMA.RM R15, R23, R12, 12582913 ;  /* 0x4b400001170f7423 */ /* 0x000fe2000000400c */
[----:B------:R-:W-:-:S03]  /*0df0*/  FFMA.SAT R23, R21, R14, 0.5 ;  /* 0x3f00000015177423 */ /* 0x000fc6000000200e */
[----:B------:R-:W-:Y:S01]  /*0e00*/  FADD R14, R15, -12583039 ;  /* 0xcb40007f0f0e7421 */ /* 0x000fe20000000000 */
[----:B------:R-:W-:Y:S01]  /*0e10*/  FFMA.RM R23, R23, R12, 12582913 ;  /* 0x4b40000117177423 */ /* 0x000fe2000000400c */
[----:B------:R-:W-:Y:S02]  /*0e20*/  SHF.L.U32 R15, R15, 0x17, RZ ;  /* 0x000000170f0f7819 */ /* 0x000fe400000006ff */
[----:B------:R-:W-:Y:S01]  /*0e30*/  FFMA R14, R25, 1.4426950216293334961, -R14 ;  /* 0x3fb8aa3b190e7823 */ /* 0x000fe2000000080e */
[C---:B---3--:R-:W-:Y:S01]  /*0e40*/  FADD R2, R23.reuse, -12583039 ;  /* 0xcb40007f17027421 */ /* 0x048fe20000000000 */
        /* <DEDUP_REMOVED lines=8> */
[----:B------:R-:W-:Y:S01]  /*0ed0*/  FFMA R18, R18, R23, R15 ;  /* 0x0000001712127223 */ /* 0x000fe2000000000f */
[C---:B--2---:R-:W-:Y:S01]  /*0ee0*/  FMUL R19, R15.reuse, R19 ;  /* 0x000000130f137220 */ /* 0x044fe20000400000 */
[----:B----4-:R-:W-:-:S03]  /*0ef0*/  FMUL R20, R15, R20 ;  /* 0x000000140f147220 */ /* 0x010fc60000400000 */
[-C--:B------:R-:W-:Y:S01]  /*0f00*/  FFMA R10, R10, R23.reuse, R19 ;  /* 0x000000170a0a7223 */ /* 0x080fe20000000013 */
[----:B------:R-:W-:Y:S01]  /*0f10*/  FFMA R11, R11, R23, R20 ;  /* 0x000000170b0b7223 */ /* 0x000fe20000000014 */
[----:B------:R-:W-:Y:S06]  /*0f20*/  @P0 BRA `(.L_x_140) ;  /* 0xfffffff800980947 */ /* 0x000fec000383ffff */
.L_x_135:
[----:B------:R-:W-:Y:S05]  /*0f30*/  BSYNC B0 ;  /* 0x0000000000007941 */ /* 0x000fea0003800000 */
.L_x_134:
        /* <DEDUP_REMOVED lines=30> */
[----:B------:R-:W-:-:S07]  /*1120*/  FMUL R11, R11, R5 ;  /* 0x000000050b0b7220 */ /* 0x000fce0000400000 */
.L_x_141:
        /* <DEDUP_REMOVED lines=8> */
[----:B------:R-:W-:Y:S05]  /*11b0*/  CALL.REL.NOINC `($__internal_6_$__cuda_sm20_rcp_rn_f32_slowpath) ;  /* 0x0000000800547944 */ /* 0x000fea0003c00000 */
[----:B------:R-:W-:Y:S01]  /*11c0*/  MOV R0, R3 ;  /* 0x0000000300007202 */ /* 0x000fe20000000f00 */
[----:B------:R-:W-:Y:S06]  /*11d0*/  BRA `(.L_x_144) ;  /* 0x0000000000107947 */ /* 0x000fec0003800000 */
.L_x_143:
[----:B------:R-:W0:Y:S02]  /*11e0*/  MUFU.RCP R3, R18 ;  /* 0x0000001200037308 */ /* 0x000e240000001000 */
[----:B0-----:R-:W-:-:S04]  /*11f0*/  FFMA R0, R3, R18, -1 ;  /* 0xbf80000003007423 */ /* 0x001fc80000000012 */
[----:B------:R-:W-:-:S04]  /*1200*/  FADD.FTZ R0, -R0, -RZ ;  /* 0x800000ff00007221 */ /* 0x000fc80000010100 */
[----:B------:R-:W-:-:S07]  /*1210*/  FFMA R0, R3, R0, R3 ;  /* 0x0000000003007223 */ /* 0x000fce0000000003 */
.L_x_144:
[----:B------:R-:W-:Y:S05]  /*1220*/  BSYNC.RECONVERGENT B0 ;  /* 0x0000000000007941 */ /* 0x000fea0003800200 */
.L_x_142:
[----:B------:R-:W0:Y:S01]  /*1230*/  LDC.64 R2, c[0x0][0x398] ;  /* 0x0000e600ff027b82 */ /* 0x000e220000000a00 */
[----:B------:R-:W-:-:S05]  /*1240*/  FSEL R0, R0, RZ, P3 ;  /* 0x000000ff00007208 */ /* 0x000fca0001800000 */
[----:B------:R-:W-:Y:S01]  /*1250*/  FMUL R11, R0, R11 ;  /* 0x0000000b000b7220 */ /* 0x000fe20000400000 */
[----:B0-----:R-:W-:-:S04]  /*1260*/  IMAD.WIDE R8, R8, 0x4, R2 ;  /* 0x0000000408087825 */ /* 0x001fc800078e0202 */
[----:B------:R-:W-:Y:S01]  /*1270*/  FMUL R3, R0, R10 ;  /* 0x0000000a00037220 */ /* 0x000fe20000400000 */
[----:B------:R-:W-:Y:S04]  /*1280*/  STG.E desc[UR6][R8.64+0x80], R11 ;  /* 0x0000800b08007986 */ /* 0x000fe8000c101906 */
[----:B------:R-:W-:Y:S01]  /*1290*/  STG.E desc[UR6][R8.64], R3 ;  /* 0x0000000308007986 */ /* 0x000fe2000c101906 */
[----:B------:R-:W-:Y:S05]  /*12a0*/  EXIT ;  /* 0x000000000000794d */ /* 0x000fea0003800000 */
.L_x_138:
[----:B------:R-:W-:Y:S01]  /*12b0*/  HFMA2 R21, -RZ, RZ, 0, 9.5367431640625e-07 ;  /* 0x00000010ff157431 */ /* 0x000fe200000001ff */
[----:B------:R-:W-:Y:S02]  /*12c0*/  MOV R20, 0x1f ;  /* 0x0000001f00147802 */ /* 0x000fe40000000f00 */
[----:B------:R-:W-:-:S07]  /*12d0*/  MOV R19, 0xffffffff ;  /* 0xffffffff00137802 */ /* 0x000fce0000000f00 */
[----:B------:R-:W-:Y:S05]  /*12e0*/  WARPSYNC.COLLECTIVE R19, `(.L_x_145) ;  /* 0x0000000013087348 */ /* 0x000fea0003c00000 */
[----:B------:R0:W1:Y:S02]  /*12f0*/  SHFL.BFLY P0, R23, R28, R21, R20 ;  /* 0x0c0000151c177389 */ /* 0x0000640000000014 */
[----:B01----:R-:W-:Y:S05]  /*1300*/  ENDCOLLECTIVE ;  /* 0x000000000000791b */ /* 0x003fea0003800000 */
.L_x_145:
[----:B------:R-:W-:Y:S02]  /*1310*/  HFMA2 R21, -RZ, RZ, 0, 4.76837158203125e-07 ;  /* 0x00000008ff157431 */ /* 0x000fe400000001ff */
[----:B------:R-:W-:-:S05]  /*1320*/  FADD R5, R28, R23 ;  /* 0x000000171c057221 */ /* 0x000fca0000000000 */
[----:B------:R-:W-:-:S07]  /*1330*/  MOV R28, R5 ;  /* 0x00000005001c7202 */ /* 0x000fce0000000f00 */
[----:B------:R-:W-:Y:S05]  /*1340*/  WARPSYNC.COLLECTIVE R19, `(.L_x_146) ;  /* 0x0000000013087348 */ /* 0x000fea0003c00000 */
[----:B------:R0:W1:Y:S02]  /*1350*/  SHFL.BFLY P0, R23, R28, R21, R20 ;  /* 0x0c0000151c177389 */ /* 0x0000640000000014 */
[----:B01----:R-:W-:Y:S05]  /*1360*/  ENDCOLLECTIVE ;  /* 0x000000000000791b */ /* 0x003fea0003800000 */
.L_x_146:
[----:B------:R-:W-:Y:S02]  /*1370*/  HFMA2 R21, -RZ, RZ, 0, 2.384185791015625e-07 ;  /* 0x00000004ff157431 */ /* 0x000fe400000001ff */
[----:B------:R-:W-:-:S05]  /*1380*/  FADD R6, R5, R23 ;  /* 0x0000001705067221 */ /* 0x000fca0000000000 */
[----:B------:R-:W-:-:S07]  /*1390*/  MOV R28, R6 ;  /* 0x00000006001c7202 */ /* 0x000fce0000000f00 */
[----:B------:R-:W-:Y:S05]  /*13a0*/  WARPSYNC.COLLECTIVE R19, `(.L_x_147) ;  /* 0x0000000013087348 */ /* 0x000fea0003c00000 */
[----:B------:R0:W1:Y:S02]  /*13b0*/  SHFL.BFLY P0, R23, R28, R21, R20 ;  /* 0x0c0000151c177389 */ /* 0x0000640000000014 */
[----:B01----:R-:W-:Y:S05]  /*13c0*/  ENDCOLLECTIVE ;  /* 0x000000000000791b */ /* 0x003fea0003800000 */
.L_x_147:
[----:B------:R-:W-:Y:S02]  /*13d0*/  HFMA2 R21, -RZ, RZ, 0, 1.1920928955078125e-07 ;  /* 0x00000002ff157431 */ /* 0x000fe400000001ff */
[----:B------:R-:W-:-:S05]  /*13e0*/  FADD R7, R6, R23 ;  /* 0x0000001706077221 */ /* 0x000fca0000000000 */
[----:B------:R-:W-:-:S07]  /*13f0*/  MOV R28, R7 ;  /* 0x00000007001c7202 */ /* 0x000fce0000000f00 */
[----:B------:R-:W-:Y:S05]  /*1400*/  WARPSYNC.COLLECTIVE R19, `(.L_x_148) ;  /* 0x0000000013087348 */ /* 0x000fea0003c00000 */
[----:B------:R0:W1:Y:S02]  /*1410*/  SHFL.BFLY P0, R23, R28, R21, R20 ;  /* 0x0c0000151c177389 */ /* 0x0000640000000014 */
[----:B01----:R-:W-:Y:S05]  /*1420*/  ENDCOLLECTIVE ;  /* 0x000000000000791b */ /* 0x003fea0003800000 */
.L_x_148:
[----:B------:R-:W-:Y:S02]  /*1430*/  HFMA2 R21, -RZ, RZ, 0, 5.9604644775390625e-08 ;  /* 0x00000001ff157431 */ /* 0x000fe400000001ff */
[----:B------:R-:W-:-:S05]  /*1440*/  FADD R14, R7, R23 ;  /* 0x00000017070e7221 */ /* 0x000fca0000000000 */
[----:B------:R-:W-:-:S07]  /*1450*/  MOV R28, R14 ;  /* 0x0000000e001c7202 */ /* 0x000fce0000000f00 */
[----:B------:R-:W-:Y:S05]  /*1460*/  WARPSYNC.COLLECTIVE R19, `(.L_x_149) ;  /* 0x0000000013087348 */ /* 0x000fea0003c00000 */
[----:B------:R0:W1:Y:S02]  /*1470*/  SHFL.BFLY P0, R23, R28, R21, R20 ;  /* 0x0c0000151c177389 */ /* 0x0000640000000014 */
[----:B01----:R-:W-:Y:S05]  /*1480*/  ENDCOLLECTIVE ;  /* 0x000000000000791b */ /* 0x003fea0003800000 */
.L_x_149:
[----:B------:R-:W-:Y:S05]  /*1490*/  BRA `(.L_x_150) ;  /* 0xfffffff0009c7947 */ /* 0x000fea000383ffff */
.L_x_139:
[----:B------:R0:W5:Y:S04]  /*14a0*/  LDG.E.CONSTANT R3, desc[UR6][R14.64+0x100] ;  /* 0x000100060e037981 */ /* 0x000168000c1e9900 */
[----:B------:R0:W5:Y:S01]  /*14b0*/  LDG.E.CONSTANT R24, desc[UR6][R14.64+0x180] ;  /* 0x000180060e187981 */ /* 0x000162000c1e9900 */
[----:B------:R-:W-:Y:S01]  /*14c0*/  HFMA2 R20, -RZ, RZ, 0, 1.847743988037109375e-06 ;  /* 0x0000001fff147431 */ /* 0x000fe200000001ff */
[----:B------:R-:W-:Y:S01]  /*14d0*/  BSSY B1, `(.L_x_151) ;  /* 0x0000006000017945 */ /* 0x000fe20003800000 */
[----:B------:R-:W-:Y:S02]  /*14e0*/  MOV R21, 0x10 ;  /* 0x0000001000157802 */ /* 0x000fe40000000f00 */
[----:B------:R-:W-:-:S07]  /*14f0*/  MOV R19, 0xffffffff ;  /* 0xffffffff00137802 */ /* 0x000fce0000000f00 */
[----:B01---5:R-:W-:Y:S05]  /*1500*/  WARPSYNC.COLLECTIVE R19, `(.L_x_152) ;  /* 0x0000000013087348 */ /* 0x023fea0003c00000 */
[----:B------:R2:W3:Y:S02]  /*1510*/  SHFL.BFLY P0, R23, R28, R21, R20 ;  /* 0x0c0000151c177389 */ /* 0x0004e40000000014 */
[----:B0123-5:R-:W-:Y:S05]  /*1520*/  ENDCOLLECTIVE ;  /* 0x000000000000791b */ /* 0x02ffea0003800000 */
.L_x_152:
[----:B------:R-:W-:Y:S05]  /*1530*/  BSYNC B1 ;  /* 0x0000000000017941 */ /* 0x000fea0003800000 */
.L_x_151:
[----:B------:R-:W-:Y:S02]  /*1540*/  HFMA2 R21, -RZ, RZ, 0, 4.76837158203125e-07 ;  /* 0x00000008ff157431 */ /* 0x000fe400000001ff */
[----:B------:R-:W-:Y:S01]  /*1550*/  FADD R28, R28, R23 ;  /* 0x000000171c1c7221 */ /* 0x000fe20000000000 */
[----:B------:R-:W-:Y:S01]  /*1560*/  MOV R20, 0x1f ;  /* 0x0000001f00147802 */ /* 0x000fe20000000f00 */
[----:B------:R-:W-:Y:S01]  /*1570*/  FFMA R12, R0, R3, RZ ;  /* 0x00000003000c7223 */ /* 0x000fe200000000ff */
[----:B------:R-:W-:Y:S02]  /*1580*/  MOV R19, 0xffffffff ;  /* 0xffffffff00137802 */ /* 0x000fe40000000f00 */
[----:B------:R-:W-:Y:S01]  /*1590*/  MOV R14, 0x3bbb989d ;  /* 0x3bbb989d000e7802 */ /* 0x000fe20000000f00 */
[----:B------:R-:W-:Y:S01]  /*15a0*/  FFMA R24, R9, R24, R12 ;  /* 0x0000001809187223 */ /* 0x000fe2000000000c */
[----:B------:R-:W-:-:S07]  /*15b0*/  HFMA2 R12, -RZ, RZ, 3.7421875, 0 ;  /* 0x437c0000ff0c7431 */ /* 0x000fce00000001ff */
[----:B------:R-:W-:Y:S05]  /*15c0*/  WARPSYNC.COLLECTIVE R19, `(.L_x_153) ;  /* 0x0000000013087348 */ /* 0x000fea0003c00000 */
[----:B------:R0:W1:Y:S02]  /*15d0*/  SHFL.BFLY P0, R23, R28, R21, R20 ;  /* 0x0c0000151c177389 */ /* 0x0000640000000014 */
[----:B01----:R-:W-:Y:S05]  /*15e0*/  ENDCOLLECTIVE ;  /* 0x000000000000791b */ /* 0x003fea0003800000 */
.L_x_153:
[----:B------:R-:W-:Y:S02]  /*15f0*/  HFMA2 R21, -RZ, RZ, 0, 2.384185791015625e-07 ;  /* 0x00000004ff157431 */ /* 0x000fe400000001ff */
[----:B------:R-:W-:-:S05]  /*1600*/  FADD R26, R28, R23 ;  /* 0x000000171c1a7221 */ /* 0x000fca0000000000 */
[----:B------:R-:W-:-:S07]  /*1610*/  MOV R28, R26 ;  /* 0x0000001a001c7202 */ /* 0x000fce0000000f00 */
[----:B------:R-:W-:Y:S05]  /*1620*/  WARPSYNC.COLLECTIVE R19, `(.L_x_154) ;  /* 0x0000000013087348 */ /* 0x000fea0003c00000 */
[----:B------:R0:W1:Y:S02]  /*1630*/  SHFL.BFLY P0, R23, R28, R21, R20 ;  /* 0x0c0000151c177389 */ /* 0x0000640000000014 */
[----:B01----:R-:W-:Y:S05]  /*1640*/  ENDCOLLECTIVE ;  /* 0x000000000000791b */ /* 0x003fea0003800000 */
.L_x_154:
[----:B------:R-:W-:Y:S02]  /*1650*/  HFMA2 R21, -RZ, RZ, 0, 1.1920928955078125e-07 ;  /* 0x00000002ff157431 */ /* 0x000fe400000001ff */
[----:B------:R-:W-:-:S05]  /*1660*/  FADD R27, R26, R23 ;  /* 0x000000171a1b7221 */ /* 0x000fca0000000000 */
[----:B------:R-:W-:-:S07]  /*1670*/  MOV R28, R27 ;  /* 0x0000001b001c7202 */ /* 0x000fce0000000f00 */
[----:B------:R-:W-:Y:S05]  /*1680*/  WARPSYNC.COLLECTIVE R19, `(.L_x_155) ;  /* 0x0000000013087348 */ /* 0x000fea0003c00000 */
[----:B------:R0:W1:Y:S02]  /*1690*/  SHFL.BFLY P0, R23, R28, R21, R20 ;  /* 0x0c0000151c177389 */ /* 0x0000640000000014 */
[----:B01----:R-:W-:Y:S05]  /*16a0*/  ENDCOLLECTIVE ;  /* 0x000000000000791b */ /* 0x003fea0003800000 */
.L_x_155:
[----:B------:R-:W-:Y:S02]  /*16b0*/  HFMA2 R21, -RZ, RZ, 0, 5.9604644775390625e-08 ;  /* 0x00000001ff157431 */ /* 0x000fe400000001ff */
[----:B------:R-:W-:-:S05]  /*16c0*/  FADD R29, R27, R23 ;  /* 0x000000171b1d7221 */ /* 0x000fca0000000000 */
[----:B------:R-:W-:-:S07]  /*16d0*/  MOV R28, R29 ;  /* 0x0000001d001c7202 */ /* 0x000fce0000000f00 */
[----:B------:R-:W-:Y:S05]  /*16e0*/  WARPSYNC.COLLECTIVE R19, `(.L_x_156) ;  /* 0x0000000013087348 */ /* 0x000fea0003c00000 */
[----:B------:R0:W1:Y:S02]  /*16f0*/  SHFL.BFLY P0, R23, R28, R21, R20 ;  /* 0x0c0000151c177389 */ /* 0x0000640000000014 */
[----:B01----:R-:W-:Y:S05]  /*1700*/  ENDCOLLECTIVE ;  /* 0x000000000000791b */ /* 0x003fea0003800000 */
.L_x_156:
[----:B------:R-:W-:-:S05]  /*1710*/  FADD R2, R29, R23 ;  /* 0x000000171d027221 */ /* 0x000fca0000000000 */
[----:B------:R-:W-:-:S05]  /*1720*/  FMNMX R15, R2, R22, !PT ;  /* 0x00000016020f7209 */ /* 0x000fca0007800000 */
[----:B------:R-:W-:-:S04]  /*1730*/  FADD R3, -R15, R22 ;  /* 0x000000160f037221 */ /* 0x000fc80000000100 */
[----:B------:R-:W-:-:S04]  /*1740*/  FFMA.SAT R23, R3, R14, 0.5 ;  /* 0x3f00000003177423 */ /* 0x000fc8000000200e */
[----:B------:R-:W-:-:S04]  /*1750*/  FFMA.RM R23, R23, R12, 12582913 ;  /* 0x4b40000117177423 */ /* 0x000fc8000000400c */
[C---:B------:R-:W-:Y:S01]  /*1760*/  FADD R20, R23.reuse, -12583039 ;  /* 0xcb40007f17147421 */ /* 0x040fe20000000000 */
[----:B------:R-:W-:-:S03]  /*1770*/  SHF.L.U32 R19, R23, 0x17, RZ ;  /* 0x0000001717137819 */ /* 0x000fc600000006ff */
[----:B------:R-:W-:-:S04]  /*1780*/  FFMA R20, R3, 1.4426950216293334961, -R20 ;  /* 0x3fb8aa3b03147823 */ /* 0x000fc80000000814 */
[----:B------:R-:W-:Y:S01]  /*1790*/  FFMA R20, R3, 1.925963033500011079e-08, R20 ;  /* 0x32a5706003147823 */ /* 0x000fe20000000014 */
[----:B------:R-:W-:-:S04]  /*17a0*/  FADD R3, R2, -R15 ;  /* 0x8000000f02037221 */ /* 0x000fc80000000000 */
[----:B------:R-:W-:Y:S01]  /*17b0*/  FFMA.SAT R21, R3, R14, 0.5 ;  /* 0x3f00000003157423 */ /* 0x000fe2000000200e */
[----:B------:R-:W0:Y:S03]  /*17c0*/  MUFU.EX2 R20, R20 ;  /* 0x0000001400147308 */ /* 0x000e260000000800 */
[----:B------:R-:W-:-:S04]  /*17d0*/  FFMA.RM R21, R21, R12, 12582913 ;  /* 0x4b40000115157423 */ /* 0x000fc8000000400c */
[C---:B------:R-:W-:Y:S01]  /*17e0*/  FADD R2, R21.reuse, -12583039 ;  /* 0xcb40007f15027421 */ /* 0x040fe20000000000 */
[----:B------:R-:W-:-:S03]  /*17f0*/  SHF.L.U32 R21, R21, 0x17, RZ ;  /* 0x0000001715157819 */ /* 0x000fc600000006ff */
[----:B------:R-:W-:-:S04]  /*1800*/  FFMA R2, R3, 1.4426950216293334961, -R2 ;  /* 0x3fb8aa3b03027823 */ /* 0x000fc80000000802 */
[----:B------:R-:W-:Y:S01]  /*1810*/  FFMA R22, R3, 1.925963033500011079e-08, R2 ;  /* 0x32a5706003167823 */ /* 0x000fe20000000002 */
[----:B------:R-:W-:-:S04]  /*1820*/  IMAD.WIDE R2, R17, 0x4, R4 ;  /* 0x0000000411027825 */ /* 0x000fc800078e0204 */
[----:B0-----:R-:W-:Y:S02]  /*1830*/  FMUL R19, R19, R20 ;  /* 0x0000001413137220 */ /* 0x001fe40000400000 */
[----:B------:R-:W2:Y:S01]  /*1840*/  LDG.E.CONSTANT R20, desc[UR6][R2.64] ;  /* 0x0000000602147981 */ /* 0x000ea2000c1e9900 */
[----:B------:R-:W0:Y:S02]  /*1850*/  MUFU.EX2 R22, R22 ;  /* 0x0000001600167308 */ /* 0x000e240000000800 */
[----:B0-----:R-:W-:-:S04]  /*1860*/  FMUL R21, R21, R22 ;  /* 0x0000001615157220 */ /* 0x001fc80000400000 */
[----:B--2---:R-:W-:-:S04]  /*1870*/  FMUL R20, R21, R20 ;  /* 0x0000001415147220 */ /* 0x004fc80000400000 */
[C---:B------:R-:W-:Y:S02]  /*1880*/  FFMA R10, R19.reuse, R10, R20 ;  /* 0x0000000a130a7223 */ /* 0x040fe40000000014 */
[----:B------:R-:W2:Y:S01]  /*1890*/  LDG.E.CONSTANT R20, desc[UR6][R2.64+0x80] ;  /* 0x0000800602147981 */ /* 0x000ea2000c1e9900 */
[----:B------:R-:W-:Y:S01]  /*18a0*/  FFMA R18, R19, R18, R21 ;  /* 0x0000001213127223 */ /* 0x000fe20000000015 */
[----:B------:R-:W-:Y:S01]  /*18b0*/  MOV R28, R24 ;  /* 0x00000018001c7202 */ /* 0x000fe20000000f00 */
[----:B--2---:R-:W-:Y:S01]  /*18c0*/  FMUL R20, R21, R20 ;  /* 0x0000001415147220 */ /* 0x004fe20000400000 */
[----:B------:R-:W-:-:S03]  /*18d0*/  HFMA2 R21, -RZ, RZ, 0, 9.5367431640625e-07 ;  /* 0x00000010ff157431 */ /* 0x000fc600000001ff */
[----:B------:R-:W-:Y:S01]  /*18e0*/  FFMA R11, R19, R11, R20 ;  /* 0x0000000b130b7223 */ /* 0x000fe20000000014 */
[----:B------:R-:W-:Y:S02]  /*18f0*/  MOV R20, 0x1f ;  /* 0x0000001f00147802 */ /* 0x000fe40000000f00 */
[----:B------:R-:W-:-:S07]  /*1900*/  MOV R19, 0xffffffff ;  /* 0xffffffff00137802 */ /* 0x000fce0000000f00 */
[----:B------:R-:W-:Y:S05]  /*1910*/  WARPSYNC.COLLECTIVE R19, `(.L_x_157) ;  /* 0x0000000013087348 */ /* 0x000fea0003c00000 */
[----:B------:R0:W1:Y:S02]  /*1920*/  SHFL.BFLY P0, R23, R28, R21, R20 ;  /* 0x0c0000151c177389 */ /* 0x0000640000000014 */
[----:B01----:R-:W-:Y:S05]  /*1930*/  ENDCOLLECTIVE ;  /* 0x000000000000791b */ /* 0x003fea0003800000 */
.L_x_157:
[----:B------:R-:W-:Y:S01]  /*1940*/  HFMA2 R21, -RZ, RZ, 0, 4.76837158203125e-07 ;  /* 0x00000008ff157431 */ /* 0x000fe200000001ff */
[----:B------:R-:W-:-:S05]  /*1950*/  MOV R27, R23 ;  /* 0x00000017001b7202 */ /* 0x000fca0000000f00 */
[----:B------:R-:W-:-:S05]  /*1960*/  FADD R27, R24, R27 ;  /* 0x0000001b181b7221 */ /* 0x000fca0000000000 */
[----:B------:R-:W-:-:S07]  /*1970*/  MOV R28, R27 ;  /* 0x0000001b001c7202 */ /* 0x000fce0000000f00 */
[----:B------:R-:W-:Y:S05]  /*1980*/  WARPSYNC.COLLECTIVE R19, `(.L_x_158) ;  /* 0x0000000013087348 */ /* 0x000fea0003c00000 */
[----:B------:R0:W1:Y:S02]  /*1990*/  SHFL.BFLY P0, R23, R28, R21, R20 ;  /* 0x0c0000151c177389 */ /* 0x0000640000000014 */
[----:B01----:R-:W-:Y:S05]  /*19a0*/  ENDCOLLECTIVE ;  /* 0x000000000000791b */ /* 0x003fea0003800000 */
.L_x_158:
[----:B------:R-:W-:Y:S01]  /*19b0*/  HFMA2 R21, -RZ, RZ, 0, 2.384185791015625e-07 ;  /* 0x00000004ff157431 */ /* 0x000fe200000001ff */
[----:B------:R-:W-:-:S05]  /*19c0*/  MOV R26, R23 ;  /* 0x00000017001a7202 */ /* 0x000fca0000000f00 */
[----:B------:R-:W-:-:S05]  /*19d0*/  FADD R26, R27, R26 ;  /* 0x0000001a1b1a7221 */ /* 0x000fca0000000000 */
[----:B------:R-:W-:-:S07]  /*19e0*/  MOV R28, R26 ;  /* 0x0000001a001c7202 */ /* 0x000fce0000000f00 */
[----:B------:R-:W-:Y:S05]  /*19f0*/  WARPSYNC.COLLECTIVE R19, `(.L_x_159) ;  /* 0x0000000013087348 */ /* 0x000fea0003c00000 */
[----:B------:R0:W1:Y:S02]  /*1a00*/  SHFL.BFLY P0, R23, R28, R21, R20 ;  /* 0x0c0000151c177389 */ /* 0x0000640000000014 */
[----:B01----:R-:W-:Y:S05]  /*1a10*/  ENDCOLLECTIVE ;  /* 0x000000000000791b */ /* 0x003fea0003800000 */
.L_x_159:
[----:B------:R-:W-:Y:S01]  /*1a20*/  HFMA2 R21, -RZ, RZ, 0, 1.1920928955078125e-07 ;  /* 0x00000002ff157431 */ /* 0x000fe200000001ff */
[----:B------:R-:W-:-:S05]  /*1a30*/  MOV R25, R23 ;  /* 0x0000001700197202 */ /* 0x000fca0000000f00 */
[----:B------:R-:W-:-:S05]  /*1a40*/  FADD R25, R26, R25 ;  /* 0x000000191a197221 */ /* 0x000fca0000000000 */
[----:B------:R-:W-:-:S07]  /*1a50*/  MOV R28, R25 ;  /* 0x00000019001c7202 */ /* 0x000fce0000000f00 */
[----:B------:R-:W-:Y:S05]  /*1a60*/  WARPSYNC.COLLECTIVE R19, `(.L_x_160) ;  /* 0x0000000013087348 */ /* 0x000fea0003c00000 */
[----:B------:R0:W1:Y:S02]  /*1a70*/  SHFL.BFLY P0, R23, R28, R21, R20 ;  /* 0x0c0000151c177389 */ /* 0x0000640000000014 */
[----:B01----:R-:W-:Y:S05]  /*1a80*/  ENDCOLLECTIVE ;  /* 0x000000000000791b */ /* 0x003fea0003800000 */
.L_x_160:
[----:B------:R-:W-:Y:S01]  /*1a90*/  HFMA2 R21, -RZ, RZ, 0, 5.9604644775390625e-08 ;  /* 0x00000001ff157431 */ /* 0x000fe200000001ff */
[----:B------:R-:W-:-:S05]  /*1aa0*/  MOV R22, R23 ;  /* 0x0000001700167202 */ /* 0x000fca0000000f00 */
[----:B------:R-:W-:-:S05]  /*1ab0*/  FADD R22, R25, R22 ;  /* 0x0000001619167221 */ /* 0x000fca0000000000 */
[----:B------:R-:W-:-:S07]  /*1ac0*/  MOV R28, R22 ;  /* 0x00000016001c7202 */ /* 0x000fce0000000f00 */
[----:B------:R-:W-:Y:S05]  /*1ad0*/  WARPSYNC.COLLECTIVE R19, `(.L_x_161) ;  /* 0x0000000013087348 */ /* 0x000fea0003c00000 */
[----:B------:R0:W1:Y:S02]  /*1ae0*/  SHFL.BFLY P0, R23, R28, R21, R20 ;  /* 0x0c0000151c177389 */ /* 0x0000640000000014 */
[----:B01----:R-:W-:Y:S05]  /*1af0*/  ENDCOLLECTIVE ;  /* 0x000000000000791b */ /* 0x003fea0003800000 */
.L_x_161:
[----:B------:R-:W-:Y:S05]  /*1b00*/  BRA `(.L_x_162) ;  /* 0xfffffff0008c7947 */ /* 0x000fea000383ffff */
        .weak           $__internal_6_$__cuda_sm20_rcp_rn_f32_slowpath
        .type           $__internal_6_$__cuda_sm20_rcp_rn_f32_slowpath,@function
        .size           $__internal_6_$__cuda_sm20_rcp_rn_f32_slowpath,(.L_x_510 - $__internal_6_$__cuda_sm20_rcp_rn_f32_slowpath)
$__internal_6_$__cuda_sm20_rcp_rn_f32_slowpath:
        /* <DEDUP_REMOVED lines=15> */
.L_x_164:
[----:B------:R-:W-:-:S04]  /*1c00*/  IADD3 R9, PT, PT, R7, -0xfd, RZ ;  /* 0xffffff0307097810 */ /* 0x000fc80007ffe0ff */
        /* <DEDUP_REMOVED lines=32> */
.L_x_166:
[----:B------:R0:W1:Y:S02]  /*1e10*/  MUFU.RCP R3, R0 ;  /* 0x0000000000037308 */ /* 0x0000640000001000 */
.L_x_165:
[----:B------:R-:W-:Y:S05]  /*1e20*/  BSYNC.RECONVERGENT B1 ;  /* 0x0000000000017941 */ /* 0x000fea0003800200 */
.L_x_163:
[----:B------:R-:W-:-:S04]  /*1e30*/  HFMA2 R5, -RZ, RZ, 0, 0 ;  /* 0x00000000ff057431 */ /* 0x000fc800000001ff */
[----:B01----:R-:W-:Y:S05]  /*1e40*/  RET.REL.NODEC R4 `(_Z23flash_attn_sinks_kernelIfLi64ELi4EEvPKT_S2_S2_PS0_PKffiiii) ;  /* 0xffffffe0046c7950 */ /* 0x003fea0003c3ffff */
.L_x_167:
        /* <DEDUP_REMOVED lines=11> */
.L_x_510:


//--------------------- .text._Z23flash_attn_sinks_kernelI13__nv_bfloat16Li256ELi4EEvPKT_S3_S3_PS1_PKffiiii --------------------------
	.section	.text._Z23flash_attn_sinks_kernelI13__nv_bfloat16Li256ELi4EEvPKT_S3_S3_PS1_PKffiiii,"ax",@progbits
	.align	128
        .global         _Z23flash_attn_sinks_kernelI13__nv_bfloat16Li256ELi4EEvPKT_S3_S3_PS1_PKffiiii
        .type           _Z23flash_attn_sinks_kernelI13__nv_bfloat16Li256ELi4EEvPKT_S3_S3_PS1_PKffiiii,@function
        .size           _Z23flash_attn_sinks_kernelI13__nv_bfloat16Li256ELi4EEvPKT_S3_S3_PS1_PKffiiii,(.L_x_511 - _Z23flash_attn_sinks_kernelI13__nv_bfloat16Li256ELi4EEvPKT_S3_S3_PS1_PKffiiii)
        .other          _Z23flash_attn_sinks_kernelI13__nv_bfloat16Li256ELi4EEvPKT_S3_S3_PS1_PKffiiii,@"STO_CUDA_ENTRY STV_DEFAULT"
_Z23flash_attn_sinks_kernelI13__nv_bfloat16Li256ELi4EEvPKT_S3_S3_PS1_PKffiiii:
.text._Z23flash_attn_sinks_kernelI13__nv_bfloat16Li256ELi4EEvPKT_S3_S3_PS1_PKffiiii:
        /* <DEDUP_REMOVED lines=13> */
[----:B------:R-:W0:Y:S08]  /*00d0*/  LDC.64 R2, c[0x0][0x3b0] ;  /* 0x0000ec00ff027b82 */ /* 0x000e300000000a00 */
[----:B------:R-:W2:Y:S01]  /*00e0*/  LDC.64 R8, c[0x0][0x380] ;  /* 0x0000e000ff087b82 */ /* 0x000ea20000000a00 */
[----:B0-----:R-:W-:-:S04]  /*00f0*/  IMAD R0, R2, UR5, R13 ;  /* 0x0000000502007c24 */ /* 0x001fc8000f8e020d */
[----:B------:R-:W-:-:S05]  /*0100*/  IMAD R0, R0, UR8, R5 ;  /* 0x0000000800007c24 */ /* 0x000fca000f8e0205 */
[----:B------:R-:W-:-:S05]  /*0110*/  LEA R4, R0, R23, 0x8 ;  /* 0x0000001700047211 */ /* 0x000fca00078e40ff */
[----:B--2---:R-:W-:-:S05]  /*0120*/  IMAD.WIDE R8, R4, 0x2, R8 ;  /* 0x0000000204087825 */ /* 0x004fca00078e0208 */
[----:B-1----:R-:W2:Y:S04]  /*0130*/  LDG.E.U16.CONSTANT R20, desc[UR6][R8.64+0x40] ;  /* 0x0000400608147981 */ /* 0x002ea8000c1e9500 */
[----:B------:R-:W3:Y:S04]  /*0140*/  LDG.E.U16.CONSTANT R15, desc[UR6][R8.64+0x80] ;  /* 0x00008006080f7981 */ /* 0x000ee8000c1e9500 */
[----:B------:R-:W4:Y:S04]  /*0150*/  LDG.E.U16.CONSTANT R16, desc[UR6][R8.64+0xc0] ;  /* 0x0000c00608107981 */ /* 0x000f28000c1e9500 */
[----:B------:R-:W5:Y:S04]  /*0160*/  LDG.E.U16.CONSTANT R18, desc[UR6][R8.64+0x140] ;  /* 0x0001400608127981 */ /* 0x000f68000c1e9500 */
[----:B------:R-:W5:Y:S04]  /*0170*/  LDG.E.U16.CONSTANT R19, desc[UR6][R8.64+0x180] ;  /* 0x0001800608137981 */ /* 0x000f68000c1e9500 */
[----:B------:R-:W5:Y:S04]  /*0180*/  LDG.E.U16.CONSTANT R21, desc[UR6][R8.64+0x1c0] ;  /* 0x0001c00608157981 */ /* 0x000f68000c1e9500 */
[----:B------:R-:W5:Y:S04]  /*0190*/  LDG.E.U16.CONSTANT R0, desc[UR6][R8.64] ;  /* 0x0000000608007981 */ /* 0x000f68000c1e9500 */
[----:B------:R0:W5:Y:S01]  /*01a0*/  LDG.E.U16.CONSTANT R17, desc[UR6][R8.64+0x100] ;  /* 0x0001000608117981 */ /* 0x000162000c1e9500 */
[----:B------:R-:W-:-:S04]  /*01b0*/  IABS R11, R3 ;  /* 0x00000003000b7213 */ /* 0x000fc80000000000 */
[----:B------:R-:W1:Y:S08]  /*01c0*/  I2F.RP R10, R11 ;  /* 0x0000000b000a7306 */ /* 0x000e700000209400 */
[----:B-1----:R-:W1:Y:S02]  /*01d0*/  MUFU.RCP R10, R10 ;  /* 0x0000000a000a7308 */ /* 0x002e640000001000 */
[----:B-1----:R-:W-:-:S06]  /*01e0*/  IADD3 R6, PT, PT, R10, 0xffffffe, RZ ;  /* 0x0ffffffe0a067810 */ /* 0x002fcc0007ffe0ff */
[----:B------:R1:W1:Y:S01]  /*01f0*/  F2I.FTZ.U32.TRUNC.NTZ R7, R6 ;  /* 0x0000000600077305 */ /* 0x000262000021f000 */
[----:B0-----:R-:W-:Y:S01]  /*0200*/  IABS R8, R2 ;  /* 0x0000000200087213 */ /* 0x001fe20000000000 */
[----:B-1----:R-:W-:Y:S01]  /*0210*/  IMAD.MOV.U32 R6, RZ, RZ, RZ ;  /* 0x000000ffff067224 */ /* 0x002fe200078e00ff */
[----:B------:R-:W-:-:S05]  /*0220*/  IADD3 R12, PT, PT, RZ, -R7, RZ ;  /* 0x80000007ff0c7210 */ /* 0x000fca0007ffe0ff */
[----:B------:R-:W-:-:S04]  /*0230*/  IMAD R25, R12, R11, RZ ;  /* 0x0000000b0c197224 */ /* 0x000fc800078e02ff */
[----:B------:R-:W-:-:S06]  /*0240*/  IMAD.HI.U32 R7, R7, R25, R6 ;  /* 0x0000001907077227 */ /* 0x000fcc00078e0006 */
[----:B------:R-:W-:-:S05]  /*0250*/  IMAD.HI.U32 R7, R7, R8, RZ ;  /* 0x0000000807077227 */ /* 0x000fca00078e00ff */
[----:B------:R-:W-:-:S05]  /*0260*/  IADD3 R9, PT, PT, -R7, RZ, RZ ;  /* 0x000000ff07097210 */ /* 0x000fca0007ffe1ff */
[----:B------:R-:W-:-:S05]  /*0270*/  IMAD R8, R11, R9, R8 ;  /* 0x000000090b087224 */ /* 0x000fca00078e0208 */
[----:B------:R-:W-:Y:S02]  /*0280*/  ISETP.GT.U32.AND P1, PT, R11, R8, PT ;  /* 0x000000080b00720c */ /* 0x000fe40003f24070 */
[----:B------:R-:W-:-:S11]  /*0290*/  LOP3.LUT R2, R2, R3, RZ, 0x3c, !PT ;  /* 0x0000000302027212 */ /* 0x000fd600078e3cff */
[----:B------:R-:W-:-:S04]  /*02a0*/  @!P1 IADD3 R8, PT, PT, R8, -R11, RZ ;  /* 0x8000000b08089210 */ /* 0x000fc80007ffe0ff */
[----:B------:R-:W-:Y:S02]  /*02b0*/  ISETP.GE.U32.AND P0, PT, R8, R11, PT ;  /* 0x0000000b0800720c */ /* 0x000fe40003f06070 */
[----:B------:R-:W-:Y:S02]  /*02c0*/  @!P1 IADD3 R7, PT, PT, R7, 0x1, RZ ;  /* 0x0000000107079810 */ /* 0x000fe40007ffe0ff */
[----:B------:R-:W-:Y:S02]  /*02d0*/  ISETP.GE.AND P2, PT, R2, RZ, PT ;  /* 0x000000ff0200720c */ /* 0x000fe40003f46270 */
[----:B------:R-:W-:-:S07]  /*02e0*/  ISETP.NE.AND P1, PT, R3, RZ, PT ;  /* 0x000000ff0300720c */ /* 0x000fce0003f25270 */
[----:B------:R-:W-:-:S05]  /*02f0*/  @P0 VIADD R7, R7, 0x1 ;  /* 0x0000000107070836 */ /* 0x000fca0000000000 */
[----:B------:R-:W-:-:S04]  /*0300*/  MOV R2, R7 ;  /* 0x0000000700027202 */ /* 0x000fc80000000f00 */
[----:B------:R-:W-:Y:S02]  /*0310*/  @!P2 IADD3 R2, PT, PT, -R2, RZ, RZ ;  /* 0x000000ff0202a210 */ /* 0x000fe40007ffe1ff */
[----:B------:R-:W-:-:S04]  /*0320*/  @!P1 LOP3.LUT R2, RZ, R3, RZ, 0x33, !PT ;  /* 0x00000003ff029212 */ /* 0x000fc800078e33ff */
[----:B------:R-:W-:-:S04]  /*0330*/  IABS R9, R2 ;  /* 0x0000000200097213 */ /* 0x000fc80000000000 */
        /* <DEDUP_REMOVED lines=8> */
[----:B------:R-:W-:Y:S01]  /*03c0*/  IABS R12, R2 ;  /* 0x00000002000c7213 */ /* 0x000fe20000000000 */
[----:B------:R-:W-:-:S03]  /*03d0*/  IMAD.HI.U32 R7, R7, R11, R6 ;  /* 0x0000000b07077227 */ /* 0x000fc600078e0006 */
[----:B------:R-:W-:-:S03]  /*03e0*/  IADD3 R8, PT, PT, RZ, -R12, RZ ;  /* 0x8000000cff087210 */ /* 0x000fc60007ffe0ff */
[----:B------:R-:W-:-:S04]  /*03f0*/  IMAD.HI.U32 R7, R7, R10, RZ ;  /* 0x0000000a07077227 */ /* 0x000fc800078e00ff */
[----:B------:R-:W-:Y:S02]  /*0400*/  IMAD R6, R7, R8, R10 ;  /* 0x0000000807067224 */ /* 0x000fe400078e020a */
[----:B------:R-:W0:Y:S03]  /*0410*/  LDC R8, c[0x0][0x3b8] ;  /* 0x0000ee00ff087b82 */ /* 0x000e260000000800 */
[----:B------:R-:W-:-:S13]  /*0420*/  ISETP.GT.U32.AND P1, PT, R9, R6, PT ;  /* 0x000000060900720c */ /* 0x000fda0003f24070 */
[----:B------:R-:W-:-:S04]  /*0430*/  @!P1 IADD3 R6, PT, PT, R6, -R9, RZ ;  /* 0x8000000906069210 */ /* 0x000fc80007ffe0ff */
[----:B------:R-:W-:Y:S02]  /*0440*/  ISETP.GE.U32.AND P0, PT, R6, R9, PT ;  /* 0x000000090600720c */ /* 0x000fe40003f06070 */
[----:B------:R-:W-:Y:S01]  /*0450*/  LOP3.LUT R6, R13, R2, RZ, 0x3c, !PT ;  /* 0x000000020d067212 */ /* 0x000fe200078e3cff */
[----:B------:R-:W-:Y:S01]  /*0460*/  @!P1 VIADD R7, R7, 0x1 ;  /* 0x0000000107079836 */ /* 0x000fe20000000000 */
[----:B------:R-:W-:Y:S02]  /*0470*/  ISETP.NE.AND P1, PT, R2, RZ, PT ;  /* 0x000000ff0200720c */ /* 0x000fe40003f25270 */
[----:B------:R-:W-:-:S07]  /*0480*/  ISETP.GE.AND P2, PT, R6, RZ, PT ;  /* 0x000000ff0600720c */ /* 0x000fce0003f46270 */
[----:B------:R-:W-:Y:S02]  /*0490*/  @P0 IADD3 R7, PT, PT, R7, 0x1, RZ ;  /* 0x0000000107070810 */ /* 0x000fe40007ffe0ff */
[----:B0-----:R-:W-:-:S04]  /*04a0*/  VIADDMNMX R6, R5, -R8, 0xffffffff, !PT ;  /* 0xffffffff05067446 */ /* 0x001fc80007800908 */
[----:B------:R-:W-:Y:S02]  /*04b0*/  @!P2 IADD3 R7, PT, PT, -R7, RZ, RZ ;  /* 0x000000ff0707a210 */ /* 0x000fe40007ffe1ff */
[----:B------:R-:W-:Y:S02]  /*04c0*/  @!P1 LOP3.LUT R7, RZ, R2, RZ, 0x33, !PT ;  /* 0x00000002ff079212 */ /* 0x000fe400078e33ff */
[----:B------:R-:W-:Y:S02]  /*04d0*/  ISETP.GT.AND P0, PT, R8, RZ, PT ;  /* 0x000000ff0800720c */ /* 0x000fe40003f04270 */
[----:B------:R-:W-:Y:S01]  /*04e0*/  IADD3 R6, PT, PT, R6, 0x1, RZ ;  /* 0x0000000106067810 */ /* 0x000fe20007ffe0ff */
[----:B------:R-:W-:Y:S01]  /*04f0*/  IMAD R3, R3, UR5, R7 ;  /* 0x0000000503037c24 */ /* 0x000fe2000f8e0207 */
[----:B------:R-:W0:Y:S02]  /*0500*/  LDCU UR5, c[0x0][0x3a8] ;  /* 0x00007500ff0577ac */ /* 0x000e240008000800 */
[----:B------:R-:W-:-:S04]  /*0510*/  SEL R2, R6, RZ, P0 ;  /* 0x000000ff06027207 */ /* 0x000fc80000000000 */
[----:B------:R-:W-:Y:S01]  /*0520*/  ISETP.GT.U32.AND P0, PT, R2, R5, PT ;  /* 0x000000050200720c */ /* 0x000fe20003f04070 */
[----:B------:R-:W-:Y:S01]  /*0530*/  BSSY B0, `(.L_x_168) ;  /* 0x0000084000007945 */ /* 0x000fe20003800000 */
[----:B------:R-:W-:Y:S02]  /*0540*/  HFMA2 R12, -RZ, RZ, 0, 0 ;  /* 0x00000000ff0c7431 */ /* 0x000fe400000001ff */
[----:B------:R-:W-:Y:S01]  /*0550*/  IMAD.MOV.U32 R24, RZ, RZ, -0x800001 ;  /* 0xff7fffffff187424 */ /* 0x000fe200078e00ff */
[----:B------:R-:W-:Y:S02]  /*0560*/  MOV R5, RZ ;  /* 0x000000ff00057202 */ /* 0x000fe40000000f00 */
[----:B--2---:R-:W-:Y:S02]  /*0570*/  SHF.L.U32 R20, R20, 0x10, RZ ;  /* 0x0000001014147819 */ /* 0x004fe400000006ff */
[----:B---3--:R-:W-:Y:S02]  /*0580*/  SHF.L.U32 R25, R15, 0x10, RZ ;  /* 0x000000100f197819 */ /* 0x008fe400000006ff */
[----:B----4-:R-:W-:-:S02]  /*0590*/  SHF.L.U32 R26, R16, 0x10, RZ ;  /* 0x00000010101a7819 */ /* 0x010fc400000006ff */
[----:B-----5:R-:W-:Y:S02]  /*05a0*/  SHF.L.U32 R28, R18, 0x10, RZ ;  /* 0x00000010121c7819 */ /* 0x020fe400000006ff */
[----:B------:R-:W-:Y:S02]  /*05b0*/  SHF.L.U32 R29, R19, 0x10, RZ ;  /* 0x00000010131d7819 */ /* 0x000fe400000006ff */
[----:B------:R-:W-:Y:S01]  /*05c0*/  SHF.L.U32 R21, R21, 0x10, RZ ;  /* 0x0000001015157819 */ /* 0x000fe200000006ff */
[----:B0-----:R-:W-:Y:S01]  /*05d0*/  FMUL R15, R20, UR5 ;  /* 0x00000005140f7c20 */ /* 0x001fe20008400000 */
[----:B------:R-:W-:Y:S02]  /*05e0*/  IMAD.U32 R0, R0, 0x10000, RZ ;  /* 0x0001000000007824 */ /* 0x000fe400078e00ff */
[----:B------:R-:W-:Y:S02]  /*05f0*/  IMAD.U32 R27, R17, 0x10000, RZ ;  /* 0x00010000111b7824 */ /* 0x000fe400078e00ff */
[----:B------:R-:W-:Y:S01]  /*0600*/  FMUL R0, R0, UR5 ;  /* 0x0000000500007c20 */ /* 0x000fe20008400000 */
[----:B------:R-:W-:Y:S01]  /*0610*/  FMUL R16, R25, UR5 ;  /* 0x0000000519107c20 */ /* 0x000fe20008400000 */
[----:B------:R-:W-:Y:S01]  /*0620*/  FMUL R17, R26, UR5 ;  /* 0x000000051a117c20 */ /* 0x000fe20008400000 */
[----:B------:R-:W-:Y:S01]  /*0630*/  FMUL R18, R27, UR5 ;  /* 0x000000051b127c20 */ /* 0x000fe20008400000 */
[----:B------:R-:W-:Y:S01]  /*0640*/  FMUL R19, R28, UR5 ;  /* 0x000000051c137c20 */ /* 0x000fe20008400000 */
[----:B------:R-:W-:Y:S01]  /*0650*/  FMUL R20, R29, UR5 ;  /* 0x000000051d147c20 */ /* 0x000fe20008400000 */
[----:B------:R-:W-:Y:S01]  /*0660*/  FMUL R21, R21, UR5 ;  /* 0x0000000515157c20 */ /* 0x000fe20008400000 */
[----:B------:R-:W-:-:S02]  /*0670*/  CS2R R6, SRZ ;  /* 0x0000000000067805 */ /* 0x000fc4000001ff00 */
[----:B------:R-:W-:Y:S02]  /*0680*/  CS2R R8, SRZ ;  /* 0x0000000000087805 */ /* 0x000fe4000001ff00 */
[----:B------:R-:W-:Y:S02]  /*0690*/  CS2R R10, SRZ ;  /* 0x00000000000a7805 */ /* 0x000fe4000001ff00 */
[----:B------:R-:W-:Y:S01]  /*06a0*/  MOV R14, RZ ;  /* 0x000000ff000e7202 */ /* 0x000fe20000000f00 */
[----:B------:R-:W-:Y:S01]  /*06b0*/  IMAD R3, R3, UR8, RZ ;  /* 0x0000000803037c24 */ /* 0x000fe2000f8e02ff */
[----:B------:R-:W-:Y:S06]  /*06c0*/  @P0 BRA `(.L_x_169) ;  /* 0x0000000400a80947 */ /* 0x000fec0003800000 */
[----:B------:R-:W-:Y:S01]  /*06d0*/  IMAD.IADD R24, R3, 0x1, R2 ;  /* 0x0000000103187824 */ /* 0x000fe200078e0202 */
[----:B------:R-:W-:Y:S01]  /*06e0*/  BSSY B1, `(.L_x_169) ;  /* 0x0000068000017945 */ /* 0x000fe20003800000 */
[----:B------:R-:W-:Y:S02]  /*06f0*/  IADD3 R22, PT, PT, R2, -UR4, -R22 ;  /* 0x8000000402167c10 */ /* 0x000fe4000fffe816 */
[----:B------:R-:W-:Y:S02]  /*0700*/  MOV R25, 0xff7fffff ;  /* 0xff7fffff00197802 */ /* 0x000fe40000000f00 */
[----:B------:R-:W-:Y:S02]  /*0710*/  LEA R23, R24, R23, 0x8 ;  /* 0x0000001718177211 */ /* 0x000fe400078e40ff */
[----:B------:R-:W-:-:S07]  /*0720*/  MOV R5, RZ ;  /* 0x000000ff00057202 */ /* 0x000fce0000000f00 */
.L_x_171:
[----:B------:R-:W0:Y:S02]  /*0730*/  LDC.64 R2, c[0x0][0x388] ;  /* 0x0000e200ff027b82 */ /* 0x000e240000000a00 */
[----:B0-----:R-:W-:-:S05]  /*0740*/  IMAD.WIDE R2, R23, 0x2, R2 ;  /* 0x0000000217027825 */ /* 0x001fca00078e0202 */
[----:B------:R-:W2:Y:S04]  /*0750*/  LDG.E.U16.CONSTANT R29, desc[UR6][R2.64] ;  /* 0x00000006021d7981 */ /* 0x000ea8000c1e9500 */
[----:B------:R-:W3:Y:S04]  /*0760*/  LDG.E.U16.CONSTANT R30, desc[UR6][R2.64+0x40] ;  /* 0x00004006021e7981 */ /* 0x000ee8000c1e9500 */
[----:B------:R-:W4:Y:S04]  /*0770*/  LDG.E.U16.CONSTANT R32, desc[UR6][R2.64+0x80] ;  /* 0x0000800602207981 */ /* 0x000f28000c1e9500 */
[----:B------:R-:W5:Y:S04]  /*0780*/  LDG.E.U16.CONSTANT R33, desc[UR6][R2.64+0xc0] ;  /* 0x0000c00602217981 */ /* 0x000f68000c1e9500 */
[----:B------:R-:W5:Y:S04]  /*0790*/  LDG.E.U16.CONSTANT R24, desc[UR6][R2.64+0x100] ;  /* 0x0001000602187981 */ /* 0x000f68000c1e9500 */
[----:B------:R-:W5:Y:S04]  /*07a0*/  LDG.E.U16.CONSTANT R26, desc[UR6][R2.64+0x140] ;  /* 0x00014006021a7981 */ /* 0x000f68000c1e9500 */
[----:B------:R-:W5:Y:S04]  /*07b0*/  LDG.E.U16.CONSTANT R27, desc[UR6][R2.64+0x180] ;  /* 0x00018006021b7981 */ /* 0x000f68000c1e9500 */
[----:B------:R0:W5:Y:S01]  /*07c0*/  LDG.E.U16.CONSTANT R28, desc[UR6][R2.64+0x1c0] ;  /* 0x0001c006021c7981 */ /* 0x000162000c1e9500 */
[----:B------:R-:W-:Y:S01]  /*07d0*/  UMOV UR5, 0xffffffff ;  /* 0xffffffff00057882 */ /* 0x000fe20000000000 */
[----:B--2---:R-:W-:Y:S01]  /*07e0*/  IMAD.U32 R29, R29, 0x10000, RZ ;  /* 0x000100001d1d7824 */ /* 0x004fe200078e00ff */
[----:B---3--:R-:W-:-:S03]  /*07f0*/  SHF.L.U32 R31, R30, 0x10, RZ ;  /* 0x000000101e1f7819 */ /* 0x008fc600000006ff */
[----:B------:R-:W-:Y:S01]  /*0800*/  FFMA R30, R0, R29, RZ ;  /* 0x0000001d001e7223 */ /* 0x000fe200000000ff */
[----:B----4-:R-:W-:-:S03]  /*0810*/  SHF.L.U32 R32, R32, 0x10, RZ ;  /* 0x0000001020207819 */ /* 0x010fc600000006ff */
[----:B------:R-:W-:Y:S01]  /*0820*/  FFMA R31, R15, R31, R30 ;  /* 0x0000001f0f1f7223 */ /* 0x000fe2000000001e */
[----:B-----5:R-:W-:-:S03]  /*0830*/  SHF.L.U32 R33, R33, 0x10, RZ ;  /* 0x0000001021217819 */ /* 0x020fc600000006ff */
[----:B------:R-:W-:Y:S01]  /*0840*/  FFMA R32, R16, R32, R31 ;  /* 0x0000002010207223 */ /* 0x000fe2000000001f */
[----:B------:R-:W-:-:S03]  /*0850*/  IMAD.U32 R24, R24, 0x10000, RZ ;  /* 0x0001000018187824 */ /* 0x000fc600078e00ff */
[----:B------:R-:W-:Y:S01]  /*0860*/  FFMA R33, R17, R33, R32 ;  /* 0x0000002111217223 */ /* 0x000fe20000000020 */
[----:B------:R-:W-:-:S03]  /*0870*/  SHF.L.U32 R26, R26, 0x10, RZ ;  /* 0x000000101a1a7819 */ /* 0x000fc600000006ff */
[----:B------:R-:W-:Y:S01]  /*0880*/  FFMA R24, R18, R24, R33 ;  /* 0x0000001812187223 */ /* 0x000fe20000000021 */
[----:B------:R-:W-:-:S03]  /*0890*/  SHF.L.U32 R27, R27, 0x10, RZ ;  /* 0x000000101b1b7819 */ /* 0x000fc600000006ff */
[----:B0-----:R-:W-:Y:S01]  /*08a0*/  FFMA R3, R19, R26, R24 ;  /* 0x0000001a13037223 */ /* 0x001fe20000000018 */
[----:B------:R-:W-:-:S03]  /*08b0*/  SHF.L.U32 R28, R28, 0x10, RZ ;  /* 0x000000101c1c7819 */ /* 0x000fc600000006ff */
        /* <DEDUP_REMOVED lines=12> */
.L_x_182:
[----:B-1----:R-:W-:Y:S01]  /*0980*/  FADD R29, R26, R29 ;  /* 0x0000001d1a1d7221 */ /* 0x002fe20000000000 */
[----:B------:R-:W-:Y:S01]  /*0990*/  HFMA2 R30, -RZ, RZ, 3.7421875, 0 ;  /* 0x437c0000ff1e7431 */ /* 0x000fe200000001ff */
[----:B------:R-:W1:Y:S01]  /*09a0*/  LDC.64 R2, c[0x0][0x390] ;  /* 0x0000e400ff027b82 */ /* 0x000e620000000a00 */
[----:B0-----:R-:W-:Y:S02]  /*09b0*/  IMAD.MOV.U32 R26, RZ, RZ, 0x3bbb989d ;  /* 0x3bbb989dff1a7424 */ /* 0x001fe400078e00ff */
[----:B------:R-:W-:-:S05]  /*09c0*/  FMNMX R24, R29, R25, !PT ;  /* 0x000000191d187209 */ /* 0x000fca0007800000 */
[----:B------:R-:W-:Y:S01]  /*09d0*/  FADD R27, R29, -R24 ;  /* 0x800000181d1b7221 */ /* 0x000fe20000000000 */
[----:B------:R-:W-:-:S03]  /*09e0*/  FADD R31, -R24, R25 ;  /* 0x00000019181f7221 */ /* 0x000fc60000000100 */
[----:B------:R-:W-:-:S04]  /*09f0*/  FFMA.SAT R29, R27, R26, 0.5 ;  /* 0x3f0000001b1d7423 */ /* 0x000fc8000000201a */
[----:B------:R-:W-:-:S04]  /*0a00*/  FFMA.RM R29, R29, R30, 12582913 ;  /* 0x4b4000011d1d7423 */ /* 0x000fc8000000401e */
[----:B------:R-:W-:-:S04]  /*0a10*/  FADD R28, R29, -12583039 ;  /* 0xcb40007f1d1c7421 */ /* 0x000fc80000000000 */
[----:B------:R-:W-:Y:S01]  /*0a20*/  FFMA R28, R27, 1.4426950216293334961, -R28 ;  /* 0x3fb8aa3b1b1c7823 */ /* 0x000fe2000000081c */
[----:B-1----:R-:W-:-:S04]  /*0a30*/  IMAD.WIDE R2, R23, 0x2, R2 ;  /* 0x0000000217027825 */ /* 0x002fc800078e0202 */
[----:B------:R-:W-:Y:S01]  /*0a40*/  FFMA R34, R27, 1.925963033500011079e-08, R28 ;  /* 0x32a570601b227823 */ /* 0x000fe2000000001c */
[----:B------:R-:W-:Y:S01]  /*0a50*/  FFMA.SAT R27, R31, R26, 0.5 ;  /* 0x3f0000001f1b7423 */ /* 0x000fe2000000201a */
[----:B------:R-:W2:Y:S01]  /*0a60*/  LDG.E.U16.CONSTANT R25, desc[UR6][R2.64] ;  /* 0x0000000602197981 */ /* 0x000ea2000c1e9500 */
[----:B------:R-:W-:Y:S01]  /*0a70*/  SHF.L.U32 R36, R29, 0x17, RZ ;  /* 0x000000171d247819 */ /* 0x000fe200000006ff */
[----:B------:R0:W1:Y:S01]  /*0a80*/  MUFU.EX2 R33, R34 ;  /* 0x0000002200217308 */ /* 0x0000620000000800 */
[----:B------:R-:W-:Y:S01]  /*0a90*/  FFMA.RM R30, R27, R30, 12582913 ;  /* 0x4b4000011b1e7423 */ /* 0x000fe2000000401e */
[----:B------:R-:W3:Y:S03]  /*0aa0*/  LDG.E.U16.CONSTANT R26, desc[UR6][R2.64+0xc0] ;  /* 0x0000c006021a7981 */ /* 0x000ee6000c1e9500 */
[----:B------:R-:W-:Y:S01]  /*0ab0*/  FADD R32, R30, -12583039 ;  /* 0xcb40007f1e207421 */ /* 0x000fe20000000000 */
[----:B------:R-:W4:Y:S03]  /*0ac0*/  LDG.E.U16.CONSTANT R28, desc[UR6][R2.64+0x40] ;  /* 0x00004006021c7981 */ /* 0x000f26000c1e9500 */
[C---:B------:R-:W-:Y:S01]  /*0ad0*/  FFMA R32, R31.reuse, 1.4426950216293334961, -R32 ;  /* 0x3fb8aa3b1f207823 */ /* 0x040fe20000000820 */
[----:B------:R-:W5:Y:S03]  /*0ae0*/  LDG.E.U16.CONSTANT R27, desc[UR6][R2.64+0x80] ;  /* 0x00008006021b7981 */ /* 0x000f66000c1e9500 */
[----:B------:R-:W-:Y:S01]  /*0af0*/  FFMA R35, R31, 1.925963033500011079e-08, R32 ;  /* 0x32a570601f237823 */ /* 0x000fe20000000020 */
[----:B------:R-:W5:Y:S04]  /*0b00*/  LDG.E.U16.CONSTANT R29, desc[UR6][R2.64+0x180] ;  /* 0x00018006021d7981 */ /* 0x000f68000c1e9500 */
[----:B------:R-:W5:Y:S04]  /*0b10*/  LDG.E.U16.CONSTANT R32, desc[UR6][R2.64+0x100] ;  /* 0x0001000602207981 */ /* 0x000f68000c1e9500 */
[----:B------:R-:W5:Y:S04]  /*0b20*/  LDG.E.U16.CONSTANT R31, desc[UR6][R2.64+0x140] ;  /* 0x00014006021f7981 */ /* 0x000f68000c1e9500 */
[----:B0-----:R0:W5:Y:S01]  /*0b30*/  LDG.E.U16.CONSTANT R34, desc[UR6][R2.64+0x1c0] ;  /* 0x0001c00602227981 */ /* 0x001162000c1e9500 */
[----:B------:R-:W0:Y:S01]  /*0b40*/  MUFU.EX2 R35, R35 ;  /* 0x0000002300237308 */ /* 0x000e220000000800 */
[----:B-1----:R-:W-:Y:S01]  /*0b50*/  FMUL R33, R36, R33 ;  /* 0x0000002124217220 */ /* 0x002fe20000400000 */
[----:B------:R-:W-:Y:S01]  /*0b60*/  SHF.L.U32 R30, R30, 0x17, RZ ;  /* 0x000000171e1e7819 */ /* 0x000fe200000006ff */
[----:B------:R-:W-:-:S05]  /*0b70*/  VIADD R22, R22, 0x1 ;  /* 0x0000000116167836 */ /* 0x000fca0000000000 */
[----:B------:R-:W-:Y:S01]  /*0b80*/  ISETP.NE.AND P0, PT, R22, 0x1, PT ;  /* 0x000000011600780c */ /* 0x000fe20003f05270 */
[----:B0-----:R-:W-:Y:S01]  /*0b90*/  FMUL R30, R30, R35 ;  /* 0x000000231e1e7220 */ /* 0x001fe20000400000 */
[----:B------:R-:W-:-:S03]  /*0ba0*/  IADD3 R23, PT, PT, R23, 0x100, RZ ;  /* 0x0000010017177810 */ /* 0x000fc60007ffe0ff */
[----:B------:R-:W-:Y:S01]  /*0bb0*/  FFMA R14, R30, R14, R33 ;  /* 0x0000000e1e0e7223 */ /* 0x000fe20000000021 */
[----:B--2---:R-:W-:Y:S01]  /*0bc0*/  IMAD.U32 R36, R25, 0x10000, RZ ;  /* 0x0001000019247824 */ /* 0x004fe200078e00ff */
[----:B---3--:R-:W-:-:S03]  /*0bd0*/  SHF.L.U32 R26, R26, 0x10, RZ ;  /* 0x000000101a1a7819 */ /* 0x008fc600000006ff */
[C---:B------:R-:W-:Y:S01]  /*0be0*/  FMUL R25, R33.reuse, R36 ;  /* 0x0000002421197220 */ /* 0x040fe20000400000 */
[----:B----4-:R-:W-:Y:S01]  /*0bf0*/  SHF.L.U32 R28, R28, 0x10, RZ ;  /* 0x000000101c1c7819 */ /* 0x010fe200000006ff */
[----:B------:R-:W-:Y:S01]  /*0c00*/  FMUL R26, R33, R26 ;  /* 0x0000001a211a7220 */ /* 0x000fe20000400000 */
[----:B-----5:R-:W-:Y:S01]  /*0c10*/  SHF.L.U32 R36, R27, 0x10, RZ ;  /* 0x000000101b247819 */ /* 0x020fe200000006ff */
[C---:B------:R-:W-:Y:S02]  /*0c20*/  FFMA R12, R30.reuse, R12, R25 ;  /* 0x0000000c1e0c7223 */ /* 0x040fe40000000019 */
[----:B------:R-:W-:Y:S01]  /*0c30*/  FFMA R9, R30, R9, R26 ;  /* 0x000000091e097223 */ /* 0x000fe2000000001a */
[----:B------:R-:W-:Y:S01]  /*0c40*/  FMUL R25, R33, R28 ;  /* 0x0000001c21197220 */ /* 0x000fe20000400000 */
[----:B------:R-:W-:Y:S01]  /*0c50*/  SHF.L.U32 R26, R29, 0x10, RZ ;  /* 0x000000101d1a7819 */ /* 0x000fe200000006ff */
[----:B------:R-:W-:Y:S01]  /*0c60*/  FMUL R3, R33, R36 ;  /* 0x0000002421037220 */ /* 0x000fe20000400000 */
[----:B------:R-:W-:Y:S01]  /*0c70*/  SHF.L.U32 R32, R32, 0x10, RZ ;  /* 0x0000001020207819 */ /* 0x000fe200000006ff */
[C---:B------:R-:W-:Y:S01]  /*0c80*/  FFMA R11, R30.reuse, R11, R25 ;  /* 0x0000000b1e0b7223 */ /* 0x040fe20000000019 */
[----:B------:R-:W-:Y:S01]  /*0c90*/  SHF.L.U32 R2, R31, 0x10, RZ ;  /* 0x000000101f027819 */ /* 0x000fe200000006ff */
[----:B------:R-:W-:Y:S01]  /*0ca0*/  FFMA R10, R30, R10, R3 ;  /* 0x0000000a1e0a7223 */ /* 0x000fe20000000003 */
[----:B------:R-:W-:-:S02]  /*0cb0*/  IMAD.U32 R34, R34, 0x10000, RZ ;  /* 0x0001000022227824 */ /* 0x000fc400078e00ff */
[C---:B------:R-:W-:Y:S01]  /*0cc0*/  FMUL R25, R33.reuse, R26 ;  /* 0x0000001a21197220 */ /* 0x040fe20000400000 */
[C---:B------:R-:W-:Y:S01]  /*0cd0*/  FMUL R3, R33.reuse, R32 ;  /* 0x0000002021037220 */ /* 0x040fe20000400000 */
[C---:B------:R-:W-:Y:S01]  /*0ce0*/  FMUL R2, R33.reuse, R2 ;  /* 0x0000000221027220 */ /* 0x040fe20000400000 */
[----:B------:R-:W-:Y:S01]  /*0cf0*/  FMUL R34, R33, R34 ;  /* 0x0000002221227220 */ /* 0x000fe20000400000 */
[C---:B------:R-:W-:Y:S01]  /*0d00*/  FFMA R6, R30.reuse, R6, R25 ;  /* 0x000000061e067223 */ /* 0x040fe20000000019 */
[C---:B------:R-:W-:Y:S01]  /*0d10*/  FFMA R8, R30.reuse, R8, R3 ;  /* 0x000000081e087223 */ /* 0x040fe20000000003 */
[C---:B------:R-:W-:Y:S01]  /*0d20*/  FFMA R7, R30.reuse, R7, R2 ;  /* 0x000000071e077223 */ /* 0x040fe20000000002 */
[----:B------:R-:W-:Y:S01]  /*0d30*/  FFMA R5, R30, R5, R34 ;  /* 0x000000051e057223 */ /* 0x000fe20000000022 */
[----:B------:R-:W-:Y:S01]  /*0d40*/  MOV R25, R24 ;  /* 0x0000001800197202 */ /* 0x000fe20000000f00 */
[----:B------:R-:W-:Y:S06]  /*0d50*/  @P0 BRA `(.L_x_171) ;  /* 0xfffffff800740947 */ /* 0x000fec000383ffff */
[----:B------:R-:W-:Y:S05]  /*0d60*/  BSYNC B1 ;  /* 0x0000000000017941 */ /* 0x000fea0003800000 */
.L_x_169:
[----:B------:R-:W-:Y:S05]  /*0d70*/  BSYNC B0 ;  /* 0x0000000000007941 */ /* 0x000fea0003800000 */
.L_x_168:
        /* <DEDUP_REMOVED lines=37> */
.L_x_172:
        /* <DEDUP_REMOVED lines=8> */
[----:B------:R-:W-:Y:S05]  /*1050*/  CALL.REL.NOINC `($__internal_7_$__cuda_sm20_rcp_rn_f32_slowpath) ;  /* 0x0000000400287944 */ /* 0x000fea0003c00000 */
[----:B------:R-:W-:Y:S01]  /*1060*/  MOV R0, R3 ;  /* 0x0000000300007202 */ /* 0x000fe20000000f00 */
[----:B------:R-:W-:Y:S06]  /*1070*/  BRA `(.L_x_175) ;  /* 0x0000000000107947 */ /* 0x000fec0003800000 */
.L_x_174:
[----:B------:R-:W0:Y:S02]  /*1080*/  MUFU.RCP R3, R14 ;  /* 0x0000000e00037308 */ /* 0x000e240000001000 */
[----:B0-----:R-:W-:-:S04]  /*1090*/  FFMA R0, R3, R14, -1 ;  /* 0xbf80000003007423 */ /* 0x001fc8000000000e */
[----:B------:R-:W-:-:S04]  /*10a0*/  FADD.FTZ R0, -R0, -RZ ;  /* 0x800000ff00007221 */ /* 0x000fc80000010100 */
[----:B------:R-:W-:-:S07]  /*10b0*/  FFMA R0, R3, R0, R3 ;  /* 0x0000000003007223 */ /* 0x000fce0000000003 */
.L_x_175:
[----:B------:R-:W-:Y:S05]  /*10c0*/  BSYNC.RECONVERGENT B0 ;  /* 0x0000000000007941 */ /* 0x000fea0003800200 */
.L_x_173:
        /* <DEDUP_REMOVED lines=10> */
[----:B------:R-:W-:Y:S02]  /*1170*/  F2FP.BF16.F32.PACK_AB R12, RZ, R12 ;  /* 0x0000000cff0c723e */ /* 0x000fe400000010ff */
[----:B------:R-:W-:-:S02]  /*1180*/  F2FP.BF16.F32.PACK_AB R11, RZ, R11 ;  /* 0x0000000bff0b723e */ /* 0x000fc400000010ff */
[----:B------:R-:W-:Y:S02]  /*1190*/  F2FP.BF16.F32.PACK_AB R10, RZ, R10 ;  /* 0x0000000aff0a723e */ /* 0x000fe400000010ff */
[----:B------:R-:W-:Y:S02]  /*11a0*/  F2FP.BF16.F32.PACK_AB R9, RZ, R9 ;  /* 0x00000009ff09723e */ /* 0x000fe400000010ff */
[----:B------:R-:W-:Y:S01]  /*11b0*/  F2FP.BF16.F32.PACK_AB R8, RZ, R8 ;  /* 0x00000008ff08723e */ /* 0x000fe200000010ff */
[----:B0-----:R-:W-:Y:S01]  /*11c0*/  IMAD.WIDE R2, R4, 0x2, R2 ;  /* 0x0000000204027825 */ /* 0x001fe200078e0202 */
[----:B------:R-:W-:Y:S02]  /*11d0*/  F2FP.BF16.F32.PACK_AB R7, RZ, R7 ;  /* 0x00000007ff07723e */ /* 0x000fe400000010ff */
[----:B------:R-:W-:Y:S02]  /*11e0*/  F2FP.BF16.F32.PACK_AB R6, RZ, R6 ;  /* 0x00000006ff06723e */ /* 0x000fe400000010ff */
[----:B------:R-:W-:Y:S01]  /*11f0*/  F2FP.BF16.F32.PACK_AB R0, RZ, R0 ;  /* 0x00000000ff00723e */ /* 0x000fe200000010ff */
[----:B------:R-:W-:Y:S04]  /*1200*/  STG.E.U16 desc[UR6][R2.64], R12 ;  /* 0x0000000c02007986 */ /* 0x000fe8000c101506 */
[----:B------:R-:W-:Y:S04]  /*1210*/  STG.E.U16 desc[UR6][R2.64+0x40], R11 ;  /* 0x0000400b02007986 */ /* 0x000fe8000c101506 */
[----:B------:R-:W-:Y:S04]  /*1220*/  STG.E.U16 desc[UR6][R2.64+0x80], R10 ;  /* 0x0000800a02007986 */ /* 0x000fe8000c101506 */
[----:B------:R-:W-:Y:S04]  /*1230*/  STG.E.U16 desc[UR6][R2.64+0xc0], R9 ;  /* 0x0000c00902007986 */ /* 0x000fe8000c101506 */
[----:B------:R-:W-:Y:S04]  /*1240*/  STG.E.U16 desc[UR6][R2.64+0x100], R8 ;  /* 0x0001000802007986 */ /* 0x000fe8000c101506 */
[----:B------:R-:W-:Y:S04]  /*1250*/  STG.E.U16 desc[UR6][R2.64+0x140], R7 ;  /* 0x0001400702007986 */ /* 0x000fe8000c101506 */
[----:B------:R-:W-:Y:S04]  /*1260*/  STG.E.U16 desc[UR6][R2.64+0x180], R6 ;  /* 0x0001800602007986 */ /* 0x000fe8000c101506 */
[----:B------:R-:W-:Y:S01]  /*1270*/  STG.E.U16 desc[UR6][R2.64+0x1c0], R0 ;  /* 0x0001c00002007986 */ /* 0x000fe2000c101506 */
[----:B------:R-:W-:Y:S05]  /*1280*/  EXIT ;  /* 0x000000000000794d */ /* 0x000fea0003800000 */
.L_x_170:
[----:B------:R-:W-:Y:S01]  /*1290*/  HFMA2 R30, -RZ, RZ, 0, 9.5367431640625e-07 ;  /* 0x00000010ff1e7431 */ /* 0x000fe200000001ff */
[----:B------:R-:W-:Y:S01]  /*12a0*/  BSSY B2, `(.L_x_176) ;  /* 0x0000007000027945 */ /* 0x000fe20003800000 */
[----:B------:R-:W-:Y:S01]  /*12b0*/  MOV R3, R2 ;  /* 0x0000000200037202 */ /* 0x000fe20000000f00 */
[----:B------:R-:W-:Y:S01]  /*12c0*/  IMAD.MOV.U32 R31, RZ, RZ, 0x1f ;  /* 0x0000001fff1f7424 */ /* 0x000fe200078e00ff */
[----:B------:R-:W-:-:S07]  /*12d0*/  MOV R28, 0xffffffff ;  /* 0xffffffff001c7802 */ /* 0x000fce0000000f00 */
[----:B------:R-:W-:Y:S05]  /*12e0*/  WARPSYNC.COLLECTIVE R28, `(.L_x_177) ;  /* 0x000000001c087348 */ /* 0x000fea0003c00000 */
[----:B------:R0:W1:Y:S02]  /*12f0*/  SHFL.BFLY P0, R29, R3, R30, R31 ;  /* 0x0c00001e031d7389 */ /* 0x000064000000001f */
[----:B01----:R-:W-:Y:S05]  /*1300*/  ENDCOLLECTIVE ;  /* 0x000000000000791b */ /* 0x003fea0003800000 */
.L_x_177:
[----:B------:R-:W-:Y:S05]  /*1310*/  BSYNC B2 ;  /* 0x0000000000027941 */ /* 0x000fea0003800000 */
.L_x_176:
[----:B------:R-:W-:Y:S01]  /*1320*/  MOV R3, R29 ;  /* 0x0000001d00037202 */ /* 0x000fe20000000f00 */
[----:B------:R-:W-:Y:S01]  /*1330*/  HFMA2 R30, -RZ, RZ, 0, 4.76837158203125e-07 ;  /* 0x00000008ff1e7431 */ /* 0x000fe200000001ff */
[----:B------:R-:W-:Y:S01]  /*1340*/  MOV R31, 0x1f ;  /* 0x0000001f001f7802 */ /* 0x000fe20000000f00 */
[----:B------:R-:W-:Y:S02]  /*1350*/  IMAD.MOV.U32 R28, RZ, RZ, -0x1 ;  /* 0xffffffffff1c7424 */ /* 0x000fe400078e00ff */
[----:B------:R-:W-:-:S07]  /*1360*/  FADD R3, R2, R3 ;  /* 0x0000000302037221 */ /* 0x000fce0000000000 */
[----:B------:R-:W-:Y:S05]  /*1370*/  WARPSYNC.COLLECTIVE R28, `(.L_x_178) ;  /* 0x000000001c087348 */ /* 0x000fea0003c00000 */
[----:B------:R0:W1:Y:S02]  /*1380*/  SHFL.BFLY P0, R29, R3, R30, R31 ;  /* 0x0c00001e031d7389 */ /* 0x000064000000001f */
[----:B01----:R-:W-:Y:S05]  /*1390*/  ENDCOLLECTIVE ;  /* 0x000000000000791b */ /* 0x003fea0003800000 */
.L_x_178:
[----:B------:R-:W-:Y:S01]  /*13a0*/  HFMA2 R30, -RZ, RZ, 0, 2.384185791015625e-07 ;  /* 0x00000004ff1e7431 */ /* 0x000fe200000001ff */
[----:B------:R-:W-:-:S05]  /*13b0*/  MOV R24, R29 ;  /* 0x0000001d00187202 */ /* 0x000fca0000000f00 */
[----:B------:R-:W-:-:S05]  /*13c0*/  FADD R24, R3, R24 ;  /* 0x0000001803187221 */ /* 0x000fca0000000000 */
[----:B------:R-:W-:-:S07]  /*13d0*/  MOV R3, R24 ;  /* 0x0000001800037202 */ /* 0x000fce0000000f00 */
[----:B------:R-:W-:Y:S05]  /*13e0*/  WARPSYNC.COLLECTIVE R28, `(.L_x_179) ;  /* 0x000000001c087348 */ /* 0x000fea0003c00000 */
[----:B------:R0:W1:Y:S02]  /*13f0*/  SHFL.BFLY P0, R29, R3, R30, R31 ;  /* 0x0c00001e031d7389 */ /* 0x000064000000001f */
[----:B01----:R-:W-:Y:S05]  /*1400*/  ENDCOLLECTIVE ;  /* 0x000000000000791b */ /* 0x003fea0003800000 */
.L_x_179:
[----:B------:R-:W-:Y:S01]  /*1410*/  HFMA2 R30, -RZ, RZ, 0, 1.1920928955078125e-07 ;  /* 0x00000002ff1e7431 */ /* 0x000fe200000001ff */
[----:B------:R-:W-:-:S05]  /*1420*/  MOV R27, R29 ;  /* 0x0000001d001b7202 */ /* 0x000fca0000000f00 */
[----:B------:R-:W-:-:S04]  /*1430*/  FADD R27, R24, R27 ;  /* 0x0000001b181b7221 */ /* 0x000fc80000000000 */
[----:B------:R-:W-:-:S07]  /*1440*/  IMAD.MOV.U32 R3, RZ, RZ, R27 ;  /* 0x000000ffff037224 */ /* 0x000fce00078e001b */
[----:B------:R-:W-:Y:S05]  /*1450*/  WARPSYNC.COLLECTIVE R28, `(.L_x_180) ;  /* 0x000000001c087348 */ /* 0x000fea0003c00000 */
[----:B------:R0:W1:Y:S02]  /*1460*/  SHFL.BFLY P0, R29, R3, R30, R31 ;  /* 0x0c00001e031d7389 */ /* 0x000064000000001f */
[----:B01----:R-:W-:Y:S05]  /*1470*/  ENDCOLLECTIVE ;  /* 0x000000000000791b */ /* 0x003fea0003800000 */
.L_x_180:
[----:B------:R-:W-:Y:S01]  /*1480*/  HFMA2 R30, -RZ, RZ, 0, 5.9604644775390625e-08 ;  /* 0x00000001ff1e7431 */ /* 0x000fe200000001ff */
[----:B------:R-:W-:-:S05]  /*1490*/  MOV R26, R29 ;  /* 0x0000001d001a7202 */ /* 0x000fca0000000f00 */
[----:B------:R-:W-:-:S05]  /*14a0*/  FADD R26, R27, R26 ;  /* 0x0000001a1b1a7221 */ /* 0x000fca0000000000 */
[----:B------:R-:W-:-:S07]  /*14b0*/  MOV R3, R26 ;  /* 0x0000001a00037202 */ /* 0x000fce0000000f00 */
[----:B------:R-:W-:Y:S05]  /*14c0*/  WARPSYNC.COLLECTIVE R28, `(.L_x_181) ;  /* 0x000000001c087348 */ /* 0x000fea0003c00000 */
[----:B------:R0:W1:Y:S02]  /*14d0*/  SHFL.BFLY P0, R29, R3, R30, R31 ;  /* 0x0c00001e031d7389 */ /* 0x000064000000001f */
[----:B01----:R-:W-:Y:S05]  /*14e0*/  ENDCOLLECTIVE ;  /* 0x000000000000791b */ /* 0x003fea0003800000 */
.L_x_181:
[----:B------:R-:W-:Y:S05]  /*14f0*/  BRA `(.L_x_182) ;  /* 0xfffffff400207947 */ /* 0x000fea000383ffff */
        .weak           $__internal_7_$__cuda_sm20_rcp_rn_f32_slowpath
        .type           $__internal_7_$__cuda_sm20_rcp_rn_f32_slowpath,@function
        .size           $__internal_7_$__cuda_sm20_rcp_rn_f32_slowpath,(.L_x_511 - $__internal_7_$__cuda_sm20_rcp_rn_f32_slowpath)
$__internal_7_$__cuda_sm20_rcp_rn_f32_slowpath:
[----:B------:R-:W-:Y:S01]  /*1500*/  IMAD.SHL.U32 R0, R2, 0x2, RZ ;  /* 0x0000000202007824 */ /* 0x000fe200078e00ff */
[----:B------:R-:W-:Y:S04]  /*1510*/  BSSY.RECONVERGENT B1, `(.L_x_183) ;  /* 0x0000030000017945 */ /* 0x000fe80003800200 */
        /* <DEDUP_REMOVED lines=13> */
.L_x_184:
        /* <DEDUP_REMOVED lines=24> */
[----:B------:R-:W-:-:S05]  /*1770*/  SEL R0, RZ, 0x1, !P0 ;  /* 0x00000001ff007807 */ /* 0x000fca0004000000 */
[----:B------:R-:W-:-:S05]  /*1780*/  IMAD.MOV R0, RZ, RZ, -R0 ;  /* 0x000000ffff007224 */ /* 0x000fca00078e0a00 */
[----:B------:R-:W-:Y:S02]  /*1790*/  ISETP.GE.AND P0, PT, R0, RZ, PT ;  /* 0x000000ff0000720c */ /* 0x000fe40003f06270 */
[----:B------:R-:W-:-:S04]  /*17a0*/  IADD3 R0, PT, PT, R15, -0xfc, RZ ;  /* 0xffffff040f007810 */ /* 0x000fc80007ffe0ff */
[----:B------:R-:W-:-:S07]  /*17b0*/  SHF.R.U32.HI R3, RZ, R0, R3 ;  /* 0x00000000ff037219 */ /* 0x000fce0000011603 */
[----:B------:R-:W-:-:S04]  /*17c0*/  @!P0 IADD3 R3, PT, PT, R3, 0x1, RZ ;  /* 0x0000000103038810 */ /* 0x000fc80007ffe0ff */
[----:B------:R-:W-:-:S04]  /*17d0*/  @!P1 SHF.L.U32 R3, R3, 0x1, RZ ;  /* 0x0000000103039819 */ /* 0x000fc800000006ff */
[----:B------:R-:W-:Y:S01]  /*17e0*/  LOP3.LUT R3, R3, 0x80000000, R2, 0xf8, !PT ;  /* 0x8000000003037812 */ /* 0x000fe200078ef802 */
[----:B------:R-:W-:Y:S06]  /*17f0*/  BRA `(.L_x_185) ;  /* 0x0000000000047947 */ /* 0x000fec0003800000 */
.L_x_186:
[----:B------:R0:W1:Y:S02]  /*1800*/  MUFU.RCP R3, R2 ;  /* 0x0000000200037308 */ /* 0x0000640000001000 */
.L_x_185:
[----:B------:R-:W-:Y:S05]  /*1810*/  BSYNC.RECONVERGENT B1 ;  /* 0x0000000000017941 */ /* 0x000fea0003800200 */
.L_x_183:
[----:B------:R-:W-:-:S04]  /*1820*/  HFMA2 R15, -RZ, RZ, 0, 0 ;  /* 0x00000000ff0f7431 */ /* 0x000fc800000001ff */
[----:B01----:R-:W-:Y:S05]  /*1830*/  RET.REL.NODEC R14 `(_Z23flash_attn_sinks_kernelI13__nv_bfloat16Li256ELi4EEvPKT_S3_S3_PS1_PKffiiii) ;  /* 0xffffffe40ef07950 */ /* 0x003fea0003c3ffff */
.L_x_187:
        /* <DEDUP_REMOVED lines=12> */
.L_x_511:


//--------------------- .text._Z23flash_attn_sinks_kernelI13__nv_bfloat16Li192ELi4EEvPKT_S3_S3_PS1_PKffiiii --------------------------
	.section	.text._Z23flash_attn_sinks_kernelI13__nv_bfloat16Li192ELi4EEvPKT_S3_S3_PS1_PKffiiii,"ax",@progbits
	.align	128
        .global         _Z23flash_attn_sinks_kernelI13__nv_bfloat16Li192ELi4EEvPKT_S3_S3_PS1_PKffiiii
        .type           _Z23flash_attn_sinks_kernelI13__nv_bfloat16Li192ELi4EEvPKT_S3_S3_PS1_PKffiiii,@function
        .size           _Z23flash_attn_sinks_kernelI13__nv_bfloat16Li192ELi4EEvPKT_S3_S3_PS1_PKffiiii,(.L_x_512 - _Z23flash_attn_sinks_kernelI13__nv_bfloat16Li192ELi4EEvPKT_S3_S3_PS1_PKffiiii)
        .other          _Z23flash_attn_sinks_kernelI13__nv_bfloat16Li192ELi4EEvPKT_S3_S3_PS1_PKffiiii,@"STO_CUDA_ENTRY STV_DEFAULT"
_Z23flash_attn_sinks_kernelI13__nv_bfloat16Li192ELi4EEvPKT_S3_S3_PS1_PKffiiii:
.text._Z23flash_attn_sinks_kernelI13__nv_bfloat16Li192ELi4EEvPKT_S3_S3_PS1_PKffiiii:
        /* <DEDUP_REMOVED lines=20> */
[----:B-1----:R-:W3:Y:S04]  /*0140*/  LDG.E.U16.CONSTANT R0, desc[UR6][R18.64] ;  /* 0x0000000612007981 */ /* 0x002ee8000c1e9500 */
[----:B------:R-:W4:Y:S04]  /*0150*/  LDG.E.U16.CONSTANT R14, desc[UR6][R18.64+0x80] ;  /* 0x00008006120e7981 */ /* 0x000f28000c1e9500 */
[----:B------:R-:W5:Y:S04]  /*0160*/  LDG.E.U16.CONSTANT R15, desc[UR6][R18.64+0xc0] ;  /* 0x0000c006120f7981 */ /* 0x000f68000c1e9500 */
[----:B------:R-:W2:Y:S04]  /*0170*/  LDG.E.U16.CONSTANT R16, desc[UR6][R18.64+0x100] ;  /* 0x0001000612107981 */ /* 0x000ea8000c1e9500 */
[----:B------:R-:W2:Y:S04]  /*0180*/  LDG.E.U16.CONSTANT R13, desc[UR6][R18.64+0x40] ;  /* 0x00004006120d7981 */ /* 0x000ea8000c1e9500 */
[----:B------:R0:W2:Y:S01]  /*0190*/  LDG.E.U16.CONSTANT R17, desc[UR6][R18.64+0x140] ;  /* 0x0001400612117981 */ /* 0x0000a2000c1e9500 */
[----:B------:R-:W-:-:S04]  /*01a0*/  IABS R12, R5 ;  /* 0x00000005000c7213 */ /* 0x000fc80000000000 */
[----:B------:R-:W1:Y:S08]  /*01b0*/  I2F.RP R9, R12 ;  /* 0x0000000c00097306 */ /* 0x000e700000209400 */
[----:B-1----:R-:W1:Y:S02]  /*01c0*/  MUFU.RCP R9, R9 ;  /* 0x0000000900097308 */ /* 0x002e640000001000 */
[----:B-1----:R-:W-:-:S06]  /*01d0*/  IADD3 R6, PT, PT, R9, 0xffffffe, RZ ;  /* 0x0ffffffe09067810 */ /* 0x002fcc0007ffe0ff */
[----:B------:R1:W0:Y:S02]  /*01e0*/  F2I.FTZ.U32.TRUNC.NTZ R7, R6 ;  /* 0x0000000600077305 */ /* 0x000224000021f000 */
[----:B-1----:R-:W-:Y:S01]  /*01f0*/  HFMA2 R6, -RZ, RZ, 0, 0 ;  /* 0x00000000ff067431 */ /* 0x002fe200000001ff */
[----:B0-----:R-:W-:-:S05]  /*0200*/  IADD3 R21, PT, PT, RZ, -R7, RZ ;  /* 0x80000007ff157210 */ /* 0x001fca0007ffe0ff */
[----:B------:R-:W-:Y:S01]  /*0210*/  IMAD R21, R21, R12, RZ ;  /* 0x0000000c15157224 */ /* 0x000fe200078e02ff */
[----:B------:R-:W-:-:S03]  /*0220*/  IABS R18, R4 ;  /* 0x0000000400127213 */ /* 0x000fc60000000000 */
[----:B------:R-:W-:-:S06]  /*0230*/  IMAD.HI.U32 R7, R7, R21, R6 ;  /* 0x0000001507077227 */ /* 0x000fcc00078e0006 */
[----:B------:R-:W-:-:S04]  /*0240*/  IMAD.HI.U32 R7, R7, R18, RZ ;  /* 0x0000001207077227 */ /* 0x000fc800078e00ff */
[----:B------:R-:W-:-:S04]  /*0250*/  IMAD.MOV R9, RZ, RZ, -R7 ;  /* 0x000000ffff097224 */ /* 0x000fc800078e0a07 */
        /* <DEDUP_REMOVED lines=8> */
[----:B------:R-:W-:-:S05]  /*02e0*/  @P0 IADD3 R7, PT, PT, R7, 0x1, RZ ;  /* 0x0000000107070810 */ /* 0x000fca0007ffe0ff */
[----:B------:R-:W-:-:S05]  /*02f0*/  IMAD.MOV.U32 R4, RZ, RZ, R7 ;  /* 0x000000ffff047224 */ /* 0x000fca00078e0007 */
[----:B------:R-:W-:Y:S02]  /*0300*/  @!P2 IADD3 R4, PT, PT, -R4, RZ, RZ ;  /* 0x000000ff0404a210 */ /* 0x000fe40007ffe1ff */
[----:B------:R-:W-:-:S04]  /*0310*/  @!P1 LOP3.LUT R4, RZ, R5, RZ, 0x33, !PT ;  /* 0x00000005ff049212 */ /* 0x000fc800078e33ff */
[----:B------:R-:W-:-:S04]  /*0320*/  IABS R9, R4 ;  /* 0x0000000400097213 */ /* 0x000fc80000000000 */
[----:B------:R-:W0:Y:S08]  /*0330*/  I2F.RP R12, R9 ;  /* 0x00000009000c7306 */ /* 0x000e300000209400 */
[----:B0-----:R-:W0:Y:S02]  /*0340*/  MUFU.RCP R12, R12 ;  /* 0x0000000c000c7308 */ /* 0x001e240000001000 */
[----:B0-----:R-:W-:-:S06]  /*0350*/  IADD3 R6, PT, PT, R12, 0xffffffe, RZ ;  /* 0x0ffffffe0c067810 */ /* 0x001fcc0007ffe0ff */
[----:B------:R0:W1:Y:S01]  /*0360*/  F2I.FTZ.U32.TRUNC.NTZ R7, R6 ;  /* 0x0000000600077305 */ /* 0x000062000021f000 */
[----:B------:R-:W-:Y:S01]  /*0370*/  IABS R20, R4 ;  /* 0x0000000400147213 */ /* 0x000fe20000000000 */
[----:B0-----:R-:W-:Y:S01]  /*0380*/  IMAD.MOV.U32 R6, RZ, RZ, RZ ;  /* 0x000000ffff067224 */ /* 0x001fe200078e00ff */
[----:B-1----:R-:W-:-:S05]  /*0390*/  IADD3 R18, PT, PT, RZ, -R7, RZ ;  /* 0x80000007ff127210 */ /* 0x002fca0007ffe0ff */
[----:B------:R-:W-:Y:S01]  /*03a0*/  IMAD R19, R18, R9, RZ ;  /* 0x0000000912137224 */ /* 0x000fe200078e02ff */
[----:B------:R-:W-:-:S03]  /*03b0*/  IABS R18, R11 ;  /* 0x0000000b00127213 */ /* 0x000fc60000000000 */
[----:B------:R-:W-:Y:S01]  /*03c0*/  IMAD.HI.U32 R7, R7, R19, R6 ;  /* 0x0000001307077227 */ /* 0x000fe200078e0006 */
[----:B------:R-:W-:Y:S01]  /*03d0*/  IADD3 R12, PT, PT, RZ, -R20, RZ ;  /* 0x80000014ff0c7210 */ /* 0x000fe20007ffe0ff */
[----:B------:R-:W0:Y:S04]  /*03e0*/  LDC R19, c[0x0][0x3b8] ;  /* 0x0000ee00ff137b82 */ /* 0x000e280000000800 */
[----:B------:R-:W-:-:S04]  /*03f0*/  IMAD.HI.U32 R7, R7, R18, RZ ;  /* 0x0000001207077227 */ /* 0x000fc800078e00ff */
[----:B------:R-:W-:-:S05]  /*0400*/  IMAD R6, R7, R12, R18 ;  /* 0x0000000c07067224 */ /* 0x000fca00078e0212 */
[----:B------:R-:W-:-:S13]  /*0410*/  ISETP.GT.U32.AND P1, PT, R9, R6, PT ;  /* 0x000000060900720c */ /* 0x000fda0003f24070 */
[----:B------:R-:W-:-:S04]  /*0420*/  @!P1 IADD3 R6, PT, PT, R6, -R9, RZ ;  /* 0x8000000906069210 */ /* 0x000fc80007ffe0ff */
[----:B------:R-:W-:Y:S02]  /*0430*/  ISETP.GE.U32.AND P0, PT, R6, R9, PT ;  /* 0x000000090600720c */ /* 0x000fe40003f06070 */
[----:B------:R-:W-:Y:S02]  /*0440*/  LOP3.LUT R6, R11, R4, RZ, 0x3c, !PT ;  /* 0x000000040b067212 */ /* 0x000fe400078e3cff */
[----:B------:R-:W-:Y:S02]  /*0450*/  @!P1 IADD3 R7, PT, PT, R7, 0x1, RZ ;  /* 0x0000000107079810 */ /* 0x000fe40007ffe0ff */
[----:B------:R-:W-:Y:S02]  /*0460*/  ISETP.GE.AND P2, PT, R6, RZ, PT ;  /* 0x000000ff0600720c */ /* 0x000fe40003f46270 */
[----:B0-----:R-:W-:Y:S02]  /*0470*/  VIADDMNMX R6, R8, -R19, 0xffffffff, !PT ;  /* 0xffffffff08067446 */ /* 0x001fe40007800913 */
[----:B------:R-:W-:-:S02]  /*0480*/  ISETP.NE.AND P1, PT, R4, RZ, PT ;  /* 0x000000ff0400720c */ /* 0x000fc40003f25270 */
[----:B------:R-:W-:Y:S01]  /*0490*/  IADD3 R6, PT, PT, R6, 0x1, RZ ;  /* 0x0000000106067810 */ /* 0x000fe20007ffe0ff */
[----:B------:R-:W-:Y:S01]  /*04a0*/  @P0 VIADD R7, R7, 0x1 ;  /* 0x0000000107070836 */ /* 0x000fe20000000000 */
[----:B------:R-:W-:-:S04]  /*04b0*/  ISETP.GT.AND P0, PT, R19, RZ, PT ;  /* 0x000000ff1300720c */ /* 0x000fc80003f04270 */
[----:B------:R-:W-:-:S04]  /*04c0*/  SEL R18, R6, RZ, P0 ;  /* 0x000000ff06127207 */ /* 0x000fc80000000000 */
[----:B------:R-:W-:Y:S02]  /*04d0*/  ISETP.GT.U32.AND P0, PT, R18, R8, PT ;  /* 0x000000081200720c */ /* 0x000fe40003f04070 */
[----:B------:R-:W-:Y:S02]  /*04e0*/  @!P2 IADD3 R7, PT, PT, -R7, RZ, RZ ;  /* 0x000000ff0707a210 */ /* 0x000fe40007ffe1ff */
[----:B------:R-:W-:Y:S01]  /*04f0*/  @!P1 LOP3.LUT R7, RZ, R4, RZ, 0x33, !PT ;  /* 0x00000004ff079212 */ /* 0x000fe200078e33ff */
[----:B------:R-:W-:Y:S01]  /*0500*/  BSSY B0, `(.L_x_188) ;  /* 0x0000071000007945 */ /* 0x000fe20003800000 */
[----:B------:R-:W-:-:S03]  /*0510*/  HFMA2 R6, -RZ, RZ, 0, 0 ;  /* 0x00000000ff067431 */ /* 0x000fc600000001ff */
[----:B------:R-:W-:Y:S01]  /*0520*/  IMAD R19, R5, UR5, R7 ;  /* 0x0000000505137c24 */ /* 0x000fe2000f8e0207 */
[----:B------:R-:W-:Y:S02]  /*0530*/  MOV R20, 0xff7fffff ;  /* 0xff7fffff00147802 */ /* 0x000fe40000000f00 */
[----:B------:R-:W-:Y:S01]  /*0540*/  CS2R R8, SRZ ;  /* 0x0000000000087805 */ /* 0x000fe2000001ff00 */
[----:B------:R-:W-:Y:S01]  /*0550*/  IMAD.MOV.U32 R7, RZ, RZ, RZ ;  /* 0x000000ffff077224 */ /* 0x000fe200078e00ff */
[----:B------:R-:W-:Y:S02]  /*0560*/  CS2R R4, SRZ ;  /* 0x0000000000047805 */ /* 0x000fe4000001ff00 */
[----:B------:R-:W-:Y:S02]  /*0570*/  MOV R12, RZ ;  /* 0x000000ff000c7202 */ /* 0x000fe40000000f00 */
[----:B---3--:R-:W-:Y:S02]  /*0580*/  SHF.L.U32 R0, R0, 0x10, RZ ;  /* 0x0000001000007819 */ /* 0x008fe400000006ff */
[----:B----4-:R-:W-:-:S02]  /*0590*/  SHF.L.U32 R14, R14, 0x10, RZ ;  /* 0x000000100e0e7819 */ /* 0x010fc400000006ff */
[----:B-----5:R-:W-:Y:S02]  /*05a0*/  SHF.L.U32 R15, R15, 0x10, RZ ;  /* 0x000000100f0f7819 */ /* 0x020fe400000006ff */
[----:B--2---:R-:W-:Y:S01]  /*05b0*/  SHF.L.U32 R16, R16, 0x10, RZ ;  /* 0x0000001010107819 */ /* 0x004fe200000006ff */
        /* <DEDUP_REMOVED lines=8> */
[----:B------:R-:W-:Y:S06]  /*0640*/  @P0 BRA `(.L_x_189) ;  /* 0x0000000400700947 */ /* 0x000fec0003800000 */
[----:B------:R-:W-:Y:S01]  /*0650*/  IMAD R21, R19, UR8, R18 ;  /* 0x0000000813157c24 */ /* 0x000fe2000f8e0212 */
[----:B------:R-:W-:Y:S01]  /*0660*/  BSSY B1, `(.L_x_189) ;  /* 0x000005a000017945 */ /* 0x000fe20003800000 */
[----:B------:R-:W-:Y:S02]  /*0670*/  IADD3 R18, PT, PT, R18, -UR4, -R3 ;  /* 0x8000000412127c10 */ /* 0x000fe4000fffe803 */
[----:B------:R-:W-:Y:S01]  /*0680*/  MOV R19, 0xff7fffff ;  /* 0xff7fffff00137802 */ /* 0x000fe20000000f00 */
[----:B------:R-:W-:Y:S01]  /*0690*/  IMAD R21, R21, 0xc0, R2 ;  /* 0x000000c015157824 */ /* 0x000fe200078e0202 */
[----:B------:R-:W-:-:S07]  /*06a0*/  MOV R9, RZ ;  /* 0x000000ff00097202 */ /* 0x000fce0000000f00 */
.L_x_191:
[----:B------:R-:W0:Y:S02]  /*06b0*/  LDC.64 R2, c[0x0][0x388] ;  /* 0x0000e200ff027b82 */ /* 0x000e240000000a00 */
[----:B0-----:R-:W-:-:S05]  /*06c0*/  IMAD.WIDE R2, R21, 0x2, R2 ;  /* 0x0000000215027825 */ /* 0x001fca00078e0202 */
[----:B------:R-:W2:Y:S04]  /*06d0*/  LDG.E.U16.CONSTANT R24, desc[UR6][R2.64] ;  /* 0x0000000602187981 */ /* 0x000ea8000c1e9500 */
[----:B------:R-:W3:Y:S04]  /*06e0*/  LDG.E.U16.CONSTANT R26, desc[UR6][R2.64+0x40] ;  /* 0x00004006021a7981 */ /* 0x000ee8000c1e9500 */
[----:B------:R-:W4:Y:S04]  /*06f0*/  LDG.E.U16.CONSTANT R27, desc[UR6][R2.64+0x80] ;  /* 0x00008006021b7981 */ /* 0x000f28000c1e9500 */
[----:B------:R-:W5:Y:S04]  /*0700*/  LDG.E.U16.CONSTANT R20, desc[UR6][R2.64+0xc0] ;  /* 0x0000c00602147981 */ /* 0x000f68000c1e9500 */
[----:B------:R-:W5:Y:S04]  /*0710*/  LDG.E.U16.CONSTANT R22, desc[UR6][R2.64+0x100] ;  /* 0x0001000602167981 */ /* 0x000f68000c1e9500 */
[----:B------:R-:W5:Y:S01]  /*0720*/  LDG.E.U16.CONSTANT R23, desc[UR6][R2.64+0x140] ;  /* 0x0001400602177981 */ /* 0x000f62000c1e9500 */
[----:B------:R-:W-:Y:S01]  /*0730*/  UMOV UR5, 0xffffffff ;  /* 0xffffffff00057882 */ /* 0x000fe20000000000 */
[----:B--2---:R-:W-:Y:S01]  /*0740*/  SHF.L.U32 R25, R24, 0x10, RZ ;  /* 0x0000001018197819 */ /* 0x004fe200000006ff */
[----:B---3--:R-:W-:-:S04]  /*0750*/  IMAD.U32 R26, R26, 0x10000, RZ ;  /* 0x000100001a1a7824 */ /* 0x008fc800078e00ff */
[----:B------:R-:W-:Y:S01]  /*0760*/  FFMA R24, R0, R25, RZ ;  /* 0x0000001900187223 */ /* 0x000fe200000000ff */
[----:B----4-:R-:W-:-:S03]  /*0770*/  SHF.L.U32 R27, R27, 0x10, RZ ;  /* 0x000000101b1b7819 */ /* 0x010fc600000006ff */
[----:B------:R-:W-:Y:S01]  /*0780*/  FFMA R25, R13, R26, R24 ;  /* 0x0000001a0d197223 */ /* 0x000fe20000000018 */
[----:B-----5:R-:W-:-:S03]  /*0790*/  SHF.L.U32 R24, R20, 0x10, RZ ;  /* 0x0000001014187819 */ /* 0x020fc600000006ff */
[----:B------:R-:W-:Y:S01]  /*07a0*/  FFMA R20, R14, R27, R25 ;  /* 0x0000001b0e147223 */ /* 0x000fe20000000019 */
[----:B------:R-:W-:-:S03]  /*07b0*/  SHF.L.U32 R22, R22, 0x10, RZ ;  /* 0x0000001016167819 */ /* 0x000fc600000006ff */
[----:B------:R-:W-:Y:S01]  /*07c0*/  FFMA R25, R15, R24, R20 ;  /* 0x000000180f197223 */ /* 0x000fe20000000014 */
[----:B------:R-:W-:-:S03]  /*07d0*/  IMAD.U32 R23, R23, 0x10000, RZ ;  /* 0x0001000017177824 */ /* 0x000fc600078e00ff */
        /* <DEDUP_REMOVED lines=12> */
.L_x_202:
[----:B------:R-:W2:Y:S02]  /*08a0*/  LDC.64 R2, c[0x0][0x390] ;  /* 0x0000e400ff027b82 */ /* 0x000ea40000000a00 */
[----:B--2---:R-:W-:-:S05]  /*08b0*/  IMAD.WIDE R2, R21, 0x2, R2 ;  /* 0x0000000215027825 */ /* 0x004fca00078e0202 */
[----:B------:R-:W2:Y:S01]  /*08c0*/  LDG.E.U16.CONSTANT R22, desc[UR6][R2.64] ;  /* 0x0000000602167981 */ /* 0x000ea2000c1e9500 */
[----:B-1----:R-:W-:Y:S01]  /*08d0*/  FADD R25, R20, R25 ;  /* 0x0000001914197221 */ /* 0x002fe20000000000 */
[----:B------:R-:W-:Y:S01]  /*08e0*/  HFMA2 R26, -RZ, RZ, 0.96630859375, -0.0022525787353515625 ;  /* 0x3bbb989dff1a7431 */ /* 0x000fe200000001ff */
[----:B------:R-:W-:-:S03]  /*08f0*/  MOV R28, 0x437c0000 ;  /* 0x437c0000001c7802 */ /* 0x000fc60000000f00 */
[----:B0-----:R-:W-:-:S05]  /*0900*/  FMNMX R20, R25, R19, !PT ;  /* 0x0000001319147209 */ /* 0x001fca0007800000 */
[----:B------:R-:W-:Y:S01]  /*0910*/  FADD R25, R25, -R20 ;  /* 0x8000001419197221 */ /* 0x000fe20000000000 */
[----:B------:R-:W-:-:S03]  /*0920*/  FADD R24, -R20, R19 ;  /* 0x0000001314187221 */ /* 0x000fc60000000100 */
        /* <DEDUP_REMOVED lines=8> */
[----:B------:R-:W-:-:S03]  /*09b0*/  FADD R25, R19, -12583039 ;  /* 0xcb40007f13197421 */ /* 0x000fc60000000000 */
[----:B------:R0:W1:Y:S01]  /*09c0*/  MUFU.EX2 R28, R27 ;  /* 0x0000001b001c7308 */ /* 0x0000620000000800 */
[----:B------:R-:W-:-:S04]  /*09d0*/  FFMA R25, R24, 1.4426950216293334961, -R25 ;  /* 0x3fb8aa3b18197823 */ /* 0x000fc80000000819 */
[----:B------:R-:W-:Y:S01]  /*09e0*/  FFMA R26, R24, 1.925963033500011079e-08, R25 ;  /* 0x32a57060181a7823 */ /* 0x000fe20000000019 */
[----:B------:R-:W-:Y:S02]  /*09f0*/  IMAD.SHL.U32 R25, R19, 0x800000, RZ ;  /* 0x0080000013197824 */ /* 0x000fe400078e00ff */
[----:B------:R-:W3:Y:S01]  /*0a00*/  LDG.E.U16.CONSTANT R19, desc[UR6][R2.64+0x40] ;  /* 0x0000400602137981 */ /* 0x000ee2000c1e9500 */
[----:B------:R4:W5:Y:S03]  /*0a10*/  MUFU.EX2 R24, R26 ;  /* 0x0000001a00187308 */ /* 0x0009660000000800 */
[----:B0-----:R-:W3:Y:S01]  /*0a20*/  LDG.E.U16.CONSTANT R27, desc[UR6][R2.64+0x80] ;  /* 0x00008006021b7981 */ /* 0x001ee2000c1e9500 */
[----:B-1----:R-:W-:-:S03]  /*0a30*/  FMUL R23, R23, R28 ;  /* 0x0000001c17177220 */ /* 0x002fc60000400000 */
[----:B----4-:R-:W4:Y:S01]  /*0a40*/  LDG.E.U16.CONSTANT R26, desc[UR6][R2.64+0x140] ;  /* 0x00014006021a7981 */ /* 0x010f22000c1e9500 */
[----:B-----5:R-:W-:Y:S01]  /*0a50*/  FMUL R24, R25, R24 ;  /* 0x0000001819187220 */ /* 0x020fe20000400000 */
[----:B--2---:R-:W-:-:S05]  /*0a60*/  SHF.L.U32 R22, R22, 0x10, RZ ;  /* 0x0000001016167819 */ /* 0x004fca00000006ff */
[----:B------:R-:W-:Y:S02]  /*0a70*/  FMUL R25, R23, R22 ;  /* 0x0000001617197220 */ /* 0x000fe40000400000 */
[----:B------:R-:W2:Y:S02]  /*0a80*/  LDG.E.U16.CONSTANT R22, desc[UR6][R2.64+0x100] ;  /* 0x0001000602167981 */ /* 0x000ea4000c1e9500 */
[----:B------:R-:W-:Y:S02]  /*0a90*/  FFMA R4, R24, R4, R25 ;  /* 0x0000000418047223 */ /* 0x000fe40000000019 */
[----:B------:R-:W5:Y:S01]  /*0aa0*/  LDG.E.U16.CONSTANT R25, desc[UR6][R2.64+0xc0] ;  /* 0x0000c00602197981 */ /* 0x000f62000c1e9500 */
[----:B------:R-:W-:-:S04]  /*0ab0*/  IADD3 R18, PT, PT, R18, 0x1, RZ ;  /* 0x0000000112127810 */ /* 0x000fc80007ffe0ff */
[----:B------:R-:W-:Y:S01]  /*0ac0*/  ISETP.NE.AND P0, PT, R18, 0x1, PT ;  /* 0x000000011200780c */ /* 0x000fe20003f05270 */
[----:B------:R-:W-:Y:S01]  /*0ad0*/  FFMA R12, R24, R12, R23 ;  /* 0x0000000c180c7223 */ /* 0x000fe20000000017 */
[----:B------:R-:W-:Y:S01]  /*0ae0*/  VIADD R21, R21, 0xc0 ;  /* 0x000000c015157836 */ /* 0x000fe20000000000 */
[----:B---3--:R-:W-:-:S05]  /*0af0*/  SHF.L.U32 R28, R19, 0x10, RZ ;  /* 0x00000010131c7819 */ /* 0x008fca00000006ff */
[----:B------:R-:W-:Y:S01]  /*0b00*/  FMUL R19, R23, R28 ;  /* 0x0000001c17137220 */ /* 0x000fe20000400000 */
[----:B------:R-:W-:Y:S01]  /*0b10*/  IMAD.U32 R28, R27, 0x10000, RZ ;  /* 0x000100001b1c7824 */ /* 0x000fe200078e00ff */
[----:B----4-:R-:W-:Y:S02]  /*0b20*/  SHF.L.U32 R26, R26, 0x10, RZ ;  /* 0x000000101a1a7819 */ /* 0x010fe400000006ff */
[C---:B------:R-:W-:Y:S01]  /*0b30*/  FFMA R5, R24.reuse, R5, R19 ;  /* 0x0000000518057223 */ /* 0x040fe20000000013 */
[C---:B------:R-:W-:Y:S02]  /*0b40*/  FMUL R19, R23.reuse, R28 ;  /* 0x0000001c17137220 */ /* 0x040fe40000400000 */
[----:B------:R-:W-:Y:S02]  /*0b50*/  FMUL R26, R23, R26 ;  /* 0x0000001a171a7220 */ /* 0x000fe40000400000 */
[C---:B------:R-:W-:Y:S01]  /*0b60*/  FFMA R6, R24.reuse, R6, R19 ;  /* 0x0000000618067223 */ /* 0x040fe20000000013 */
[----:B------:R-:W-:Y:S01]  /*0b70*/  MOV R19, R20 ;  /* 0x0000001400137202 */ /* 0x000fe20000000f00 */
[----:B------:R-:W-:Y:S01]  /*0b80*/  FFMA R9, R24, R9, R26 ;  /* 0x0000000918097223 */ /* 0x000fe2000000001a */
[----:B--2---:R-:W-:-:S02]  /*0b90*/  SHF.L.U32 R22, R22, 0x10, RZ ;  /* 0x0000001016167819 */ /* 0x004fc400000006ff */
[----:B-----5:R-:W-:-:S03]  /*0ba0*/  SHF.L.U32 R25, R25, 0x10, RZ ;  /* 0x0000001019197819 */ /* 0x020fc600000006ff */
[C---:B------:R-:W-:Y:S02]  /*0bb0*/  FMUL R3, R23.reuse, R22 ;  /* 0x0000001617037220 */ /* 0x040fe40000400000 */
[----:B------:R-:W-:Y:S02]  /*0bc0*/  FMUL R2, R23, R25 ;  /* 0x0000001917027220 */ /* 0x000fe40000400000 */
[C---:B------:R-:W-:Y:S02]  /*0bd0*/  FFMA R8, R24.reuse, R8, R3 ;  /* 0x0000000818087223 */ /* 0x040fe40000000003 */
[----:B------:R-:W-:Y:S01]  /*0be0*/  FFMA R7, R24, R7, R2 ;  /* 0x0000000718077223 */ /* 0x000fe20000000002 */
[----:B------:R-:W-:Y:S06]  /*0bf0*/  @P0 BRA `(.L_x_191) ;  /* 0xfffffff800ac0947 */ /* 0x000fec000383ffff */
[----:B------:R-:W-:Y:S05]  /*0c00*/  BSYNC B1 ;  /* 0x0000000000017941 */ /* 0x000fea0003800000 */
.L_x_189:
[----:B------:R-:W-:Y:S05]  /*0c10*/  BSYNC B0 ;  /* 0x0000000000007941 */ /* 0x000fea0003800000 */
.L_x_188:
        /* <DEDUP_REMOVED lines=35> */
.L_x_192:
        /* <DEDUP_REMOVED lines=8> */
[----:B------:R-:W-:Y:S05]  /*0ed0*/  CALL.REL.NOINC `($__internal_8_$__cuda_sm20_rcp_rn_f32_slowpath) ;  /* 0x0000000400107944 */ /* 0x000fea0003c00000 */
[----:B------:R-:W-:Y:S01]  /*0ee0*/  IMAD.MOV.U32 R0, RZ, RZ, R3 ;  /* 0x000000ffff007224 */ /* 0x000fe200078e0003 */
[----:B------:R-:W-:Y:S06]  /*0ef0*/  BRA `(.L_x_195) ;  /* 0x0000000000107947 */ /* 0x000fec0003800000 */
.L_x_194:
[----:B------:R-:W0:Y:S02]  /*0f00*/  MUFU.RCP R3, R12 ;  /* 0x0000000c00037308 */ /* 0x000e240000001000 */
[----:B0-----:R-:W-:-:S04]  /*0f10*/  FFMA R0, R3, R12, -1 ;  /* 0xbf80000003007423 */ /* 0x001fc8000000000c */
[----:B------:R-:W-:-:S04]  /*0f20*/  FADD.FTZ R0, -R0, -RZ ;  /* 0x800000ff00007221 */ /* 0x000fc80000010100 */
[----:B------:R-:W-:-:S07]  /*0f30*/  FFMA R0, R3, R0, R3 ;  /* 0x0000000003007223 */ /* 0x000fce0000000003 */
.L_x_195:
[----:B------:R-:W-:Y:S05]  /*0f40*/  BSYNC.RECONVERGENT B0 ;  /* 0x0000000000007941 */ /* 0x000fea0003800200 */
.L_x_193:
[----:B------:R-:W0:Y:S01]  /*0f50*/  LDC.64 R2, c[0x0][0x398] ;  /* 0x0000e600ff027b82 */ /* 0x000e220000000a00 */
[----:B------:R-:W-:-:S05]  /*0f60*/  FSEL R0, R0, RZ, P3 ;  /* 0x000000ff00007208 */ /* 0x000fca0001800000 */
[C---:B------:R-:W-:Y:S01]  /*0f70*/  FMUL R4, R0.reuse, R4 ;  /* 0x0000000400047220 */ /* 0x040fe20000400000 */
[C---:B------:R-:W-:Y:S01]  /*0f80*/  FMUL R5, R0.reuse, R5 ;  /* 0x0000000500057220 */ /* 0x040fe20000400000 */
[C---:B------:R-:W-:Y:S01]  /*0f90*/  FMUL R6, R0.reuse, R6 ;  /* 0x0000000600067220 */ /* 0x040fe20000400000 */
[C---:B------:R-:W-:Y:S01]  /*0fa0*/  FMUL R7, R0.reuse, R7 ;  /* 0x0000000700077220 */ /* 0x040fe20000400000 */
[C---:B------:R-:W-:Y:S01]  /*0fb0*/  FMUL R8, R0.reuse, R8 ;  /* 0x0000000800087220 */ /* 0x040fe20000400000 */
[----:B------:R-:W-:Y:S01]  /*0fc0*/  FMUL R0, R0, R9 ;  /* 0x0000000900007220 */ /* 0x000fe20000400000 */
[----:B------:R-:W-:Y:S02]  /*0fd0*/  F2FP.BF16.F32.PACK_AB R4, RZ, R4 ;  /* 0x00000004ff04723e */ /* 0x000fe400000010ff */
[----:B------:R-:W-:Y:S02]  /*0fe0*/  F2FP.BF16.F32.PACK_AB R5, RZ, R5 ;  /* 0x00000005ff05723e */ /* 0x000fe400000010ff */
[----:B------:R-:W-:-:S02]  /*0ff0*/  F2FP.BF16.F32.PACK_AB R6, RZ, R6 ;  /* 0x00000006ff06723e */ /* 0x000fc400000010ff */
[----:B------:R-:W-:Y:S02]  /*1000*/  F2FP.BF16.F32.PACK_AB R7, RZ, R7 ;  /* 0x00000007ff07723e */ /* 0x000fe400000010ff */
[----:B------:R-:W-:Y:S02]  /*1010*/  F2FP.BF16.F32.PACK_AB R8, RZ, R8 ;  /* 0x00000008ff08723e */ /* 0x000fe400000010ff */
[----:B------:R-:W-:Y:S01]  /*1020*/  F2FP.BF16.F32.PACK_AB R0, RZ, R0 ;  /* 0x00000000ff00723e */ /* 0x000fe200000010ff */
[----:B0-----:R-:W-:-:S05]  /*1030*/  IMAD.WIDE R10, R10, 0x2, R2 ;  /* 0x000000020a0a7825 */ /* 0x001fca00078e0202 */
[----:B------:R-:W-:Y:S04]  /*1040*/  STG.E.U16 desc[UR6][R10.64], R4 ;  /* 0x000000040a007986 */ /* 0x000fe8000c101506 */
[----:B------:R-:W-:Y:S04]  /*1050*/  STG.E.U16 desc[UR6][R10.64+0x40], R5 ;  /* 0x000040050a007986 */ /* 0x000fe8000c101506 */
[----:B------:R-:W-:Y:S04]  /*1060*/  STG.E.U16 desc[UR6][R10.64+0x80], R6 ;  /* 0x000080060a007986 */ /* 0x000fe8000c101506 */
[----:B------:R-:W-:Y:S04]  /*1070*/  STG.E.U16 desc[UR6][R10.64+0xc0], R7 ;  /* 0x0000c0070a007986 */ /* 0x000fe8000c101506 */
[----:B------:R-:W-:Y:S04]  /*1080*/  STG.E.U16 desc[UR6][R10.64+0x100], R8 ;  /* 0x000100080a007986 */ /* 0x000fe8000c101506 */
[----:B------:R-:W-:Y:S01]  /*1090*/  STG.E.U16 desc[UR6][R10.64+0x140], R0 ;  /* 0x000140000a007986 */ /* 0x000fe2000c101506 */
[----:B------:R-:W-:Y:S05]  /*10a0*/  EXIT ;  /* 0x000000000000794d */ /* 0x000fea0003800000 */
.L_x_190:
[----:B------:R-:W-:Y:S01]  /*10b0*/  HFMA2 R26, -RZ, RZ, 0, 9.5367431640625e-07 ;  /* 0x00000010ff1a7431 */ /* 0x000fe200000001ff */
[----:B------:R-:W-:Y:S01]  /*10c0*/  BSSY B2, `(.L_x_196) ;  /* 0x0000007000027945 */ /* 0x000fe20003800000 */
[----:B------:R-:W-:Y:S01]  /*10d0*/  MOV R3, R22 ;  /* 0x0000001600037202 */ /* 0x000fe20000000f00 */
[----:B------:R-:W-:Y:S01]  /*10e0*/  IMAD.MOV.U32 R24, RZ, RZ, -0x1 ;  /* 0xffffffffff187424 */ /* 0x000fe200078e00ff */
[----:B------:R-:W-:-:S07]  /*10f0*/  MOV R27, 0x1f ;  /* 0x0000001f001b7802 */ /* 0x000fce0000000f00 */
[----:B------:R-:W-:Y:S05]  /*1100*/  WARPSYNC.COLLECTIVE R24, `(.L_x_197) ;  /* 0x0000000018087348 */ /* 0x000fea0003c00000 */
[----:B------:R0:W1:Y:S02]  /*1110*/  SHFL.BFLY P0, R25, R3, R26, R27 ;  /* 0x0c00001a03197389 */ /* 0x000064000000001b */
[----:B01----:R-:W-:Y:S05]  /*1120*/  ENDCOLLECTIVE ;  /* 0x000000000000791b */ /* 0x003fea0003800000 */
.L_x_197:
[----:B------:R-:W-:Y:S05]  /*1130*/  BSYNC B2 ;  /* 0x0000000000027941 */ /* 0x000fea0003800000 */
.L_x_196:
        /* <DEDUP_REMOVED lines=8> */
.L_x_198:
[----:B------:R-:W-:Y:S01]  /*11c0*/  HFMA2 R26, -RZ, RZ, 0, 2.384185791015625e-07 ;  /* 0x00000004ff1a7431 */ /* 0x000fe200000001ff */
[----:B------:R-:W-:-:S05]  /*11d0*/  MOV R2, R25 ;  /* 0x0000001900027202 */ /* 0x000fca0000000f00 */
[----:B------:R-:W-:-:S05]  /*11e0*/  FADD R2, R3, R2 ;  /* 0x0000000203027221 */ /* 0x000fca0000000000 */
[----:B------:R-:W-:-:S07]  /*11f0*/  MOV R3, R2 ;  /* 0x0000000200037202 */ /* 0x000fce0000000f00 */
[----:B------:R-:W-:Y:S05]  /*1200*/  WARPSYNC.COLLECTIVE R24, `(.L_x_199) ;  /* 0x0000000018087348 */ /* 0x000fea0003c00000 */
[----:B------:R0:W1:Y:S02]  /*1210*/  SHFL.BFLY P0, R25, R3, R26, R27 ;  /* 0x0c00001a03197389 */ /* 0x000064000000001b */
[----:B01----:R-:W-:Y:S05]  /*1220*/  ENDCOLLECTIVE ;  /* 0x000000000000791b */ /* 0x003fea0003800000 */
.L_x_199:
[----:B------:R-:W-:Y:S02]  /*1230*/  HFMA2 R26, -RZ, RZ, 0, 1.1920928955078125e-07 ;  /* 0x00000002ff1a7431 */ /* 0x000fe400000001ff */
[----:B------:R-:W-:-:S04]  /*1240*/  IMAD.MOV.U32 R23, RZ, RZ, R25 ;  /* 0x000000ffff177224 */ /* 0x000fc800078e0019 */
[----:B------:R-:W-:-:S05]  /*1250*/  FADD R23, R2, R23 ;  /* 0x0000001702177221 */ /* 0x000fca0000000000 */
[----:B------:R-:W-:-:S07]  /*1260*/  MOV R3, R23 ;  /* 0x0000001700037202 */ /* 0x000fce0000000f00 */
[----:B------:R-:W-:Y:S05]  /*1270*/  WARPSYNC.COLLECTIVE R24, `(.L_x_200) ;  /* 0x0000000018087348 */ /* 0x000fea0003c00000 */
[----:B------:R0:W1:Y:S02]  /*1280*/  SHFL.BFLY P0, R25, R3, R26, R27 ;  /* 0x0c00001a03197389 */ /* 0x000064000000001b */
[----:B01----:R-:W-:Y:S05]  /*1290*/  ENDCOLLECTIVE ;  /* 0x000000000000791b */ /* 0x003fea0003800000 */
.L_x_200:
[----:B------:R-:W-:Y:S01]  /*12a0*/  HFMA2 R26, -RZ, RZ, 0, 5.9604644775390625e-08 ;  /* 0x00000001ff1a7431 */ /* 0x000fe200000001ff */
[----:B------:R-:W-:-:S05]  /*12b0*/  MOV R20, R25 ;  /* 0x0000001900147202 */ /* 0x000fca0000000f00 */
[----:B------:R-:W-:-:S04]  /*12c0*/  FADD R20, R23, R20 ;  /* 0x0000001417147221 */ /* 0x000fc80000000000 */
[----:B------:R-:W-:-:S07]  /*12d0*/  IMAD.MOV.U32 R3, RZ, RZ, R20 ;  /* 0x000000ffff037224 */ /* 0x000fce00078e0014 */
[----:B------:R-:W-:Y:S05]  /*12e0*/  WARPSYNC.COLLECTIVE R24, `(.L_x_201) ;  /* 0x0000000018087348 */ /* 0x000fea0003c00000 */
[----:B------:R0:W1:Y:S02]  /*12f0*/  SHFL.BFLY P0, R25, R3, R26, R27 ;  /* 0x0c00001a03197389 */ /* 0x000064000000001b */
[----:B01----:R-:W-:Y:S05]  /*1300*/  ENDCOLLECTIVE ;  /* 0x000000000000791b */ /* 0x003fea0003800000 */
.L_x_201:
[----:B------:R-:W-:Y:S05]  /*1310*/  BRA `(.L_x_202) ;  /* 0xfffffff400607947 */ /* 0x000fea000383ffff */
        .weak           $__internal_8_$__cuda_sm20_rcp_rn_f32_slowpath
        .type           $__internal_8_$__cuda_sm20_rcp_rn_f32_slowpath,@function
        .size           $__internal_8_$__cuda_sm20_rcp_rn_f32_slowpath,(.L_x_512 - $__internal_8_$__cuda_sm20_rcp_rn_f32_slowpath)
$__internal_8_$__cuda_sm20_rcp_rn_f32_slowpath:
        /* <DEDUP_REMOVED lines=15> */
.L_x_204:
        /* <DEDUP_REMOVED lines=33> */
.L_x_206:
[----:B------:R0:W1:Y:S02]  /*1620*/  MUFU.RCP R3, R0 ;  /* 0x0000000000037308 */ /* 0x0000640000001000 */
.L_x_205:
[----:B------:R-:W-:Y:S05]  /*1630*/  BSYNC.RECONVERGENT B1 ;  /* 0x0000000000017941 */ /* 0x000fea0003800200 */
.L_x_203:
[----:B------:R-:W-:-:S04]  /*1640*/  HFMA2 R13, -RZ, RZ, 0, 0 ;  /* 0x00000000ff0d7431 */ /* 0x000fc800000001ff */
[----:B01----:R-:W-:Y:S05]  /*1650*/  RET.REL.NODEC R12 `(_Z23flash_attn_sinks_kernelI13__nv_bfloat16Li192ELi4EEvPKT_S3_S3_PS1_PKffiiii) ;  /* 0xffffffe80c687950 */ /* 0x003fea0003c3ffff */
.L_x_207:
        /* <DEDUP_REMOVED lines=10> */
.L_x_512:


//--------------------- .text._Z23flash_attn_sinks_kernelI13__nv_bfloat16Li128ELi4EEvPKT_S3_S3_PS1_PKffiiii --------------------------
	.section	.text._Z23flash_attn_sinks_kernelI13__nv_bfloat16Li128ELi4EEvPKT_S3_S3_PS1_PKffiiii,"ax",@progbits
	.align	128
        .global         _Z23flash_attn_sinks_kernelI13__nv_bfloat16Li128ELi4EEvPKT_S3_S3_PS1_PKffiiii
        .type           _Z23flash_attn_sinks_kernelI13__nv_bfloat16Li128ELi4EEvPKT_S3_S3_PS1_PKffiiii,@function
        .size           _Z23flash_attn_sinks_kernelI13__nv_bfloat16Li128ELi4EEvPKT_S3_S3_PS1_PKffiiii,(.L_x_513 - _Z23flash_attn_sinks_kernelI13__nv_bfloat16Li128ELi4EEvPKT_S3_S3_PS1_PKffiiii)
        .other          _Z23flash_attn_sinks_kernelI13__nv_bfloat16Li128ELi4EEvPKT_S3_S3_PS1_PKffiiii,@"STO_CUDA_ENTRY STV_DEFAULT"
_Z23flash_attn_sinks_kernelI13__nv_bfloat16Li128ELi4EEvPKT_S3_S3_PS1_PKffiiii:
.text._Z23flash_attn_sinks_kernelI13__nv_bfloat16Li128ELi4EEvPKT_S3_S3_PS1_PKffiiii:
        /* <DEDUP_REMOVED lines=20> */
[----:B-1----:R-:W3:Y:S04]  /*0140*/  LDG.E.U16.CONSTANT R5, desc[UR6][R12.64] ;  /* 0x000000060c057981 */ /* 0x002ee8000c1e9500 */
[----:B------:R-:W4:Y:S04]  /*0150*/  LDG.E.U16.CONSTANT R4, desc[UR6][R12.64+0x80] ;  /* 0x000080060c047981 */ /* 0x000f28000c1e9500 */
[----:B------:R-:W5:Y:S04]  /*0160*/  LDG.E.U16.CONSTANT R7, desc[UR6][R12.64+0xc0] ;  /* 0x0000c0060c077981 */ /* 0x000f68000c1e9500 */
[----:B------:R0:W2:Y:S01]  /*0170*/  LDG.E.U16.CONSTANT R0, desc[UR6][R12.64+0x40] ;  /* 0x000040060c007981 */ /* 0x0000a2000c1e9500 */
[----:B------:R-:W-:-:S04]  /*0180*/  IABS R15, R3 ;  /* 0x00000003000f7213 */ /* 0x000fc80000000000 */
[----:B------:R-:W1:Y:S08]  /*0190*/  I2F.RP R14, R15 ;  /* 0x0000000f000e7306 */ /* 0x000e700000209400 */
[----:B-1----:R-:W1:Y:S02]  /*01a0*/  MUFU.RCP R14, R14 ;  /* 0x0000000e000e7308 */ /* 0x002e640000001000 */
[----:B-1----:R-:W-:-:S06]  /*01b0*/  IADD3 R10, PT, PT, R14, 0xffffffe, RZ ;  /* 0x0ffffffe0e0a7810 */ /* 0x002fcc0007ffe0ff */
[----:B------:R1:W0:Y:S02]  /*01c0*/  F2I.FTZ.U32.TRUNC.NTZ R11, R10 ;  /* 0x0000000a000b7305 */ /* 0x000224000021f000 */
[----:B-1----:R-:W-:Y:S02]  /*01d0*/  HFMA2 R10, -RZ, RZ, 0, 0 ;  /* 0x00000000ff0a7431 */ /* 0x002fe400000001ff */
[----:B0-----:R-:W-:-:S04]  /*01e0*/  IMAD.MOV R16, RZ, RZ, -R11 ;  /* 0x000000ffff107224 */ /* 0x001fc800078e0a0b */
[----:B------:R-:W-:Y:S01]  /*01f0*/  IMAD R17, R16, R15, RZ ;  /* 0x0000000f10117224 */ /* 0x000fe200078e02ff */
[----:B------:R-:W-:-:S03]  /*0200*/  IABS R12, R2 ;  /* 0x00000002000c7213 */ /* 0x000fc60000000000 */
[----:B------:R-:W-:-:S06]  /*0210*/  IMAD.HI.U32 R11, R11, R17, R10 ;  /* 0x000000110b0b7227 */ /* 0x000fcc00078e000a */
[----:B------:R-:W-:-:S05]  /*0220*/  IMAD.HI.U32 R11, R11, R12, RZ ;  /* 0x0000000c0b0b7227 */ /* 0x000fca00078e00ff */
[----:B------:R-:W-:-:S05]  /*0230*/  IADD3 R13, PT, PT, -R11, RZ, RZ ;  /* 0x000000ff0b0d7210 */ /* 0x000fca0007ffe1ff */
[----:B------:R-:W-:-:S05]  /*0240*/  IMAD R12, R15, R13, R12 ;  /* 0x0000000d0f0c7224 */ /* 0x000fca00078e020c */
[----:B------:R-:W-:Y:S02]  /*0250*/  ISETP.GT.U32.AND P1, PT, R15, R12, PT ;  /* 0x0000000c0f00720c */ /* 0x000fe40003f24070 */
[----:B------:R-:W-:-:S11]  /*0260*/  LOP3.LUT R2, R2, R3, RZ, 0x3c, !PT ;  /* 0x0000000302027212 */ /* 0x000fd600078e3cff */
[----:B------:R-:W-:-:S05]  /*0270*/  @!P1 IMAD.IADD R12, R12, 0x1, -R15 ;  /* 0x000000010c0c9824 */ /* 0x000fca00078e0a0f */
        /* <DEDUP_REMOVED lines=13> */
[----:B------:R-:W-:Y:S02]  /*0350*/  IABS R16, R2 ;  /* 0x0000000200107213 */ /* 0x000fe40000000000 */
[----:B0-----:R-:W-:Y:S01]  /*0360*/  MOV R10, RZ ;  /* 0x000000ff000a7202 */ /* 0x001fe20000000f00 */
[----:B-1----:R-:W-:-:S04]  /*0370*/  IMAD.MOV R14, RZ, RZ, -R11 ;  /* 0x000000ffff0e7224 */ /* 0x002fc800078e0a0b */
        /* <DEDUP_REMOVED lines=8> */
[----:B------:R-:W-:-:S05]  /*0400*/  @!P1 IMAD.IADD R10, R10, 0x1, -R13 ;  /* 0x000000010a0a9824 */ /* 0x000fca00078e0a0d */
[----:B------:R-:W-:Y:S02]  /*0410*/  ISETP.GE.U32.AND P0, PT, R10, R13, PT ;  /* 0x0000000d0a00720c */ /* 0x000fe40003f06070 */
[----:B------:R-:W-:Y:S02]  /*0420*/  LOP3.LUT R10, R9, R2, RZ, 0x3c, !PT ;  /* 0x00000002090a7212 */ /* 0x000fe400078e3cff */
[----:B------:R-:W-:Y:S02]  /*0430*/  @!P1 IADD3 R11, PT, PT, R11, 0x1, RZ ;  /* 0x000000010b0b9810 */ /* 0x000fe40007ffe0ff */
[----:B------:R-:W-:Y:S02]  /*0440*/  ISETP.GE.AND P2, PT, R10, RZ, PT ;  /* 0x000000ff0a00720c */ /* 0x000fe40003f46270 */
[----:B0-----:R-:W-:Y:S02]  /*0450*/  VIADDMNMX R10, R6, -R15, 0xffffffff, !PT ;  /* 0xffffffff060a7446 */ /* 0x001fe4000780090f */
[----:B------:R-:W-:-:S02]  /*0460*/  ISETP.NE.AND P1, PT, R2, RZ, PT ;  /* 0x000000ff0200720c */ /* 0x000fc40003f25270 */
[----:B------:R-:W-:Y:S02]  /*0470*/  IADD3 R10, PT, PT, R10, 0x1, RZ ;  /* 0x000000010a0a7810 */ /* 0x000fe40007ffe0ff */
[----:B------:R-:W-:Y:S02]  /*0480*/  @P0 IADD3 R11, PT, PT, R11, 0x1, RZ ;  /* 0x000000010b0b0810 */ /* 0x000fe40007ffe0ff */
[----:B------:R-:W-:-:S04]  /*0490*/  ISETP.GT.AND P0, PT, R15, RZ, PT ;  /* 0x000000ff0f00720c */ /* 0x000fc80003f04270 */
[----:B------:R-:W-:-:S04]  /*04a0*/  SEL R21, R10, RZ, P0 ;  /* 0x000000ff0a157207 */ /* 0x000fc80000000000 */
[----:B------:R-:W-:Y:S01]  /*04b0*/  ISETP.GT.U32.AND P0, PT, R21, R6, PT ;  /* 0x000000061500720c */ /* 0x000fe20003f04070 */
[----:B------:R-:W-:Y:S01]  /*04c0*/  @!P2 IMAD.MOV R11, RZ, RZ, -R11 ;  /* 0x000000ffff0ba224 */ /* 0x000fe200078e0a0b */
[----:B------:R-:W-:Y:S01]  /*04d0*/  @!P1 LOP3.LUT R11, RZ, R2, RZ, 0x33, !PT ;  /* 0x00000002ff0b9212 */ /* 0x000fe200078e33ff */
[----:B------:R-:W-:Y:S01]  /*04e0*/  BSSY B0, `(.L_x_208) ;  /* 0x000005f000007945 */ /* 0x000fe20003800000 */
[----:B------:R-:W-:-:S03]  /*04f0*/  HFMA2 R10, -RZ, RZ, 0, 0 ;  /* 0x00000000ff0a7431 */ /* 0x000fc600000001ff */
[----:B------:R-:W-:Y:S01]  /*0500*/  IMAD R3, R3, UR5, R11 ;  /* 0x0000000503037c24 */ /* 0x000fe2000f8e020b */
[----:B------:R-:W-:Y:S02]  /*0510*/  MOV R20, 0xff7fffff ;  /* 0xff7fffff00147802 */ /* 0x000fe40000000f00 */
[----:B------:R-:W-:Y:S01]  /*0520*/  CS2R R12, SRZ ;  /* 0x00000000000c7805 */ /* 0x000fe2000001ff00 */
[----:B------:R-:W-:Y:S02]  /*0530*/  IMAD.MOV.U32 R11, RZ, RZ, RZ ;  /* 0x000000ffff0b7224 */ /* 0x000fe400078e00ff */
[----:B------:R-:W-:Y:S02]  /*0540*/  IMAD.MOV.U32 R14, RZ, RZ, RZ ;  /* 0x000000ffff0e7224 */ /* 0x000fe400078e00ff */
[----:B------:R-:W-:Y:S01]  /*0550*/  IMAD R6, R3, UR8, RZ ;  /* 0x0000000803067c24 */ /* 0x000fe2000f8e02ff */
[----:B---3--:R-:W-:Y:S02]  /*0560*/  SHF.L.U32 R5, R5, 0x10, RZ ;  /* 0x0000001005057819 */ /* 0x008fe400000006ff */
[----:B----4-:R-:W-:-:S02]  /*0570*/  SHF.L.U32 R4, R4, 0x10, RZ ;  /* 0x0000001004047819 */ /* 0x010fc400000006ff */
[----:B-----5:R-:W-:Y:S01]  /*0580*/  SHF.L.U32 R7, R7, 0x10, RZ ;  /* 0x0000001007077819 */ /* 0x020fe200000006ff */
[----:B--2---:R-:W-:Y:S02]  /*0590*/  IMAD.U32 R15, R0, 0x10000, RZ ;  /* 0x00010000000f7824 */ /* 0x004fe400078e00ff */
[----:B------:R-:W-:Y:S01]  /*05a0*/  FMUL R0, R5, UR9 ;  /* 0x0000000905007c20 */ /* 0x000fe20008400000 */
[----:B------:R-:W-:Y:S01]  /*05b0*/  FMUL R16, R4, UR9 ;  /* 0x0000000904107c20 */ /* 0x000fe20008400000 */
[----:B------:R-:W-:Y:S01]  /*05c0*/  FMUL R17, R7, UR9 ;  /* 0x0000000907117c20 */ /* 0x000fe20008400000 */
[----:B------:R-:W-:Y:S01]  /*05d0*/  FMUL R15, R15, UR9 ;  /* 0x000000090f0f7c20 */ /* 0x000fe20008400000 */
[----:B------:R-:W-:Y:S06]  /*05e0*/  @P0 BRA `(.L_x_209) ;  /* 0x0000000400380947 */ /* 0x000fec0003800000 */
[----:B------:R-:W0:Y:S01]  /*05f0*/  LDC.64 R2, c[0x0][0x388] ;  /* 0x0000e200ff027b82 */ /* 0x000e220000000a00 */
[----:B------:R-:W-:Y:S01]  /*0600*/  IADD3 R6, PT, PT, R6, R21, RZ ;  /* 0x0000001506067210 */ /* 0x000fe20007ffe0ff */
[----:B------:R-:W-:Y:S01]  /*0610*/  BSSY B1, `(.L_x_209) ;  /* 0x000004b000017945 */ /* 0x000fe20003800000 */
[----:B------:R-:W-:Y:S01]  /*0620*/  IADD3 R18, PT, PT, R21, -UR4, -R18 ;  /* 0x8000000415127c10 */ /* 0x000fe2000fffe812 */
[----:B------:R-:W-:Y:S01]  /*0630*/  IMAD.MOV.U32 R21, RZ, RZ, -0x800001 ;  /* 0xff7fffffff157424 */ /* 0x000fe200078e00ff */
[----:B------:R-:W-:Y:S02]  /*0640*/  LEA R19, R6, R19, 0x7 ;  /* 0x0000001306137211 */ /* 0x000fe400078e38ff */
[----:B------:R-:W-:Y:S01]  /*0650*/  MOV R13, RZ ;  /* 0x000000ff000d7202 */ /* 0x000fe20000000f00 */
[----:B------:R-:W1:Y:S06]  /*0660*/  LDC.64 R4, c[0x0][0x390] ;  /* 0x0000e400ff047b82 */ /* 0x000e6c0000000a00 */
.L_x_211:
[----:B0-----:R-:W-:-:S05]  /*0670*/  IMAD.WIDE R6, R19, 0x2, R2 ;  /* 0x0000000213067825 */ /* 0x001fca00078e0202 */
[----:B------:R-:W2:Y:S04]  /*0680*/  LDG.E.U16.CONSTANT R20, desc[UR6][R6.64] ;  /* 0x0000000606147981 */ /* 0x000ea8000c1e9500 */
[----:B------:R-:W3:Y:S04]  /*0690*/  LDG.E.U16.CONSTANT R22, desc[UR6][R6.64+0x40] ;  /* 0x0000400606167981 */ /* 0x000ee8000c1e9500 */
[----:B------:R-:W4:Y:S04]  /*06a0*/  LDG.E.U16.CONSTANT R24, desc[UR6][R6.64+0x80] ;  /* 0x0000800606187981 */ /* 0x000f28000c1e9500 */
        /* <DEDUP_REMOVED lines=19> */
[----:B------:R0:W2:Y:S02]  /*07e0*/  SHFL.BFLY PT, R25, R20, 0x1, 0x1f ;  /* 0x0c201f0014197f89 */ /* 0x0000a400000e0000 */
.L_x_222:
[----:B--2---:R-:W-:Y:S01]  /*07f0*/  FADD R25, R20, R25 ;  /* 0x0000001914197221 */ /* 0x004fe20000000000 */
[----:B------:R-:W-:Y:S02]  /*0800*/  HFMA2 R7, -RZ, RZ, 3.7421875, 0 ;  /* 0x437c0000ff077431 */ /* 0x000fe400000001ff */
[----:B------:R-:W-:Y:S02]  /*0810*/  IMAD.MOV.U32 R23, RZ, RZ, 0x3bbb989d ;  /* 0x3bbb989dff177424 */ /* 0x000fe400078e00ff */
[----:B0-----:R-:W-:-:S05]  /*0820*/  FMNMX R20, R25, R21, !PT ;  /* 0x0000001519147209 */ /* 0x001fca0007800000 */
        /* <DEDUP_REMOVED lines=13> */
[----:B-1----:R-:W-:-:S04]  /*0900*/  IMAD.WIDE R6, R19, 0x2, R4 ;  /* 0x0000000213067825 */ /* 0x002fc800078e0204 */
[----:B------:R-:W-:Y:S02]  /*0910*/  FFMA R27, R22, 1.925963033500011079e-08, R23 ;  /* 0x32a57060161b7823 */ /* 0x000fe40000000017 */
[----:B------:R-:W2:Y:S01]  /*0920*/  LDG.E.U16.CONSTANT R22, desc[UR6][R6.64+0x80] ;  /* 0x0000800606167981 */ /* 0x000ea2000c1e9500 */
[----:B0-----:R-:W-:-:S03]  /*0930*/  FMUL R25, R24, R25 ;  /* 0x0000001918197220 */ /* 0x001fc60000400000 */
[----:B------:R-:W3:Y:S04]  /*0940*/  LDG.E.U16.CONSTANT R24, desc[UR6][R6.64] ;  /* 0x0000000606187981 */ /* 0x000ee8000c1e9500 */
[----:B------:R-:W4:Y:S04]  /*0950*/  LDG.E.U16.CONSTANT R26, desc[UR6][R6.64+0xc0] ;  /* 0x0000c006061a7981 */ /* 0x000f28000c1e9500 */
[----:B------:R-:W5:Y:S01]  /*0960*/  LDG.E.U16.CONSTANT R23, desc[UR6][R6.64+0x40] ;  /* 0x0000400606177981 */ /* 0x000f62000c1e9500 */
[----:B------:R-:W0:Y:S01]  /*0970*/  MUFU.EX2 R27, R27 ;  /* 0x0000001b001b7308 */ /* 0x000e220000000800 */
[----:B------:R-:W-:-:S04]  /*0980*/  IADD3 R18, PT, PT, R18, 0x1, RZ ;  /* 0x0000000112127810 */ /* 0x000fc80007ffe0ff */
[----:B------:R-:W-:Y:S01]  /*0990*/  ISETP.NE.AND P0, PT, R18, 0x1, PT ;  /* 0x000000011200780c */ /* 0x000fe20003f05270 */
[----:B------:R-:W-:Y:S02]  /*09a0*/  IMAD.SHL.U32 R28, R21, 0x800000, RZ ;  /* 0x00800000151c7824 */ /* 0x000fe400078e00ff */
[----:B------:R-:W-:Y:S02]  /*09b0*/  VIADD R19, R19, 0x80 ;  /* 0x0000008013137836 */ /* 0x000fe40000000000 */
[----:B0-----:R-:W-:-:S04]  /*09c0*/  FMUL R28, R28, R27 ;  /* 0x0000001b1c1c7220 */ /* 0x001fc80000400000 */
[----:B------:R-:W-:Y:S01]  /*09d0*/  FFMA R14, R28, R14, R25 ;  /* 0x0000000e1c0e7223 */ /* 0x000fe20000000019 */
[----:B--2---:R-:W-:Y:S02]  /*09e0*/  SHF.L.U32 R22, R22, 0x10, RZ ;  /* 0x0000001016167819 */ /* 0x004fe400000006ff */
[----:B---3--:R-:W-:Y:S02]  /*09f0*/  SHF.L.U32 R24, R24, 0x10, RZ ;  /* 0x0000001018187819 */ /* 0x008fe400000006ff */
[----:B----4-:R-:W-:-:S03]  /*0a00*/  SHF.L.U32 R26, R26, 0x10, RZ ;  /* 0x000000101a1a7819 */ /* 0x010fc600000006ff */
[----:B------:R-:W-:Y:S01]  /*0a10*/  FMUL R21, R25, R24 ;  /* 0x0000001819157220 */ /* 0x000fe20000400000 */
[----:B-----5:R-:W-:Y:S02]  /*0a20*/  IMAD.U32 R23, R23, 0x10000, RZ ;  /* 0x0001000017177824 */ /* 0x020fe400078e00ff */
        /* <DEDUP_REMOVED lines=10> */
.L_x_209:
[----:B------:R-:W-:Y:S05]  /*0ad0*/  BSYNC B0 ;  /* 0x0000000000007941 */ /* 0x000fea0003800000 */
.L_x_208:
        /* <DEDUP_REMOVED lines=33> */
.L_x_212:
[C---:B------:R-:W-:Y:S01]  /*0cf0*/  VIADD R0, R14.reuse, 0x1800000 ;  /* 0x018000000e007836 */ /* 0x040fe20000000000 */
[----:B------:R-:W-:Y:S01]  /*0d00*/  BSSY.RECONVERGENT B0, `(.L_x_213) ;  /* 0x000000e000007945 */ /* 0x000fe20003800200 */
[----:B------:R-:W-:-:S03]  /*0d10*/  FSETP.GT.AND P3, PT, R14, RZ, PT ;  /* 0x000000ff0e00720b */ /* 0x000fc60003f64000 */
[----:B------:R-:W-:-:S04]  /*0d20*/  LOP3.LUT R0, R0, 0x7f800000, RZ, 0xc0, !PT ;  /* 0x7f80000000007812 */ /* 0x000fc800078ec0ff */
[----:B------:R-:W-:-:S13]  /*0d30*/  ISETP.GT.U32.AND P0, PT, R0, 0x1ffffff, PT ;  /* 0x01ffffff0000780c */ /* 0x000fda0003f04070 */
[----:B------:R-:W-:Y:S05]  /*0d40*/  @P0 BRA `(.L_x_214) ;  /* 0x0000000000140947 */ /* 0x000fea0003800000 */
[----:B------:R-:W-:Y:S02]  /*0d50*/  MOV R0, R14 ;  /* 0x0000000e00007202 */ /* 0x000fe40000000f00 */
[----:B------:R-:W-:-:S07]  /*0d60*/  MOV R4, 0xd80 ;  /* 0x00000d8000047802 */ /* 0x000fce0000000f00 */
[----:B------:R-:W-:Y:S05]  /*0d70*/  CALL.REL.NOINC `($__internal_9_$__cuda_sm20_rcp_rn_f32_slowpath) ;  /* 0x0000000000f87944 */ /* 0x000fea0003c00000 */
[----:B------:R-:W-:Y:S01]  /*0d80*/  MOV R0, R3 ;  /* 0x0000000300007202 */ /* 0x000fe20000000f00 */
[----:B------:R-:W-:Y:S06]  /*0d90*/  BRA `(.L_x_215) ;  /* 0x0000000000107947 */ /* 0x000fec0003800000 */
.L_x_214:
[----:B------:R-:W0:Y:S02]  /*0da0*/  MUFU.RCP R3, R14 ;  /* 0x0000000e00037308 */ /* 0x000e240000001000 */
[----:B0-----:R-:W-:-:S04]  /*0db0*/  FFMA R0, R3, R14, -1 ;  /* 0xbf80000003007423 */ /* 0x001fc8000000000e */
[----:B------:R-:W-:-:S04]  /*0dc0*/  FADD.FTZ R0, -R0, -RZ ;  /* 0x800000ff00007221 */ /* 0x000fc80000010100 */
[----:B------:R-:W-:-:S07]  /*0dd0*/  FFMA R0, R3, R0, R3 ;  /* 0x0000000003007223 */ /* 0x000fce0000000003 */
.L_x_215:
[----:B------:R-:W-:Y:S05]  /*0de0*/  BSYNC.RECONVERGENT B0 ;  /* 0x0000000000007941 */ /* 0x000fea0003800200 */
.L_x_213:
[----:B------:R-:W0:Y:S01]  /*0df0*/  LDC.64 R2, c[0x0][0x398] ;  /* 0x0000e600ff027b82 */ /* 0x000e220000000a00 */
[----:B------:R-:W-:-:S05]  /*0e00*/  FSEL R0, R0, RZ, P3 ;  /* 0x000000ff00007208 */ /* 0x000fca0001800000 */
[C---:B------:R-:W-:Y:S01]  /*0e10*/  FMUL R10, R0.reuse, R10 ;  /* 0x0000000a000a7220 */ /* 0x040fe20000400000 */
[C---:B------:R-:W-:Y:S01]  /*0e20*/  FMUL R11, R0.reuse, R11 ;  /* 0x0000000b000b7220 */ /* 0x040fe20000400000 */
[C---:B------:R-:W-:Y:S01]  /*0e30*/  FMUL R12, R0.reuse, R12 ;  /* 0x0000000c000c7220 */ /* 0x040fe20000400000 */
[----:B------:R-:W-:Y:S02]  /*0e40*/  FMUL R0, R0, R13 ;  /* 0x0000000d00007220 */ /* 0x000fe40000400000 */
[----:B------:R-:W-:Y:S02]  /*0e50*/  F2FP.BF16.F32.PACK_AB R10, RZ, R10 ;  /* 0x0000000aff0a723e */ /* 0x000fe400000010ff */
[----:B------:R-:W-:Y:S02]  /*0e60*/  F2FP.BF16.F32.PACK_AB R11, RZ, R11 ;  /* 0x0000000bff0b723e */ /* 0x000fe400000010ff */
[----:B------:R-:W-:Y:S02]  /*0e70*/  F2FP.BF16.F32.PACK_AB R12, RZ, R12 ;  /* 0x0000000cff0c723e */ /* 0x000fe400000010ff */
[----:B------:R-:W-:Y:S01]  /*0e80*/  F2FP.BF16.F32.PACK_AB R0, RZ, R0 ;  /* 0x00000000ff00723e */ /* 0x000fe200000010ff */
[----:B0-----:R-:W-:-:S05]  /*0e90*/  IMAD.WIDE R8, R8, 0x2, R2 ;  /* 0x0000000208087825 */ /* 0x001fca00078e0202 */
[----:B------:R-:W-:Y:S04]  /*0ea0*/  STG.E.U16 desc[UR6][R8.64], R10 ;  /* 0x0000000a08007986 */ /* 0x000fe8000c101506 */
[----:B------:R-:W-:Y:S04]  /*0eb0*/  STG.E.U16 desc[UR6][R8.64+0x40], R11 ;  /* 0x0000400b08007986 */ /* 0x000fe8000c101506 */
[----:B------:R-:W-:Y:S04]  /*0ec0*/  STG.E.U16 desc[UR6][R8.64+0x80], R12 ;  /* 0x0000800c08007986 */ /* 0x000fe8000c101506 */
[----:B------:R-:W-:Y:S01]  /*0ed0*/  STG.E.U16 desc[UR6][R8.64+0xc0], R0 ;  /* 0x0000c00008007986 */ /* 0x000fe2000c101506 */
[----:B------:R-:W-:Y:S05]  /*0ee0*/  EXIT ;  /* 0x000000000000794d */ /* 0x000fea0003800000 */
.L_x_210:
[----:B------:R-:W-:Y:S01]  /*0ef0*/  HFMA2 R26, -RZ, RZ, 0, 9.5367431640625e-07 ;  /* 0x00000010ff1a7431 */ /* 0x000fe200000001ff */
[----:B------:R-:W-:Y:S01]  /*0f00*/  BSSY B2, `(.L_x_216) ;  /* 0x0000007000027945 */ /* 0x000fe20003800000 */
[----:B------:R-:W-:Y:S01]  /*0f10*/  IMAD.MOV.U32 R7, RZ, RZ, R24 ;  /* 0x000000ffff077224 */ /* 0x000fe200078e0018 */
[----:B------:R-:W-:Y:S01]  /*0f20*/  MOV R27, 0x1f ;  /* 0x0000001f001b7802 */ /* 0x000fe20000000f00 */
[----:B------:R-:W-:-:S07]  /*0f30*/  IMAD.MOV.U32 R22, RZ, RZ, -0x1 ;  /* 0xffffffffff167424 */ /* 0x000fce00078e00ff */
[----:B-1----:R-:W-:Y:S05]  /*0f40*/  WARPSYNC.COLLECTIVE R22, `(.L_x_217) ;  /* 0x0000000016087348 */ /* 0x002fea0003c00000 */
[----:B------:R0:W2:Y:S02]  /*0f50*/  SHFL.BFLY P0, R25, R7, R26, R27 ;  /* 0x0c00001a07197389 */ /* 0x0000a4000000001b */
[----:B012---:R-:W-:Y:S05]  /*0f60*/  ENDCOLLECTIVE ;  /* 0x000000000000791b */ /* 0x007fea0003800000 */
.L_x_217:
[----:B------:R-:W-:Y:S05]  /*0f70*/  BSYNC B2 ;  /* 0x0000000000027941 */ /* 0x000fea0003800000 */
.L_x_216:
        /* <DEDUP_REMOVED lines=8> */
.L_x_218:
[----:B------:R-:W-:Y:S01]  /*1000*/  HFMA2 R26, -RZ, RZ, 0, 2.384185791015625e-07 ;  /* 0x00000004ff1a7431 */ /* 0x000fe200000001ff */
[----:B------:R-:W-:-:S05]  /*1010*/  MOV R6, R25 ;  /* 0x0000001900067202 */ /* 0x000fca0000000f00 */
[----:B------:R-:W-:-:S05]  /*1020*/  FADD R6, R7, R6 ;  /* 0x0000000607067221 */ /* 0x000fca0000000000 */
[----:B------:R-:W-:-:S07]  /*1030*/  MOV R7, R6 ;  /* 0x0000000600077202 */ /* 0x000fce0000000f00 */
[----:B------:R-:W-:Y:S05]  /*1040*/  WARPSYNC.COLLECTIVE R22, `(.L_x_219) ;  /* 0x0000000016087348 */ /* 0x000fea0003c00000 */
[----:B------:R0:W1:Y:S02]  /*1050*/  SHFL.BFLY P0, R25, R7, R26, R27 ;  /* 0x0c00001a07197389 */ /* 0x000064000000001b */
[----:B01----:R-:W-:Y:S05]  /*1060*/  ENDCOLLECTIVE ;  /* 0x000000000000791b */ /* 0x003fea0003800000 */
.L_x_219:
[----:B------:R-:W-:Y:S02]  /*1070*/  HFMA2 R26, -RZ, RZ, 0, 1.1920928955078125e-07 ;  /* 0x00000002ff1a7431 */ /* 0x000fe400000001ff */
[----:B------:R-:W-:-:S04]  /*1080*/  IMAD.MOV.U32 R23, RZ, RZ, R25 ;  /* 0x000000ffff177224 */ /* 0x000fc800078e0019 */
[----:B------:R-:W-:-:S05]  /*1090*/  FADD R23, R6, R23 ;  /* 0x0000001706177221 */ /* 0x000fca0000000000 */
[----:B------:R-:W-:-:S07]  /*10a0*/  MOV R7, R23 ;  /* 0x0000001700077202 */ /* 0x000fce0000000f00 */
[----:B------:R-:W-:Y:S05]  /*10b0*/  WARPSYNC.COLLECTIVE R22, `(.L_x_220) ;  /* 0x0000000016087348 */ /* 0x000fea0003c00000 */
[----:B------:R0:W1:Y:S02]  /*10c0*/  SHFL.BFLY P0, R25, R7, R26, R27 ;  /* 0x0c00001a07197389 */ /* 0x000064000000001b */
[----:B01----:R-:W-:Y:S05]  /*10d0*/  ENDCOLLECTIVE ;  /* 0x000000000000791b */ /* 0x003fea0003800000 */
.L_x_220:
[----:B------:R-:W-:Y:S01]  /*10e0*/  HFMA2 R26, -RZ, RZ, 0, 5.9604644775390625e-08 ;  /* 0x00000001ff1a7431 */ /* 0x000fe200000001ff */
[----:B------:R-:W-:-:S05]  /*10f0*/  MOV R20, R25 ;  /* 0x0000001900147202 */ /* 0x000fca0000000f00 */
[----:B------:R-:W-:-:S04]  /*1100*/  FADD R20, R23, R20 ;  /* 0x0000001417147221 */ /* 0x000fc80000000000 */
[----:B------:R-:W-:-:S07]  /*1110*/  IMAD.MOV.U32 R7, RZ, RZ, R20 ;  /* 0x000000ffff077224 */ /* 0x000fce00078e0014 */
[----:B------:R-:W-:Y:S05]  /*1120*/  WARPSYNC.COLLECTIVE R22, `(.L_x_221) ;  /* 0x0000000016087348 */ /* 0x000fea0003c00000 */
[----:B------:R0:W1:Y:S02]  /*1130*/  SHFL.BFLY P0, R25, R7, R26, R27 ;  /* 0x0c00001a07197389 */ /* 0x000064000000001b */
[----:B01----:R-:W-:Y:S05]  /*1140*/  ENDCOLLECTIVE ;  /* 0x000000000000791b */ /* 0x003fea0003800000 */
.L_x_221:
[----:B------:R-:W-:Y:S05]  /*1150*/  BRA `(.L_x_222) ;  /* 0xfffffff400a47947 */ /* 0x000fea000383ffff */
        .weak           $__internal_9_$__cuda_sm20_rcp_rn_f32_slowpath
        .type           $__internal_9_$__cuda_sm20_rcp_rn_f32_slowpath,@function
        .size           $__internal_9_$__cuda_sm20_rcp_rn_f32_slowpath,(.L_x_513 - $__internal_9_$__cuda_sm20_rcp_rn_f32_slowpath)
$__internal_9_$__cuda_sm20_rcp_rn_f32_slowpath:
        /* <DEDUP_REMOVED lines=15> */
.L_x_224:
        /* <DEDUP_REMOVED lines=33> */
.L_x_226:
[----:B------:R0:W1:Y:S02]  /*1460*/  MUFU.RCP R3, R0 ;  /* 0x0000000000037308 */ /* 0x0000640000001000 */
.L_x_225:
[----:B------:R-:W-:Y:S05]  /*1470*/  BSYNC.RECONVERGENT B1 ;  /* 0x0000000000017941 */ /* 0x000fea0003800200 */
.L_x_223:
[----:B------:R-:W-:-:S04]  /*1480*/  HFMA2 R5, -RZ, RZ, 0, 0 ;  /* 0x00000000ff057431 */ /* 0x000fc800000001ff */
[----:B01----:R-:W-:Y:S05]  /*1490*/  RET.REL.NODEC R4 `(_Z23flash_attn_sinks_kernelI13__nv_bfloat16Li128ELi4EEvPKT_S3_S3_PS1_PKffiiii) ;  /* 0xffffffe804d87950 */ /* 0x003fea0003c3ffff */
.L_x_227:
        /* <DEDUP_REMOVED lines=14> */
.L_x_513:


//--------------------- .text._Z23flash_attn_sinks_kernelI13__nv_bfloat16Li112ELi4EEvPKT_S3_S3_PS1_PKffiiii --------------------------
	.section	.text._Z23flash_attn_sinks_kernelI13__nv_bfloat16Li112ELi4EEvPKT_S3_S3_PS1_PKffiiii,"ax",@progbits
	.align	128
        .global         _Z23flash_attn_sinks_kernelI13__nv_bfloat16Li112ELi4EEvPKT_S3_S3_PS1_PKffiiii
        .type           _Z23flash_attn_sinks_kernelI13__nv_bfloat16Li112ELi4EEvPKT_S3_S3_PS1_PKffiiii,@function
        .size           _Z23flash_attn_sinks_kernelI13__nv_bfloat16Li112ELi4EEvPKT_S3_S3_PS1_PKffiiii,(.L_x_514 - _Z23flash_attn_sinks_kernelI13__nv_bfloat16Li112ELi4EEvPKT_S3_S3_PS1_PKffiiii)
        .other          _Z23flash_attn_sinks_kernelI13__nv_bfloat16Li112ELi4EEvPKT_S3_S3_PS1_PKffiiii,@"STO_CUDA_ENTRY STV_DEFAULT"
_Z23flash_attn_sinks_kernelI13__nv_bfloat16Li112ELi4EEvPKT_S3_S3_PS1_PKffiiii:
.text._Z23flash_attn_sinks_kernelI13__nv_bfloat16Li112ELi4EEvPKT_S3_S3_PS1_PKffiiii:
        /* <DEDUP_REMOVED lines=17> */
[----:B------:R-:W4:Y:S08]  /*0110*/  LDC.64 R2, c[0x0][0x380] ;  /* 0x0000e000ff027b82 */ /* 0x000f300000000a00 */
[----:B------:R-:W5:Y:S01]  /*0120*/  @!P0 LDC R17, c[0x0][0x3a8] ;  /* 0x0000ea00ff118b82 */ /* 0x000f620000000800 */
[----:B0-----:R-:W-:-:S04]  /*0130*/  IMAD R7, R4, UR5, R13 ;  /* 0x0000000504077c24 */ /* 0x001fc8000f8e020d */
[----:B------:R-:W-:-:S04]  /*0140*/  IMAD R10, R7, UR8, R0 ;  /* 0x00000008070a7c24 */ /* 0x000fc8000f8e0200 */
[----:B------:R-:W-:-:S04]  /*0150*/  IMAD R10, R10, 0x70, R11 ;  /* 0x000000700a0a7824 */ /* 0x000fc800078e020b */
[----:B----4-:R-:W-:-:S05]  /*0160*/  IMAD.WIDE R2, R10, 0x2, R2 ;  /* 0x000000020a027825 */ /* 0x010fca00078e0202 */
[----:B-1----:R-:W4:Y:S01]  /*0170*/  @!P0 LDG.E.U16.CONSTANT R6, desc[UR6][R2.64+0xc0] ;  /* 0x0000c00602068981 */ /* 0x002f22000c1e9500 */
[-C--:B------:R-:W-:Y:S01]  /*0180*/  IABS R12, R5.reuse ;  /* 0x00000005000c7213 */ /* 0x080fe20000000000 */
[----:B------:R-:W-:Y:S01]  /*0190*/  BSSY B0, `(.L_x_228) ;  /* 0x00000a2000007945 */ /* 0x000fe20003800000 */
[----:B------:R-:W-:Y:S01]  /*01a0*/  IABS R14, R4 ;  /* 0x00000004000e7213 */ /* 0x000fe20000000000 */
[----:B------:R-:W-:Y:S01]  /*01b0*/  IMAD.MOV.U32 R23, RZ, RZ, -0x800001 ;  /* 0xff7fffffff177424 */ /* 0x000fe200078e00ff */
[----:B------:R-:W0:Y:S01]  /*01c0*/  I2F.RP R7, R12 ;  /* 0x0000000c00077306 */ /* 0x000e220000209400 */
[----:B------:R-:W-:-:S04]  /*01d0*/  LOP3.LUT R4, R4, R5, RZ, 0x3c, !PT ;  /* 0x0000000504047212 */ /* 0x000fc800078e3cff */
[----:B------:R-:W-:-:S03]  /*01e0*/  ISETP.GE.AND P3, PT, R4, RZ, PT ;  /* 0x000000ff0400720c */ /* 0x000fc60003f66270 */
[----:B0-----:R-:W0:Y:S02]  /*01f0*/  MUFU.RCP R7, R7 ;  /* 0x0000000700077308 */ /* 0x001e240000001000 */
[----:B0-----:R-:W-:-:S06]  /*0200*/  IADD3 R8, PT, PT, R7, 0xffffffe, RZ ;  /* 0x0ffffffe07087810 */ /* 0x001fcc0007ffe0ff */
[----:B------:R0:W1:Y:S02]  /*0210*/  F2I.FTZ.U32.TRUNC.NTZ R9, R8 ;  /* 0x0000000800097305 */ /* 0x000064000021f000 */
[----:B0-----:R-:W-:Y:S02]  /*0220*/  HFMA2 R8, -RZ, RZ, 0, 0 ;  /* 0x00000000ff087431 */ /* 0x001fe400000001ff */
[----:B-1----:R-:W-:-:S04]  /*0230*/  IMAD.MOV R15, RZ, RZ, -R9 ;  /* 0x000000ffff0f7224 */ /* 0x002fc800078e0a09 */
[----:B------:R-:W-:-:S04]  /*0240*/  IMAD R15, R15, R12, RZ ;  /* 0x0000000c0f0f7224 */ /* 0x000fc800078e02ff */
[----:B------:R-:W-:-:S06]  /*0250*/  IMAD.HI.U32 R9, R9, R15, R8 ;  /* 0x0000000f09097227 */ /* 0x000fcc00078e0008 */
[----:B------:R-:W-:-:S04]  /*0260*/  IMAD.HI.U32 R9, R9, R14, RZ ;  /* 0x0000000e09097227 */ /* 0x000fc800078e00ff */
[----:B------:R-:W-:-:S04]  /*0270*/  IMAD.MOV R7, RZ, RZ, -R9 ;  /* 0x000000ffff077224 */ /* 0x000fc800078e0a09 */
[----:B------:R-:W-:Y:S01]  /*0280*/  IMAD R7, R12, R7, R14 ;  /* 0x000000070c077224 */ /* 0x000fe200078e020e */
[----:B------:R-:W-:-:S04]  /*0290*/  IABS R14, R13 ;  /* 0x0000000d000e7213 */ /* 0x000fc80000000000 */
[----:B------:R-:W-:-:S13]  /*02a0*/  ISETP.GT.U32.AND P2, PT, R12, R7, PT ;  /* 0x000000070c00720c */ /* 0x000fda0003f44070 */
[-C--:B------:R-:W-:Y:S01]  /*02b0*/  @!P2 IADD3 R7, PT, PT, R7, -R12.reuse, RZ ;  /* 0x8000000c0707a210 */ /* 0x080fe20007ffe0ff */
[----:B------:R-:W-:Y:S01]  /*02c0*/  @!P2 VIADD R9, R9, 0x1 ;  /* 0x000000010909a836 */ /* 0x000fe20000000000 */
        /* <DEDUP_REMOVED lines=13> */
[----:B0-----:R-:W-:Y:S01]  /*03a0*/  IMAD.MOV.U32 R8, RZ, RZ, RZ ;  /* 0x000000ffff087224 */ /* 0x001fe200078e00ff */
[----:B-1----:R-:W-:-:S05]  /*03b0*/  IADD3 R15, PT, PT, RZ, -R9, RZ ;  /* 0x80000009ff0f7210 */ /* 0x002fca0007ffe0ff */
[----:B------:R-:W-:-:S04]  /*03c0*/  IMAD R15, R15, R12, RZ ;  /* 0x0000000c0f0f7224 */ /* 0x000fc800078e02ff */
[----:B------:R-:W-:Y:S01]  /*03d0*/  IMAD.HI.U32 R9, R9, R15, R8 ;  /* 0x0000000f09097227 */ /* 0x000fe200078e0008 */
[----:B------:R-:W-:Y:S01]  /*03e0*/  MOV R8, RZ ;  /* 0x000000ff00087202 */ /* 0x000fe20000000f00 */
[----:B------:R-:W0:Y:S04]  /*03f0*/  LDC R15, c[0x0][0x3b8] ;  /* 0x0000ee00ff0f7b82 */ /* 0x000e280000000800 */
[----:B------:R-:W-:-:S04]  /*0400*/  IMAD.HI.U32 R9, R9, R14, RZ ;  /* 0x0000000e09097227 */ /* 0x000fc800078e00ff */
[----:B------:R-:W-:Y:S02]  /*0410*/  IMAD R7, R9, R7, R14 ;  /* 0x0000000709077224 */ /* 0x000fe400078e020e */
[----:B------:R-:W-:-:S03]  /*0420*/  IMAD.MOV.U32 R14, RZ, RZ, RZ ;  /* 0x000000ffff0e7224 */ /* 0x000fc600078e00ff */
[----:B------:R-:W-:-:S13]  /*0430*/  ISETP.GT.U32.AND P2, PT, R12, R7, PT ;  /* 0x000000070c00720c */ /* 0x000fda0003f44070 */
[-C--:B------:R-:W-:Y:S01]  /*0440*/  @!P2 IADD3 R7, PT, PT, R7, -R12.reuse, RZ ;  /* 0x8000000c0707a210 */ /* 0x080fe20007ffe0ff */
[----:B------:R-:W-:Y:S01]  /*0450*/  @!P2 VIADD R9, R9, 0x1 ;  /* 0x000000010909a836 */ /* 0x000fe20000000000 */
[----:B------:R-:W-:Y:S02]  /*0460*/  ISETP.NE.AND P2, PT, R4, RZ, PT ;  /* 0x000000ff0400720c */ /* 0x000fe40003f45270 */
[----:B------:R-:W-:Y:S02]  /*0470*/  ISETP.GE.U32.AND P1, PT, R7, R12, PT ;  /* 0x0000000c0700720c */ /* 0x000fe40003f26070 */
[----:B------:R-:W-:Y:S02]  /*0480*/  LOP3.LUT R7, R13, R4, RZ, 0x3c, !PT ;  /* 0x000000040d077212 */ /* 0x000fe400078e3cff */
[----:B------:R-:W-:Y:S02]  /*0490*/  MOV R12, RZ ;  /* 0x000000ff000c7202 */ /* 0x000fe40000000f00 */
[----:B------:R-:W-:-:S02]  /*04a0*/  ISETP.GE.AND P3, PT, R7, RZ, PT ;  /* 0x000000ff0700720c */ /* 0x000fc40003f66270 */
[----:B0-----:R-:W-:-:S05]  /*04b0*/  VIADDMNMX R7, R0, -R15, 0xffffffff, !PT ;  /* 0xffffffff00077446 */ /* 0x001fca000780090f */
[----:B------:R-:W-:Y:S01]  /*04c0*/  @P1 IADD3 R9, PT, PT, R9, 0x1, RZ ;  /* 0x0000000109091810 */ /* 0x000fe20007ffe0ff */
[----:B------:R-:W-:Y:S01]  /*04d0*/  VIADD R7, R7, 0x1 ;  /* 0x0000000107077836 */ /* 0x000fe20000000000 */
[----:B------:R-:W-:-:S04]  /*04e0*/  ISETP.GT.AND P1, PT, R15, RZ, PT ;  /* 0x000000ff0f00720c */ /* 0x000fc80003f24270 */
[----:B------:R-:W-:Y:S02]  /*04f0*/  SEL R15, R7, RZ, P1 ;  /* 0x000000ff070f7207 */ /* 0x000fe40000800000 */
[----:B------:R-:W-:Y:S02]  /*0500*/  @!P3 IADD3 R9, PT, PT, -R9, RZ, RZ ;  /* 0x000000ff0909b210 */ /* 0x000fe40007ffe1ff */
[----:B------:R-:W-:Y:S02]  /*0510*/  ISETP.GT.U32.AND P1, PT, R15, R0, PT ;  /* 0x000000000f00720c */ /* 0x000fe40003f24070 */
[----:B------:R-:W-:-:S05]  /*0520*/  @!P2 LOP3.LUT R9, RZ, R4, RZ, 0x33, !PT ;  /* 0x00000004ff09a212 */ /* 0x000fca00078e33ff */
[----:B------:R-:W-:Y:S02]  /*0530*/  IMAD R18, R5, UR5, R9 ;  /* 0x0000000505127c24 */ /* 0x000fe4000f8e0209 */
[----:B------:R-:W-:Y:S01]  /*0540*/  HFMA2 R9, -RZ, RZ, 0, 0 ;  /* 0x00000000ff097431 */ /* 0x000fe200000001ff */
[----:B----4-:R-:W-:-:S05]  /*0550*/  @!P0 SHF.L.U32 R6, R6, 0x10, RZ ;  /* 0x0000001006068819 */ /* 0x010fca00000006ff */
[----:B-----5:R-:W-:Y:S01]  /*0560*/  @!P0 FMUL R12, R6, R17 ;  /* 0x00000011060c8220 */ /* 0x020fe20000400000 */
[----:B------:R-:W-:Y:S01]  /*0570*/  CS2R R6, SRZ ;  /* 0x0000000000067805 */ /* 0x000fe2000001ff00 */
[----:B--23--:R-:W-:Y:S06]  /*0580*/  @P1 BRA `(.L_x_229) ;  /* 0x0000000400881947 */ /* 0x00cfec0003800000 */
[----:B------:R-:W2:Y:S01]  /*0590*/  LDG.E.U16.CONSTANT R0, desc[UR6][R2.64] ;  /* 0x0000000602007981 */ /* 0x000ea2000c1e9500 */
[----:B------:R-:W0:Y:S03]  /*05a0*/  LDCU UR5, c[0x0][0x3a8] ;  /* 0x00007500ff0577ac */ /* 0x000e260008000800 */
[----:B------:R-:W3:Y:S04]  /*05b0*/  LDG.E.U16.CONSTANT R5, desc[UR6][R2.64+0x80] ;  /* 0x0000800602057981 */ /* 0x000ee8000c1e9500 */
[----:B------:R-:W4:Y:S01]  /*05c0*/  LDG.E.U16.CONSTANT R4, desc[UR6][R2.64+0x40] ;  /* 0x0000400602047981 */ /* 0x000f22000c1e9500 */
[----:B------:R-:W-:-:S04]  /*05d0*/  IMAD R18, R18, UR8, R15 ;  /* 0x0000000812127c24 */ /* 0x000fc8000f8e020f */
[----:B------:R-:W-:Y:S01]  /*05e0*/  IMAD R18, R18, 0x70, RZ ;  /* 0x0000007012127824 */ /* 0x000fe200078e02ff */
[----:B------:R-:W-:Y:S02]  /*05f0*/  IADD3 R21, PT, PT, R15, -UR4, -R21 ;  /* 0x800000040f157c10 */ /* 0x000fe4000fffe815 */
[----:B------:R-:W-:Y:S01]  /*0600*/  MOV R20, 0xff7fffff ;  /* 0xff7fffff00147802 */ /* 0x000fe20000000f00 */
[----:B------:R-:W-:Y:S01]  /*0610*/  IMAD.IADD R19, R11, 0x1, R18 ;  /* 0x000000010b137824 */ /* 0x000fe200078e0212 */
[----:B------:R-:W-:Y:S02]  /*0620*/  MOV R9, RZ ;  /* 0x000000ff00097202 */ /* 0x000fe40000000f00 */
[----:B--2---:R-:W-:Y:S02]  /*0630*/  SHF.L.U32 R0, R0, 0x10, RZ ;  /* 0x0000001000007819 */ /* 0x004fe400000006ff */
[----:B---3--:R-:W-:Y:S01]  /*0640*/  SHF.L.U32 R5, R5, 0x10, RZ ;  /* 0x0000001005057819 */ /* 0x008fe200000006ff */
[----:B----4-:R-:W-:-:S02]  /*0650*/  IMAD.U32 R4, R4, 0x10000, RZ ;  /* 0x0001000004047824 */ /* 0x010fc400078e00ff */
[----:B0-----:R-:W-:Y:S02]  /*0660*/  FMUL R0, R0, UR5 ;  /* 0x0000000500007c20 */ /* 0x001fe40008400000 */
[----:B------:R-:W-:Y:S01]  /*0670*/  FMUL R16, R5, UR5 ;  /* 0x0000000505107c20 */ /* 0x000fe20008400000 */
[----:B------:R-:W-:-:S07]  /*0680*/  FMUL R17, R4, UR5 ;  /* 0x0000000504117c20 */ /* 0x000fce0008400000 */
.L_x_231:
[----:B------:R-:W0:Y:S01]  /*0690*/  LDC.64 R4, c[0x0][0x388] ;  /* 0x0000e200ff047b82 */ /* 0x000e220000000a00 */
[----:B------:R-:W-:-:S04]  /*06a0*/  IADD3 R15, P1, PT, R11, R18, RZ ;  /* 0x000000120b0f7210 */ /* 0x000fc80007f3e0ff */
[----:B------:R-:W-:Y:S02]  /*06b0*/  LEA.HI.X.SX32 R2, R18, RZ, 0x1, P1 ;  /* 0x000000ff12027211 */ /* 0x000fe400008f0eff */
[C---:B------:R-:W-:Y:S02]  /*06c0*/  SHF.L.U32 R24, R15.reuse, 0x1, RZ ;  /* 0x000000010f187819 */ /* 0x040fe400000006ff */
[----:B------:R-:W-:Y:S02]  /*06d0*/  SHF.L.U64.HI R15, R15, 0x1, R2 ;  /* 0x000000010f0f7819 */ /* 0x000fe40000010202 */
[----:B------:R-:W-:-:S04]  /*06e0*/  IADD3 R2, P1, PT, R24, UR10, RZ ;  /* 0x0000000a18027c10 */ /* 0x000fc8000ff3e0ff */
[----:B------:R-:W-:-:S05]  /*06f0*/  IADD3.X R3, PT, PT, R15, UR11, RZ, P1, !PT ;  /* 0x0000000b0f037c10 */ /* 0x000fca0008ffe4ff */
[----:B------:R-:W2:Y:S01]  /*0700*/  LDG.E.U16.CONSTANT R22, desc[UR6][R2.64+0x40] ;  /* 0x0000400602167981 */ /* 0x000ea2000c1e9500 */
[----:B0-----:R-:W-:-:S03]  /*0710*/  IMAD.WIDE R4, R19, 0x2, R4 ;  /* 0x0000000213047825 */ /* 0x001fc600078e0204 */
[----:B------:R-:W3:Y:S04]  /*0720*/  LDG.E.U16.CONSTANT R26, desc[UR6][R2.64+0x80] ;  /* 0x00008006021a7981 */ /* 0x000ee8000c1e9500 */
[----:B------:R-:W4:Y:S04]  /*0730*/  @!P0 LDG.E.U16.CONSTANT R27, desc[UR6][R2.64+0xc0] ;  /* 0x0000c006021b8981 */ /* 0x000f28000c1e9500 */
[----:B------:R-:W5:Y:S01]  /*0740*/  LDG.E.U16.CONSTANT R4, desc[UR6][R4.64] ;  /* 0x0000000604047981 */ /* 0x000f62000c1e9500 */
[----:B------:R-:W-:Y:S01]  /*0750*/  UMOV UR5, 0xffffffff ;  /* 0xffffffff00057882 */ /* 0x000fe20000000000 */
[----:B------:R-:W-:-:S04]  /*0760*/  IADD3 R21, PT, PT, R21, 0x1, RZ ;  /* 0x0000000115157810 */ /* 0x000fc80007ffe0ff */
[----:B------:R-:W-:Y:S01]  /*0770*/  ISETP.NE.AND P2, PT, R21, 0x1, PT ;  /* 0x000000011500780c */ /* 0x000fe20003f45270 */
[----:B--2---:R-:W-:Y:S01]  /*0780*/  IMAD.U32 R25, R22, 0x10000, RZ ;  /* 0x0001000016197824 */ /* 0x004fe200078e00ff */
[----:B-----5:R-:W-:Y:S01]  /*0790*/  SHF.L.U32 R23, R4, 0x10, RZ ;  /* 0x0000001004177819 */ /* 0x020fe200000006ff */
[----:B---3--:R-:W-:-:S04]  /*07a0*/  IMAD.U32 R26, R26, 0x10000, RZ ;  /* 0x000100001a1a7824 */ /* 0x008fc800078e00ff */
[----:B------:R-:W-:Y:S01]  /*07b0*/  FFMA R22, R0, R23, RZ ;  /* 0x0000001700167223 */ /* 0x000fe200000000ff */
[----:B------:R-:W-:-:S03]  /*07c0*/  HFMA2 R23, -RZ, RZ, 0, 0 ;  /* 0x00000000ff177431 */ /* 0x000fc600000001ff */
[----:B------:R-:W-:Y:S01]  /*07d0*/  FFMA R25, R17, R25, R22 ;  /* 0x0000001911197223 */ /* 0x000fe20000000016 */
[----:B----4-:R-:W-:-:S03]  /*07e0*/  @!P0 SHF.L.U32 R23, R27, 0x10, RZ ;  /* 0x000000101b178819 */ /* 0x010fc600000006ff */
        /* <DEDUP_REMOVED lines=12> */
.L_x_242:
[----:B------:R-:W2:Y:S01]  /*08b0*/  LDC.64 R4, c[0x0][0x390] ;  /* 0x0000e400ff047b82 */ /* 0x000ea20000000a00 */
[----:B------:R-:W-:-:S04]  /*08c0*/  IADD3 R2, P1, PT, R24, UR12, RZ ;  /* 0x0000000c18027c10 */ /* 0x000fc8000ff3e0ff */
[----:B------:R-:W-:-:S05]  /*08d0*/  IADD3.X R3, PT, PT, R15, UR13, RZ, P1, !PT ;  /* 0x0000000d0f037c10 */ /* 0x000fca0008ffe4ff */
[----:B------:R-:W3:Y:S04]  /*08e0*/  LDG.E.U16.CONSTANT R24, desc[UR6][R2.64+0x40] ;  /* 0x0000400602187981 */ /* 0x000ee8000c1e9500 */
[----:B------:R-:W4:Y:S04]  /*08f0*/  LDG.E.U16.CONSTANT R15, desc[UR6][R2.64+0x80] ;  /* 0x00008006020f7981 */ /* 0x000f28000c1e9500 */
[----:B------:R-:W5:Y:S01]  /*0900*/  @!P0 LDG.E.U16.CONSTANT R25, desc[UR6][R2.64+0xc0] ;  /* 0x0000c00602198981 */ /* 0x000f62000c1e9500 */
[----:B--2---:R-:W-:-:S06]  /*0910*/  IMAD.WIDE R4, R19, 0x2, R4 ;  /* 0x0000000213047825 */ /* 0x004fcc00078e0204 */
[----:B------:R2:W5:Y:S01]  /*0920*/  LDG.E.U16.CONSTANT R4, desc[UR6][R4.64] ;  /* 0x0000000604047981 */ /* 0x000562000c1e9500 */
[----:B01----:R-:W-:Y:S01]  /*0930*/  FADD R22, R22, R23 ;  /* 0x0000001716167221 */ /* 0x003fe20000000000 */
[----:B------:R-:W-:-:S04]  /*0940*/  HFMA2 R29, -RZ, RZ, 0.96630859375, -0.0022525787353515625 ;  /* 0x3bbb989dff1d7431 */ /* 0x000fc800000001ff */
[----:B------:R-:W-:Y:S01]  /*0950*/  FMNMX R23, R22, R20, !PT ;  /* 0x0000001416177209 */ /* 0x000fe20007800000 */
[----:B------:R-:W-:-:S04]  /*0960*/  IMAD.MOV.U32 R28, RZ, RZ, 0x437c0000 ;  /* 0x437c0000ff1c7424 */ /* 0x000fc800078e00ff */
[----:B------:R-:W-:-:S04]  /*0970*/  FADD R26, R22, -R23 ;  /* 0x80000017161a7221 */ /* 0x000fc80000000000 */
[----:B------:R-:W-:Y:S01]  /*0980*/  FFMA.SAT R27, R26, R29, 0.5 ;  /* 0x3f0000001a1b7423 */ /* 0x000fe2000000201d */
[----:B------:R-:W-:-:S03]  /*0990*/  FADD R20, -R23, R20 ;  /* 0x0000001417147221 */ /* 0x000fc60000000100 */
[----:B--2---:R-:W-:Y:S01]  /*09a0*/  FFMA.RM R5, R27, R28, 12582913 ;  /* 0x4b4000011b057423 */ /* 0x004fe2000000401c */
[----:B------:R-:W-:-:S03]  /*09b0*/  FFMA.SAT R22, R20, R29, 0.5 ;  /* 0x3f00000014167423 */ /* 0x000fc6000000201d */
[----:B------:R-:W-:Y:S01]  /*09c0*/  FADD R3, R5, -12583039 ;  /* 0xcb40007f05037421 */ /* 0x000fe20000000000 */
[----:B------:R-:W-:-:S03]  /*09d0*/  FFMA.RM R22, R22, R28, 12582913 ;  /* 0x4b40000116167423 */ /* 0x000fc6000000401c */
[----:B------:R-:W-:-:S04]  /*09e0*/  FFMA R3, R26, 1.4426950216293334961, -R3 ;  /* 0x3fb8aa3b1a037823 */ /* 0x000fc80000000803 */
[----:B------:R-:W-:Y:S01]  /*09f0*/  FFMA R2, R26, 1.925963033500011079e-08, R3 ;  /* 0x32a570601a027823 */ /* 0x000fe20000000003 */
[----:B------:R-:W-:-:S04]  /*0a00*/  FADD R3, R22, -12583039 ;  /* 0xcb40007f16037421 */ /* 0x000fc80000000000 */
[C---:B------:R-:W-:Y:S01]  /*0a10*/  FFMA R3, R20.reuse, 1.4426950216293334961, -R3 ;  /* 0x3fb8aa3b14037823 */ /* 0x040fe20000000803 */
[----:B------:R-:W0:Y:S03]  /*0a20*/  MUFU.EX2 R2, R2 ;  /* 0x0000000200027308 */ /* 0x000e260000000800 */
[----:B------:R-:W-:-:S05]  /*0a30*/  FFMA R20, R20, 1.925963033500011079e-08, R3 ;  /* 0x32a5706014147823 */ /* 0x000fca0000000003 */
[----:B------:R-:W1:Y:S01]  /*0a40*/  MUFU.EX2 R27, R20 ;  /* 0x00000014001b7308 */ /* 0x000e620000000800 */
[----:B------:R-:W-:Y:S02]  /*0a50*/  SHF.L.U32 R3, R5, 0x17, RZ ;  /* 0x0000001705037819 */ /* 0x000fe400000006ff */
[----:B------:R-:W-:-:S03]  /*0a60*/  SHF.L.U32 R22, R22, 0x17, RZ ;  /* 0x0000001716167819 */ /* 0x000fc600000006ff */
[----:B0-----:R-:W-:Y:S02]  /*0a70*/  FMUL R3, R3, R2 ;  /* 0x0000000203037220 */ /* 0x001fe40000400000 */
[----:B-1----:R-:W-:Y:S01]  /*0a80*/  FMUL R22, R22, R27 ;  /* 0x0000001b16167220 */ /* 0x002fe20000400000 */
[----:B------:R-:W-:Y:S01]  /*0a90*/  IADD3 R18, PT, PT, R18, 0x70, RZ ;  /* 0x0000007012127810 */ /* 0x000fe20007ffe0ff */
[----:B------:R-:W-:Y:S01]  /*0aa0*/  VIADD R19, R19, 0x70 ;  /* 0x0000007013137836 */ /* 0x000fe20000000000 */
[----:B------:R-:W-:Y:S01]  /*0ab0*/  MOV R20, R23 ;  /* 0x0000001700147202 */ /* 0x000fe20000000f00 */
[----:B------:R-:W-:Y:S01]  /*0ac0*/  FFMA R14, R22, R14, R3 ;  /* 0x0000000e160e7223 */ /* 0x000fe20000000003 */
[----:B---3--:R-:W-:Y:S01]  /*0ad0*/  SHF.L.U32 R24, R24, 0x10, RZ ;  /* 0x0000001018187819 */ /* 0x008fe200000006ff */
[----:B----4-:R-:W-:-:S04]  /*0ae0*/  IMAD.U32 R2, R15, 0x10000, RZ ;  /* 0x000100000f027824 */ /* 0x010fc800078e00ff */
[----:B------:R-:W-:Y:S01]  /*0af0*/  FMUL R15, R3, R2 ;  /* 0x00000002030f7220 */ /* 0x000fe20000400000 */
[----:B------:R-:W-:Y:S01]  /*0b00*/  FMUL R2, R22, R9 ;  /* 0x0000000916027220 */ /* 0x000fe20000400000 */
[----:B-----5:R-:W-:-:S04]  /*0b10*/  IMAD.U32 R4, R4, 0x10000, RZ ;  /* 0x0001000004047824 */ /* 0x020fc800078e00ff */
[----:B------:R-:W-:Y:S01]  /*0b20*/  FMUL R5, R3, R4 ;  /* 0x0000000403057220 */ /* 0x000fe20000400000 */
[----:B------:R-:W-:Y:S02]  /*0b30*/  MOV R4, RZ ;  /* 0x000000ff00047202 */ /* 0x000fe40000000f00 */
[----:B------:R-:W-:Y:S01]  /*0b40*/  @!P0 SHF.L.U32 R4, R25, 0x10, RZ ;  /* 0x0000001019048819 */ /* 0x000fe200000006ff */
[C---:B------:R-:W-:Y:S01]  /*0b50*/  FFMA R6, R22.reuse, R6, R5 ;  /* 0x0000000616067223 */ /* 0x040fe20000000005 */
[C---:B------:R-:W-:Y:S01]  /*0b60*/  FMUL R5, R3.reuse, R24 ;  /* 0x0000001803057220 */ /* 0x040fe20000400000 */
[C---:B------:R-:W-:Y:S02]  /*0b70*/  FFMA R8, R22.reuse, R8, R15 ;  /* 0x0000000816087223 */ /* 0x040fe4000000000f */
[----:B------:R-:W-:Y:S01]  /*0b80*/  FFMA R9, R3, R4, R2 ;  /* 0x0000000403097223 */ /* 0x000fe20000000002 */
[----:B------:R-:W-:Y:S01]  /*0b90*/  FFMA R7, R22, R7, R5 ;  /* 0x0000000716077223 */ /* 0x000fe20000000005 */
[----:B------:R-:W-:Y:S06]  /*0ba0*/  @P2 BRA `(.L_x_231) ;  /* 0xfffffff800b82947 */ /* 0x000fec000383ffff */
.L_x_229:
[----:B------:R-:W-:Y:S05]  /*0bb0*/  BSYNC B0 ;  /* 0x0000000000007941 */ /* 0x000fea0003800000 */
.L_x_228:
        /* <DEDUP_REMOVED lines=33> */
.L_x_232:
        /* <DEDUP_REMOVED lines=9> */
[----:B------:R-:W-:Y:S05]  /*0e60*/  CALL.REL.NOINC `($__internal_10_$__cuda_sm20_rcp_rn_f32_slowpath) ;  /* 0x0000000000fc7944 */ /* 0x000fea0003c00000 */
[----:B------:R-:W-:Y:S01]  /*0e70*/  MOV R0, R3 ;  /* 0x0000000300007202 */ /* 0x000fe20000000f00 */
[----:B------:R-:W-:Y:S06]  /*0e80*/  BRA `(.L_x_235) ;  /* 0x0000000000107947 */ /* 0x000fec0003800000 */
.L_x_234:
[----:B------:R-:W0:Y:S02]  /*0e90*/  MUFU.RCP R3, R14 ;  /* 0x0000000e00037308 */ /* 0x000e240000001000 */
[----:B0-----:R-:W-:-:S04]  /*0ea0*/  FFMA R0, R3, R14, -1 ;  /* 0xbf80000003007423 */ /* 0x001fc8000000000e */
[----:B------:R-:W-:-:S04]  /*0eb0*/  FADD.FTZ R0, -R0, -RZ ;  /* 0x800000ff00007221 */ /* 0x000fc80000010100 */
[----:B------:R-:W-:-:S07]  /*0ec0*/  FFMA R0, R3, R0, R3 ;  /* 0x0000000003007223 */ /* 0x000fce0000000003 */
.L_x_235:
[----:B------:R-:W-:Y:S05]  /*0ed0*/  BSYNC.RECONVERGENT B0 ;  /* 0x0000000000007941 */ /* 0x000fea0003800200 */
.L_x_233:
[----:B------:R-:W0:Y:S01]  /*0ee0*/  LDC.64 R2, c[0x0][0x398] ;  /* 0x0000e600ff027b82 */ /* 0x000e220000000a00 */
[----:B------:R-:W-:-:S05]  /*0ef0*/  FSEL R0, R0, RZ, P4 ;  /* 0x000000ff00007208 */ /* 0x000fca0002000000 */
[C---:B------:R-:W-:Y:S01]  /*0f00*/  FMUL R6, R0.reuse, R6 ;  /* 0x0000000600067220 */ /* 0x040fe20000400000 */
[C---:B------:R-:W-:Y:S01]  /*0f10*/  FMUL R7, R0.reuse, R7 ;  /* 0x0000000700077220 */ /* 0x040fe20000400000 */
[----:B------:R-:W-:-:S03]  /*0f20*/  FMUL R8, R0, R8 ;  /* 0x0000000800087220 */ /* 0x000fc60000400000 */
[----:B------:R-:W-:Y:S02]  /*0f30*/  F2FP.BF16.F32.PACK_AB R6, RZ, R6 ;  /* 0x00000006ff06723e */ /* 0x000fe400000010ff */
[----:B------:R-:W-:Y:S02]  /*0f40*/  F2FP.BF16.F32.PACK_AB R7, RZ, R7 ;  /* 0x00000007ff07723e */ /* 0x000fe400000010ff */
[----:B------:R-:W-:Y:S01]  /*0f50*/  F2FP.BF16.F32.PACK_AB R8, RZ, R8 ;  /* 0x00000008ff08723e */ /* 0x000fe200000010ff */
[----:B0-----:R-:W-:-:S05]  /*0f60*/  IMAD.WIDE R10, R10, 0x2, R2 ;  /* 0x000000020a0a7825 */ /* 0x001fca00078e0202 */
[----:B------:R0:W-:Y:S04]  /*0f70*/  STG.E.U16 desc[UR6][R10.64], R6 ;  /* 0x000000060a007986 */ /* 0x0001e8000c101506 */
[----:B------:R0:W-:Y:S04]  /*0f80*/  STG.E.U16 desc[UR6][R10.64+0x40], R7 ;  /* 0x000040070a007986 */ /* 0x0001e8000c101506 */
[----:B------:R0:W-:Y:S01]  /*0f90*/  STG.E.U16 desc[UR6][R10.64+0x80], R8 ;  /* 0x000080080a007986 */ /* 0x0001e2000c101506 */
[----:B------:R-:W-:Y:S05]  /*0fa0*/  @P3 EXIT ;  /* 0x000000000000394d */ /* 0x000fea0003800000 */
[----:B------:R-:W-:-:S05]  /*0fb0*/  FMUL R9, R0, R9 ;  /* 0x0000000900097220 */ /* 0x000fca0000400000 */
[----:B------:R-:W-:-:S05]  /*0fc0*/  F2FP.BF16.F32.PACK_AB R9, RZ, R9 ;  /* 0x00000009ff09723e */ /* 0x000fca00000010ff */
[----:B------:R-:W-:Y:S01]  /*0fd0*/  STG.E.U16 desc[UR6][R10.64+0xc0], R9 ;  /* 0x0000c0090a007986 */ /* 0x000fe2000c101506 */
[----:B------:R-:W-:Y:S05]  /*0fe0*/  EXIT ;  /* 0x000000000000794d */ /* 0x000fea0003800000 */
.L_x_230:
[----:B------:R-:W-:Y:S01]  /*0ff0*/  BSSY B1, `(.L_x_236) ;  /* 0x0000007000017945 */ /* 0x000fe20003800000 */
[----:B------:R-:W-:Y:S01]  /*1000*/  IMAD.MOV.U32 R26, RZ, RZ, 0x10 ;  /* 0x00000010ff1a7424 */ /* 0x000fe200078e00ff */
[----:B------:R-:W-:Y:S02]  /*1010*/  MOV R27, 0x1f ;  /* 0x0000001f001b7802 */ /* 0x000fe40000000f00 */
[----:B------:R-:W-:-:S07]  /*1020*/  MOV R25, 0xffffffff ;  /* 0xffffffff00197802 */ /* 0x000fce0000000f00 */
[----:B------:R-:W-:Y:S05]  /*1030*/  WARPSYNC.COLLECTIVE R25, `(.L_x_237) ;  /* 0x0000000019087348 */ /* 0x000fea0003c00000 */
[----:B------:R0:W1:Y:S02]  /*1040*/  SHFL.BFLY P1, R23, R2, R26, R27 ;  /* 0x0c00001a02177389 */ /* 0x000064000002001b */
[----:B01----:R-:W-:Y:S05]  /*1050*/  ENDCOLLECTIVE ;  /* 0x000000000000791b */ /* 0x003fea0003800000 */
.L_x_237:
[----:B------:R-:W-:Y:S05]  /*1060*/  BSYNC B1 ;  /* 0x0000000000017941 */ /* 0x000fea0003800000 */
.L_x_236:
[----:B------:R-:W-:Y:S02]  /*1070*/  IMAD.MOV.U32 R3, RZ, RZ, R23 ;  /* 0x000000ffff037224 */ /* 0x000fe400078e0017 */
[----:B------:R-:W-:Y:S02]  /*1080*/  HFMA2 R26, -RZ, RZ, 0, 4.76837158203125e-07 ;  /* 0x00000008ff1a7431 */ /* 0x000fe400000001ff */
[----:B------:R-:W-:Y:S01]  /*1090*/  IMAD.MOV.U32 R27, RZ, RZ, 0x1f ;  /* 0x0000001fff1b7424 */ /* 0x000fe200078e00ff */
[----:B------:R-:W-:Y:S01]  /*10a0*/  MOV R25, 0xffffffff ;  /* 0xffffffff00197802 */ /* 0x000fe20000000f00 */
[----:B------:R-:W-:-:S05]  /*10b0*/  FADD R3, R2, R3 ;  /* 0x0000000302037221 */ /* 0x000fca0000000000 */
[----:B------:R-:W-:-:S07]  /*10c0*/  MOV R2, R3 ;  /* 0x0000000300027202 */ /* 0x000fce0000000f00 */
[----:B------:R-:W-:Y:S05]  /*10d0*/  WARPSYNC.COLLECTIVE R25, `(.L_x_238) ;  /* 0x0000000019087348 */ /* 0x000fea0003c00000 */
[----:B------:R0:W1:Y:S02]  /*10e0*/  SHFL.BFLY P1, R23, R2, R26, R27 ;  /* 0x0c00001a02177389 */ /* 0x000064000002001b */
[----:B01----:R-:W-:Y:S05]  /*10f0*/  ENDCOLLECTIVE ;  /* 0x000000000000791b */ /* 0x003fea0003800000 */
.L_x_238:
[----:B------:R-:W-:Y:S01]  /*1100*/  HFMA2 R26, -RZ, RZ, 0, 2.384185791015625e-07 ;  /* 0x00000004ff1a7431 */ /* 0x000fe200000001ff */
[----:B------:R-:W-:-:S05]  /*1110*/  MOV R4, R23 ;  /* 0x0000001700047202 */ /* 0x000fca0000000f00 */
[----:B------:R-:W-:-:S04]  /*1120*/  FADD R4, R3, R4 ;  /* 0x0000000403047221 */ /* 0x000fc80000000000 */
[----:B------:R-:W-:-:S07]  /*1130*/  IMAD.MOV.U32 R2, RZ, RZ, R4 ;  /* 0x000000ffff027224 */ /* 0x000fce00078e0004 */
[----:B------:R-:W-:Y:S05]  /*1140*/  WARPSYNC.COLLECTIVE R25, `(.L_x_239) ;  /* 0x0000000019087348 */ /* 0x000fea0003c00000 */
[----:B------:R0:W1:Y:S02]  /*1150*/  SHFL.BFLY P1, R23, R2, R26, R27 ;  /* 0x0c00001a02177389 */ /* 0x000064000002001b */
[----:B01----:R-:W-:Y:S05]  /*1160*/  ENDCOLLECTIVE ;  /* 0x000000000000791b */ /* 0x003fea0003800000 */
.L_x_239:
[----:B------:R-:W-:Y:S01]  /*1170*/  HFMA2 R26, -RZ, RZ, 0, 1.1920928955078125e-07 ;  /* 0x00000002ff1a7431 */ /* 0x000fe200000001ff */
[----:B------:R-:W-:-:S05]  /*1180*/  MOV R5, R23 ;  /* 0x0000001700057202 */ /* 0x000fca0000000f00 */
[----:B------:R-:W-:-:S04]  /*1190*/  FADD R5, R4, R5 ;  /* 0x0000000504057221 */ /* 0x000fc80000000000 */
[----:B------:R-:W-:-:S07]  /*11a0*/  IMAD.MOV.U32 R2, RZ, RZ, R5 ;  /* 0x000000ffff027224 */ /* 0x000fce00078e0005 */
[----:B------:R-:W-:Y:S05]  /*11b0*/  WARPSYNC.COLLECTIVE R25, `(.L_x_240) ;  /* 0x0000000019087348 */ /* 0x000fea0003c00000 */
[----:B------:R0:W1:Y:S02]  /*11c0*/  SHFL.BFLY P1, R23, R2, R26, R27 ;  /* 0x0c00001a02177389 */ /* 0x000064000002001b */
[----:B01----:R-:W-:Y:S05]  /*11d0*/  ENDCOLLECTIVE ;  /* 0x000000000000791b */ /* 0x003fea0003800000 */
.L_x_240:
[----:B------:R-:W-:Y:S01]  /*11e0*/  HFMA2 R26, -RZ, RZ, 0, 5.9604644775390625e-08 ;  /* 0x00000001ff1a7431 */ /* 0x000fe200000001ff */
[----:B------:R-:W-:-:S05]  /*11f0*/  MOV R22, R23 ;  /* 0x0000001700167202 */ /* 0x000fca0000000f00 */
[----:B------:R-:W-:-:S04]  /*1200*/  FADD R22, R5, R22 ;  /* 0x0000001605167221 */ /* 0x000fc80000000000 */
[----:B------:R-:W-:-:S07]  /*1210*/  IMAD.MOV.U32 R2, RZ, RZ, R22 ;  /* 0x000000ffff027224 */ /* 0x000fce00078e0016 */
[----:B------:R-:W-:Y:S05]  /*1220*/  WARPSYNC.COLLECTIVE R25, `(.L_x_241) ;  /* 0x0000000019087348 */ /* 0x000fea0003c00000 */
[----:B------:R0:W1:Y:S02]  /*1230*/  SHFL.BFLY P1, R23, R2, R26, R27 ;  /* 0x0c00001a02177389 */ /* 0x000064000002001b */
[----:B01----:R-:W-:Y:S05]  /*1240*/  ENDCOLLECTIVE ;  /* 0x000000000000791b */ /* 0x003fea0003800000 */
.L_x_241:
[----:B------:R-:W-:Y:S05]  /*1250*/  BRA `(.L_x_242) ;  /* 0xfffffff400947947 */ /* 0x000fea000383ffff */
        .weak           $__internal_10_$__cuda_sm20_rcp_rn_f32_slowpath
        .type           $__internal_10_$__cuda_sm20_rcp_rn_f32_slowpath,@function
        .size           $__internal_10_$__cuda_sm20_rcp_rn_f32_slowpath,(.L_x_514 - $__internal_10_$__cuda_sm20_rcp_rn_f32_slowpath)
$__internal_10_$__cuda_sm20_rcp_rn_f32_slowpath:
        /* <DEDUP_REMOVED lines=15> */
.L_x_244:
        /* <DEDUP_REMOVED lines=33> */
.L_x_246:
[----:B------:R0:W1:Y:S02]  /*1560*/  MUFU.RCP R3, R0 ;  /* 0x0000000000037308 */ /* 0x0000640000001000 */
.L_x_245:
[----:B------:R-:W-:Y:S05]  /*1570*/  BSYNC.RECONVERGENT B1 ;  /* 0x0000000000017941 */ /* 0x000fea0003800200 */
.L_x_243:
[----:B------:R-:W-:-:S04]  /*1580*/  HFMA2 R5, -RZ, RZ, 0, 0 ;  /* 0x00000000ff057431 */ /* 0x000fc800000001ff */
[----:B01----:R-:W-:Y:S05]  /*1590*/  RET.REL.NODEC R4 `(_Z23flash_attn_sinks_kernelI13__nv_bfloat16Li112ELi4EEvPKT_S3_S3_PS1_PKffiiii) ;  /* 0xffffffe804987950 */ /* 0x003fea0003c3ffff */
.L_x_247:
        /* <DEDUP_REMOVED lines=14> */
.L_x_514:


//--------------------- .text._Z23flash_attn_sinks_kernelI13__nv_bfloat16Li96ELi4EEvPKT_S3_S3_PS1_PKffiiii --------------------------
	.section	.text._Z23flash_attn_sinks_kernelI13__nv_bfloat16Li96ELi4EEvPKT_S3_S3_PS1_PKffiiii,"ax",@progbits
	.align	128
        .global         _Z23flash_attn_sinks_kernelI13__nv_bfloat16Li96ELi4EEvPKT_S3_S3_PS1_PKffiiii
        .type           _Z23flash_attn_sinks_kernelI13__nv_bfloat16Li96ELi4EEvPKT_S3_S3_PS1_PKffiiii,@function
        .size           _Z23flash_attn_sinks_kernelI13__nv_bfloat16Li96ELi4EEvPKT_S3_S3_PS1_PKffiiii,(.L_x_515 - _Z23flash_attn_sinks_kernelI13__nv_bfloat16Li96ELi4EEvPKT_S3_S3_PS1_PKffiiii)
        .other          _Z23flash_attn_sinks_kernelI13__nv_bfloat16Li96ELi4EEvPKT_S3_S3_PS1_PKffiiii,@"STO_CUDA_ENTRY STV_DEFAULT"
_Z23flash_attn_sinks_kernelI13__nv_bfloat16Li96ELi4EEvPKT_S3_S3_PS1_PKffiiii:
.text._Z23flash_attn_sinks_kernelI13__nv_bfloat16Li96ELi4EEvPKT_S3_S3_PS1_PKffiiii:
        /* <DEDUP_REMOVED lines=22> */
[----:B------:R0:W5:Y:S01]  /*0160*/  LDG.E.U16.CONSTANT R8, desc[UR6][R14.64+0x80] ;  /* 0x000080060e087981 */ /* 0x000162000c1e9500 */
        /* <DEDUP_REMOVED lines=55> */
[----:B------:R-:W-:-:S05]  /*04e0*/  @!P1 LOP3.LUT R13, RZ, R6, RZ, 0x33, !PT ;  /* 0x00000006ff0d9212 */ /* 0x000fca00078e33ff */
[----:B------:R-:W-:Y:S01]  /*04f0*/  IMAD R12, R7, UR5, R13 ;  /* 0x00000005070c7c24 */ /* 0x000fe2000f8e020d */
[----:B------:R-:W-:-:S04]  /*0500*/  SEL R13, R9, RZ, P0 ;  /* 0x000000ff090d7207 */ /* 0x000fc80000000000 */
[----:B------:R-:W-:Y:S02]  /*0510*/  ISETP.GT.U32.AND P0, PT, R13, R2, PT ;  /* 0x000000020d00720c */ /* 0x000fe40003f04070 */
[----:B---3--:R-:W-:Y:S02]  /*0520*/  SHF.L.U32 R0, R0, 0x10, RZ ;  /* 0x0000001000007819 */ /* 0x008fe400000006ff */
[----:B----4-:R-:W-:-:S03]  /*0530*/  SHF.L.U32 R5, R5, 0x10, RZ ;  /* 0x0000001005057819 */ /* 0x010fc600000006ff */
[----:B--2---:R-:W-:Y:S01]  /*0540*/  FMUL R0, R0, UR9 ;  /* 0x0000000900007c20 */ /* 0x004fe20008400000 */
[----:B-----5:R-:W-:Y:S01]  /*0550*/  SHF.L.U32 R8, R8, 0x10, RZ ;  /* 0x0000001008087819 */ /* 0x020fe200000006ff */
[----:B------:R-:W-:-:S04]  /*0560*/  FMUL R9, R5, UR9 ;  /* 0x0000000905097c20 */ /* 0x000fc80008400000 */
[----:B------:R-:W-:Y:S01]  /*0570*/  FMUL R8, R8, UR9 ;  /* 0x0000000908087c20 */ /* 0x000fe20008400000 */
[----:B------:R-:W-:Y:S06]  /*0580*/  @P0 BRA `(.L_x_249) ;  /* 0x0000000800f80947 */ /* 0x000fec0003800000 */
        /* <DEDUP_REMOVED lines=12> */
[----:B------:R-:W2:Y:S04]  /*0650*/  LDG.E.U16.CONSTANT R5, desc[UR6][R6.64] ;  /* 0x0000000606057981 */ /* 0x000ea8000c1e9500 */
[----:B------:R-:W3:Y:S04]  /*0660*/  LDG.E.U16.CONSTANT R15, desc[UR6][R6.64+0x40] ;  /* 0x00004006060f7981 */ /* 0x000ee8000c1e9500 */
[----:B------:R-:W4:Y:S01]  /*0670*/  LDG.E.U16.CONSTANT R17, desc[UR6][R6.64+0x80] ;  /* 0x0000800606117981 */ /* 0x000f22000c1e9500 */
[----:B------:R-:W-:Y:S01]  /*0680*/  UMOV UR5, 0xffffffff ;  /* 0xffffffff00057882 */ /* 0x000fe20000000000 */
[----:B--2---:R-:W-:-:S02]  /*0690*/  SHF.L.U32 R5, R5, 0x10, RZ ;  /* 0x0000001005057819 */ /* 0x004fc400000006ff */
[----:B---3--:R-:W-:-:S03]  /*06a0*/  SHF.L.U32 R15, R15, 0x10, RZ ;  /* 0x000000100f0f7819 */ /* 0x008fc600000006ff */
[----:B------:R-:W-:Y:S01]  /*06b0*/  FFMA R16, R0, R5, RZ ;  /* 0x0000000500107223 */ /* 0x000fe200000000ff */
[----:B----4-:R-:W-:-:S03]  /*06c0*/  SHF.L.U32 R17, R17, 0x10, RZ ;  /* 0x0000001011117819 */ /* 0x010fc600000006ff */
        /* <DEDUP_REMOVED lines=12> */
.L_x_264:
[----:B------:R-:W2:Y:S02]  /*0790*/  LDC.64 R6, c[0x0][0x390] ;  /* 0x0000e400ff067b82 */ /* 0x000ea40000000a00 */
[----:B--2---:R-:W-:-:S05]  /*07a0*/  IMAD.WIDE R14, R14, 0x2, R6 ;  /* 0x000000020e0e7825 */ /* 0x004fca00078e0206 */
[----:B------:R-:W2:Y:S04]  /*07b0*/  LDG.E.U16.CONSTANT R6, desc[UR6][R14.64] ;  /* 0x000000060e067981 */ /* 0x000ea8000c1e9500 */
[----:B------:R-:W3:Y:S04]  /*07c0*/  LDG.E.U16.CONSTANT R5, desc[UR6][R14.64+0x40] ;  /* 0x000040060e057981 */ /* 0x000ee8000c1e9500 */
[----:B------:R4:W5:Y:S01]  /*07d0*/  LDG.E.U16.CONSTANT R7, desc[UR6][R14.64+0x80] ;  /* 0x000080060e077981 */ /* 0x000962000c1e9500 */
[----:B01----:R-:W-:Y:S01]  /*07e0*/  FADD R18, R18, R27 ;  /* 0x0000001b12127221 */ /* 0x003fe20000000000 */
[----:B------:R-:W-:Y:S01]  /*07f0*/  HFMA2 R21, -RZ, RZ, 0.96630859375, -0.0022525787353515625 ;  /* 0x3bbb989dff157431 */ /* 0x000fe200000001ff */
        /* <DEDUP_REMOVED lines=8> */
[----:B------:R-:W-:Y:S01]  /*0880*/  FFMA.RM R17, R17, R20, 12582913 ;  /* 0x4b40000111117423 */ /* 0x000fe20000004014 */
[----:B------:R-:W-:Y:S02]  /*0890*/  SHF.L.U32 R20, R19, 0x17, RZ ;  /* 0x0000001713147819 */ /* 0x000fe400000006ff */
[C---:B------:R-:W-:Y:S01]  /*08a0*/  FFMA R21, R18.reuse, 1.4426950216293334961, -R21 ;  /* 0x3fb8aa3b12157823 */ /* 0x040fe20000000815 */
[C---:B----4-:R-:W-:Y:S01]  /*08b0*/  FADD R15, R17.reuse, -12583039 ;  /* 0xcb40007f110f7421 */ /* 0x050fe20000000000 */
[----:B------:R-:W-:Y:S02]  /*08c0*/  SHF.L.U32 R17, R17, 0x17, RZ ;  /* 0x0000001711117819 */ /* 0x000fe400000006ff */
[----:B------:R-:W-:Y:S01]  /*08d0*/  FFMA R21, R18, 1.925963033500011079e-08, R21 ;  /* 0x32a5706012157823 */ /* 0x000fe20000000015 */
[----:B------:R-:W-:-:S04]  /*08e0*/  FFMA R15, R16, 1.4426950216293334961, -R15 ;  /* 0x3fb8aa3b100f7823 */ /* 0x000fc8000000080f */
[----:B------:R-:W-:Y:S01]  /*08f0*/  FFMA R15, R16, 1.925963033500011079e-08, R15 ;  /* 0x32a57060100f7823 */ /* 0x000fe2000000000f */
[----:B------:R-:W0:Y:S08]  /*0900*/  MUFU.EX2 R21, R21 ;  /* 0x0000001500157308 */ /* 0x000e300000000800 */
[----:B------:R-:W1:Y:S01]  /*0910*/  MUFU.EX2 R14, R15 ;  /* 0x0000000f000e7308 */ /* 0x000e620000000800 */
[----:B0-----:R-:W-:Y:S01]  /*0920*/  FMUL R20, R20, R21 ;  /* 0x0000001514147220 */ /* 0x001fe20000400000 */
[----:B-1----:R-:W-:Y:S01]  /*0930*/  FMUL R17, R17, R14 ;  /* 0x0000000e11117220 */ /* 0x002fe20000400000 */
[----:B--2---:R-:W-:-:S02]  /*0940*/  SHF.L.U32 R19, R6, 0x10, RZ ;  /* 0x0000001006137819 */ /* 0x004fc400000006ff */
[----:B---3--:R-:W-:-:S03]  /*0950*/  SHF.L.U32 R5, R5, 0x10, RZ ;  /* 0x0000001005057819 */ /* 0x008fc600000006ff */
[C---:B------:R-:W-:Y:S01]  /*0960*/  FMUL R6, R20.reuse, R19 ;  /* 0x0000001314067220 */ /* 0x040fe20000400000 */
[----:B-----5:R-:W-:Y:S01]  /*0970*/  SHF.L.U32 R7, R7, 0x10, RZ ;  /* 0x0000001007077819 */ /* 0x020fe200000006ff */
[C---:B------:R-:W-:Y:S02]  /*0980*/  FMUL R18, R20.reuse, R5 ;  /* 0x0000000514127220 */ /* 0x040fe40000400000 */
[----:B------:R-:W-:Y:S01]  /*0990*/  FFMA R19, RZ, R17, R6 ;  /* 0x00000011ff137223 */ /* 0x000fe20000000006 */
[----:B------:R-:W-:Y:S01]  /*09a0*/  IADD3 R5, PT, PT, R13, 0x1, RZ ;  /* 0x000000010d057810 */ /* 0x000fe20007ffe0ff */
[----:B------:R-:W-:Y:S01]  /*09b0*/  FMUL R14, R20, R7 ;  /* 0x00000007140e7220 */ /* 0x000fe20000400000 */
[-C--:B------:R-:W-:Y:S01]  /*09c0*/  FFMA R20, RZ, R17.reuse, R20 ;  /* 0x00000011ff147223 */ /* 0x080fe20000000014 */
[-C--:B------:R-:W-:Y:S02]  /*09d0*/  FFMA R18, RZ, R17.reuse, R18 ;  /* 0x00000011ff127223 */ /* 0x080fe40000000012 */
[----:B------:R-:W-:-:S07]  /*09e0*/  FFMA R21, RZ, R17, R14 ;  /* 0x00000011ff157223 */ /* 0x000fce000000000e */
.L_x_251:
[----:B------:R-:W-:Y:S05]  /*09f0*/  BSYNC B1 ;  /* 0x0000000000017941 */ /* 0x000fea0003800000 */
.L_x_250:
[----:B------:R-:W-:-:S13]  /*0a00*/  ISETP.NE.AND P0, PT, R2, R13, PT ;  /* 0x0000000d0200720c */ /* 0x000fda0003f05270 */
[----:B------:R-:W-:Y:S05]  /*0a10*/  @!P0 BRA `(.L_x_249) ;  /* 0x0000000400d48947 */ /* 0x000fea0003800000 */
[----:B------:R-:W0:Y:S01]  /*0a20*/  LDC.64 R14, c[0x0][0x388] ;  /* 0x0000e200ff0e7b82 */ /* 0x000e220000000a00 */
[----:B------:R-:W-:Y:S01]  /*0a30*/  IMAD R12, R12, UR8, R5 ;  /* 0x000000080c0c7c24 */ /* 0x000fe2000f8e0205 */
[----:B------:R-:W-:-:S03]  /*0a40*/  IADD3 R4, PT, PT, R5, -UR4, -R4 ;  /* 0x8000000405047c10 */ /* 0x000fc6000fffe804 */
[----:B------:R-:W-:-:S07]  /*0a50*/  IMAD R3, R12, 0x60, R3 ;  /* 0x000000600c037824 */ /* 0x000fce00078e0203 */
.L_x_254:
        /* <DEDUP_REMOVED lines=12> */
[----:B------:R-:W2:Y:S04]  /*0b20*/  LDG.E.U16.CONSTANT R6, desc[UR6][R12.64+0xc0] ;  /* 0x0000c0060c067981 */ /* 0x000ea8000c1e9500 */
[----:B------:R-:W3:Y:S04]  /*0b30*/  LDG.E.U16.CONSTANT R7, desc[UR6][R12.64+0x100] ;  /* 0x000100060c077981 */ /* 0x000ee8000c1e9500 */
[----:B------:R0:W4:Y:S04]  /*0b40*/  LDG.E.U16.CONSTANT R24, desc[UR6][R12.64+0x140] ;  /* 0x000140060c187981 */ /* 0x000128000c1e9500 */
[----:B------:R-:W1:Y:S01]  /*0b50*/  SHFL.BFLY PT, R27, R28, 0x10, 0x1f ;  /* 0x0e001f001c1b7f89 */ /* 0x000e6200000e0000 */
[----:B0-----:R-:W-:-:S02]  /*0b60*/  HFMA2 R13, -RZ, RZ, 3.7421875, 0 ;  /* 0x437c0000ff0d7431 */ /* 0x001fc400000001ff */
[----:B------:R-:W-:Y:S02]  /*0b70*/  IMAD.MOV.U32 R12, RZ, RZ, 0x3bbb989d ;  /* 0x3bbb989dff0c7424 */ /* 0x000fe400078e00ff */
        /* <DEDUP_REMOVED lines=12> */
[----:B------:R-:W-:-:S04]  /*0c40*/  FFMA.SAT R16, R23, R12, 0.5 ;  /* 0x3f00000017107423 */ /* 0x000fc8000000200c */
[----:B------:R-:W-:Y:S02]  /*0c50*/  FFMA.RM R5, R16, R13, 12582913 ;  /* 0x4b40000110057423 */ /* 0x000fe4000000400d */
[----:B------:R-:W0:Y:S02]  /*0c60*/  LDC.64 R16, c[0x0][0x390] ;  /* 0x0000e400ff107b82 */ /* 0x000e240000000a00 */
[----:B------:R-:W-:-:S04]  /*0c70*/  FADD R22, R5, -12583039 ;  /* 0xcb40007f05167421 */ /* 0x000fc80000000000 */
[----:B------:R-:W-:-:S04]  /*0c80*/  FFMA R22, R23, 1.4426950216293334961, -R22 ;  /* 0x3fb8aa3b17167823 */ /* 0x000fc80000000816 */
[----:B------:R-:W-:Y:S01]  /*0c90*/  FFMA R22, R23, 1.925963033500011079e-08, R22 ;  /* 0x32a5706017167823 */ /* 0x000fe20000000016 */
[----:B0-----:R-:W-:-:S05]  /*0ca0*/  IMAD.WIDE R16, R3, 0x2, R16 ;  /* 0x0000000203107825 */ /* 0x001fca00078e0210 */
[----:B------:R-:W5:Y:S04]  /*0cb0*/  LDG.E.U16.CONSTANT R27, desc[UR6][R16.64+0x40] ;  /* 0x00004006101b7981 */ /* 0x000f68000c1e9500 */
[----:B------:R-:W5:Y:S01]  /*0cc0*/  LDG.E.U16.CONSTANT R28, desc[UR6][R16.64+0x80] ;  /* 0x00008006101c7981 */ /* 0x000f62000c1e9500 */
[----:B--2---:R-:W-:Y:S01]  /*0cd0*/  SHF.L.U32 R23, R6, 0x10, RZ ;  /* 0x0000001006177819 */ /* 0x004fe200000006ff */
[----:B------:R-:W-:Y:S01]  /*0ce0*/  FFMA.SAT R6, R29, R12, 0.5 ;  /* 0x3f0000001d067423 */ /* 0x000fe2000000200c */
[----:B---3--:R-:W-:-:S03]  /*0cf0*/  SHF.L.U32 R7, R7, 0x10, RZ ;  /* 0x0000001007077819 */ /* 0x008fc600000006ff */
[----:B------:R-:W-:Y:S01]  /*0d00*/  FFMA R26, R0, R23, RZ ;  /* 0x00000017001a7223 */ /* 0x000fe200000000ff */
[----:B------:R-:W-:Y:S01]  /*0d10*/  FFMA.RM R6, R6, R13, 12582913 ;  /* 0x4b40000106067423 */ /* 0x000fe2000000400d */
[----:B----4-:R-:W-:Y:S02]  /*0d20*/  SHF.L.U32 R24, R24, 0x10, RZ ;  /* 0x0000001018187819 */ /* 0x010fe400000006ff */
[----:B------:R-:W-:Y:S01]  /*0d30*/  FFMA R7, R9, R7, R26 ;  /* 0x0000000709077223 */ /* 0x000fe2000000001a */
[----:B------:R-:W-:-:S04]  /*0d40*/  FADD R26, R6, -12583039 ;  /* 0xcb40007f061a7421 */ /* 0x000fc80000000000 */
[----:B------:R-:W-:-:S04]  /*0d50*/  FFMA R26, R29, 1.4426950216293334961, -R26 ;  /* 0x3fb8aa3b1d1a7823 */ /* 0x000fc8000000081a */
[----:B------:R-:W-:Y:S01]  /*0d60*/  FFMA R29, R29, 1.925963033500011079e-08, R26 ;  /* 0x32a570601d1d7823 */ /* 0x000fe2000000001a */
[----:B------:R-:W-:Y:S02]  /*0d70*/  FFMA R26, R8, R24, R7 ;  /* 0x00000018081a7223 */ /* 0x000fe40000000007 */
[----:B------:R-:W2:Y:S04]  /*0d80*/  LDG.E.U16.CONSTANT R7, desc[UR6][R16.64] ;  /* 0x0000000610077981 */ /* 0x000ea8000c1e9500 */
[----:B------:R-:W0:Y:S02]  /*0d90*/  SHFL.BFLY PT, R25, R26, 0x10, 0x1f ;  /* 0x0e001f001a197f89 */ /* 0x000e2400000e0000 */
[----:B0-----:R-:W-:-:S05]  /*0da0*/  FADD R25, R26, R25 ;  /* 0x000000191a197221 */ /* 0x001fca0000000000 */
[----:B------:R-:W0:Y:S01]  /*0db0*/  SHFL.BFLY PT, R24, R25, 0x8, 0x1f ;  /* 0x0d001f0019187f89 */ /* 0x000e2200000e0000 */
[----:B------:R-:W1:Y:S01]  /*0dc0*/  MUFU.EX2 R22, R22 ;  /* 0x0000001600167308 */ /* 0x000e620000000800 */
[----:B0-----:R-:W-:-:S05]  /*0dd0*/  FADD R24, R25, R24 ;  /* 0x0000001819187221 */ /* 0x001fca0000000000 */
[----:B------:R-:W0:Y:S01]  /*0de0*/  SHFL.BFLY PT, R23, R24, 0x4, 0x1f ;  /* 0x0c801f0018177f89 */ /* 0x000e2200000e0000 */
[----:B------:R-:W-:-:S05]  /*0df0*/  SHF.L.U32 R5, R5, 0x17, RZ ;  /* 0x0000001705057819 */ /* 0x000fca00000006ff */
[----:B-1----:R-:W-:Y:S01]  /*0e00*/  FMUL R5, R5, R22 ;  /* 0x0000001605057220 */ /* 0x002fe20000400000 */
[----:B0-----:R-:W-:-:S05]  /*0e10*/  FADD R23, R24, R23 ;  /* 0x0000001718177221 */ /* 0x001fca0000000000 */
[----:B------:R-:W0:Y:S01]  /*0e20*/  SHFL.BFLY PT, R22, R23, 0x2, 0x1f ;  /* 0x0c401f0017167f89 */ /* 0x000e2200000e0000 */
[----:B------:R-:W1:Y:S01]  /*0e30*/  MUFU.EX2 R29, R29 ;  /* 0x0000001d001d7308 */ /* 0x000e620000000800 */
[----:B------:R-:W-:Y:S01]  /*0e40*/  SHF.L.U32 R6, R6, 0x17, RZ ;  /* 0x0000001706067819 */ /* 0x000fe200000006ff */
[----:B0-----:R-:W-:-:S05]  /*0e50*/  FADD R22, R23, R22 ;  /* 0x0000001617167221 */ /* 0x001fca0000000000 */
[----:B------:R0:W3:Y:S01]  /*0e60*/  SHFL.BFLY PT, R23, R22, 0x1, 0x1f ;  /* 0x0c201f0016177f89 */ /* 0x0000e200000e0000 */
[----:B-1----:R-:W-:-:S04]  /*0e70*/  FMUL R6, R6, R29 ;  /* 0x0000001d06067220 */ /* 0x002fc80000400000 */
[----:B------:R-:W-:Y:S01]  /*0e80*/  FFMA R20, R5, R20, R6 ;  /* 0x0000001405147223 */ /* 0x000fe20000000006 */
[----:B-----5:R-:W-:Y:S02]  /*0e90*/  SHF.L.U32 R27, R27, 0x10, RZ ;  /* 0x000000101b1b7819 */ /* 0x020fe400000006ff */
[----:B------:R-:W-:-:S03]  /*0ea0*/  SHF.L.U32 R25, R28, 0x10, RZ ;  /* 0x000000101c197819 */ /* 0x000fc600000006ff */
[C---:B------:R-:W-:Y:S02]  /*0eb0*/  FMUL R27, R6.reuse, R27 ;  /* 0x0000001b061b7220 */ /* 0x040fe40000400000 */
[----:B------:R-:W-:Y:S02]  /*0ec0*/  FMUL R26, R6, R25 ;  /* 0x00000019061a7220 */ /* 0x000fe40000400000 */
[C---:B------:R-:W-:Y:S02]  /*0ed0*/  FFMA R18, R5.reuse, R18, R27 ;  /* 0x0000001205127223 */ /* 0x040fe4000000001b */
[----:B------:R-:W-:Y:S01]  /*0ee0*/  FFMA R21, R5, R21, R26 ;  /* 0x0000001505157223 */ /* 0x000fe2000000001a */
[----:B--2---:R-:W-:-:S05]  /*0ef0*/  SHF.L.U32 R7, R7, 0x10, RZ ;  /* 0x0000001007077819 */ /* 0x004fca00000006ff */
[----:B------:R-:W-:-:S04]  /*0f00*/  FMUL R24, R6, R7 ;  /* 0x0000000706187220 */ /* 0x000fc80000400000 */
[----:B0--3--:R-:W-:-:S07]  /*0f10*/  FFMA R19, R5, R19, R24 ;  /* 0x0000001305137223 */ /* 0x009fce0000000018 */
.L_x_276:
[----:B------:R-:W2:Y:S04]  /*0f20*/  LDG.E.U16.CONSTANT R5, desc[UR6][R16.64+0xc0] ;  /* 0x0000c00610057981 */ /* 0x000ea8000c1e9500 */
[----:B------:R-:W3:Y:S04]  /*0f30*/  LDG.E.U16.CONSTANT R6, desc[UR6][R16.64+0x100] ;  /* 0x0001000610067981 */ /* 0x000ee8000c1e9500 */
[----:B------:R0:W4:Y:S01]  /*0f40*/  LDG.E.U16.CONSTANT R7, desc[UR6][R16.64+0x140] ;  /* 0x0001400610077981 */ /* 0x000122000c1e9500 */
        /* <DEDUP_REMOVED lines=24> */
[----:B--2---:R-:W-:Y:S02]  /*10d0*/  SHF.L.U32 R2, R5, 0x10, RZ ;  /* 0x0000001005027819 */ /* 0x004fe400000006ff */
[----:B---3--:R-:W-:-:S03]  /*10e0*/  SHF.L.U32 R6, R6, 0x10, RZ ;  /* 0x0000001006067819 */ /* 0x008fc600000006ff */
[----:B------:R-:W-:Y:S01]  /*10f0*/  FMUL R2, R17, R2 ;  /* 0x0000000211027220 */ /* 0x000fe20000400000 */
[----:B----4-:R-:W-:Y:S01]  /*1100*/  SHF.L.U32 R16, R7, 0x10, RZ ;  /* 0x0000001007107819 */ /* 0x010fe200000006ff */
[----:B------:R-:W-:Y:S02]  /*1110*/  FMUL R5, R17, R6 ;  /* 0x0000000611057220 */ /* 0x000fe40000400000 */
[-C--:B------:R-:W-:Y:S02]  /*1120*/  FFMA R19, R19, R13.reuse, R2 ;  /* 0x0000000d13137223 */ /* 0x080fe40000000002 */
[----:B------:R-:W-:Y:S01]  /*1130*/  FMUL R16, R17, R16 ;  /* 0x0000001011107220 */ /* 0x000fe20000400000 */
[----:B------:R-:W-:-:S03]  /*1140*/  FFMA R18, R18, R13, R5 ;  /* 0x0000000d12127223 */ /* 0x000fc60000000005 */
[----:B------:R-:W-:Y:S01]  /*1150*/  FFMA R21, R21, R13, R16 ;  /* 0x0000000d15157223 */ /* 0x000fe20000000010 */
[----:B------:R-:W-:Y:S06]  /*1160*/  @P0 BRA `(.L_x_254) ;  /* 0xfffffff8003c0947 */ /* 0x000fec000383ffff */
.L_x_249:
[----:B------:R-:W-:Y:S05]  /*1170*/  BSYNC B0 ;  /* 0x0000000000007941 */ /* 0x000fea0003800000 */
.L_x_248:
[----:B------:R-:W0:Y:S02]  /*1180*/  LDCU.64 UR10, c[0x0][0x3a0] ;  /* 0x00007400ff0a77ac */ /* 0x000e240008000a00 */
[----:B0-----:R-:W-:-:S04]  /*1190*/  UISETP.NE.U32.AND UP0, UPT, UR10, URZ, UPT ;  /* 0x000000ff0a00728c */ /* 0x001fc8000bf05070 */
[----:B------:R-:W-:-:S09]  /*11a0*/  UISETP.NE.AND.EX UP0, UPT, UR11, URZ, UPT, UP0 ;  /* 0x000000ff0b00728c */ /* 0x000fd2000bf05300 */
[----:B------:R-:W-:Y:S05]  /*11b0*/  BRA.U !UP0, `(.L_x_255) ;  /* 0x0000000108707547 */ /* 0x000fea000b800000 */
[----:B------:R-:W0:Y:S02]  /*11c0*/  LDC.64 R2, c[0x0][0x3a0] ;  /* 0x0000e800ff027b82 */ /* 0x000e240000000a00 */
[----:B0-----:R-:W-:-:S06]  /*11d0*/  IMAD.WIDE.U32 R2, R11, 0x4, R2 ;  /* 0x000000040b027825 */ /* 0x001fcc00078e0002 */
[----:B------:R-:W2:Y:S01]  /*11e0*/  LDG.E.CONSTANT R2, desc[UR6][R2.64] ;  /* 0x0000000602027981 */ /* 0x000ea2000c1e9900 */
[----:B------:R-:W-:Y:S01]  /*11f0*/  HFMA2 R9, -RZ, RZ, 3.7421875, 0 ;  /* 0x437c0000ff097431 */ /* 0x000fe200000001ff */
        /* <DEDUP_REMOVED lines=24> */
.L_x_255:
[C---:B------:R-:W-:Y:S01]  /*1380*/  IADD3 R0, PT, PT, R20.reuse, 0x1800000, RZ ;  /* 0x0180000014007810 */ /* 0x040fe20007ffe0ff */
[----:B------:R-:W-:Y:S01]  /*1390*/  BSSY.RECONVERGENT B0, `(.L_x_256) ;  /* 0x000000c000007945 */ /* 0x000fe20003800200 */
[----:B------:R-:W-:Y:S02]  /*13a0*/  FSETP.GT.AND P3, PT, R20, RZ, PT ;  /* 0x000000ff1400720b */ /* 0x000fe40003f64000 */
[----:B------:R-:W-:-:S04]  /*13b0*/  LOP3.LUT R0, R0, 0x7f800000, RZ, 0xc0, !PT ;  /* 0x7f80000000007812 */ /* 0x000fc800078ec0ff */
[----:B------:R-:W-:-:S13]  /*13c0*/  ISETP.GT.U32.AND P0, PT, R0, 0x1ffffff, PT ;  /* 0x01ffffff0000780c */ /* 0x000fda0003f04070 */
[----:B------:R-:W-:Y:S05]  /*13d0*/  @P0 BRA `(.L_x_257) ;  /* 0x00000000000c0947 */ /* 0x000fea0003800000 */
[----:B------:R-:W-:-:S07]  /*13e0*/  MOV R2, 0x1400 ;  /* 0x0000140000027802 */ /* 0x000fce0000000f00 */
[----:B------:R-:W-:Y:S05]  /*13f0*/  CALL.REL.NOINC `($__internal_11_$__cuda_sm20_rcp_rn_f32_slowpath) ;  /* 0x0000000800987944 */ /* 0x000fea0003c00000 */
[----:B------:R-:W-:Y:S05]  /*1400*/  BRA `(.L_x_258) ;  /* 0x0000000000107947 */ /* 0x000fea0003800000 */
.L_x_257:
[----:B------:R-:W0:Y:S02]  /*1410*/  MUFU.RCP R3, R20 ;  /* 0x0000001400037308 */ /* 0x000e240000001000 */
[----:B0-----:R-:W-:-:S04]  /*1420*/  FFMA R0, R3, R20, -1 ;  /* 0xbf80000003007423 */ /* 0x001fc80000000014 */
[----:B------:R-:W-:-:S04]  /*1430*/  FADD.FTZ R0, -R0, -RZ ;  /* 0x800000ff00007221 */ /* 0x000fc80000010100 */
[----:B------:R-:W-:-:S07]  /*1440*/  FFMA R0, R3, R0, R3 ;  /* 0x0000000003007223 */ /* 0x000fce0000000003 */
.L_x_258:
[----:B------:R-:W-:Y:S05]  /*1450*/  BSYNC.RECONVERGENT B0 ;  /* 0x0000000000007941 */ /* 0x000fea0003800200 */
.L_x_256:
        /* <DEDUP_REMOVED lines=9> */
[----:B------:R-:W-:Y:S04]  /*14f0*/  STG.E.U16 desc[UR6][R10.64], R19 ;  /* 0x000000130a007986 */ /* 0x000fe8000c101506 */
[----:B------:R-:W-:Y:S04]  /*1500*/  STG.E.U16 desc[UR6][R10.64+0x40], R18 ;  /* 0x000040120a007986 */ /* 0x000fe8000c101506 */
[----:B------:R-:W-:Y:S01]  /*1510*/  STG.E.U16 desc[UR6][R10.64+0x80], R0 ;  /* 0x000080000a007986 */ /* 0x000fe2000c101506 */
[----:B------:R-:W-:Y:S05]  /*1520*/  EXIT ;  /* 0x000000000000794d */ /* 0x000fea0003800000 */
.L_x_252:
[----:B------:R-:W-:Y:S01]  /*1530*/  HFMA2 R6, -RZ, RZ, 0, 1.847743988037109375e-06 ;  /* 0x0000001fff067431 */ /* 0x000fe200000001ff */
[----:B------:R-:W-:Y:S02]  /*1540*/  MOV R7, 0x10 ;  /* 0x0000001000077802 */ /* 0x000fe40000000f00 */
[----:B------:R-:W-:-:S07]  /*1550*/  MOV R5, 0xffffffff ;  /* 0xffffffff00057802 */ /* 0x000fce0000000f00 */
[----:B------:R-:W-:Y:S05]  /*1560*/  WARPSYNC.COLLECTIVE R5, `(.L_x_259) ;  /* 0x0000000005087348 */ /* 0x000fea0003c00000 */
[----:B------:R0:W1:Y:S02]  /*1570*/  SHFL.BFLY P0, R27, R28, R7, R6 ;  /* 0x0c0000071c1b7389 */ /* 0x0000640000000006 */
[----:B01----:R-:W-:Y:S05]  /*1580*/  ENDCOLLECTIVE ;  /* 0x000000000000791b */ /* 0x003fea0003800000 */
.L_x_259:
[----:B------:R-:W-:Y:S02]  /*1590*/  HFMA2 R7, -RZ, RZ, 0, 4.76837158203125e-07 ;  /* 0x00000008ff077431 */ /* 0x000fe400000001ff */
[----:B------:R-:W-:-:S05]  /*15a0*/  FADD R15, R28, R27 ;  /* 0x0000001b1c0f7221 */ /* 0x000fca0000000000 */
[----:B------:R-:W-:-:S07]  /*15b0*/  MOV R28, R15 ;  /* 0x0000000f001c7202 */ /* 0x000fce0000000f00 */
[----:B------:R-:W-:Y:S05]  /*15c0*/  WARPSYNC.COLLECTIVE R5, `(.L_x_260) ;  /* 0x0000000005087348 */ /* 0x000fea0003c00000 */
[----:B------:R0:W1:Y:S02]  /*15d0*/  SHFL.BFLY P0, R27, R28, R7, R6 ;  /* 0x0c0000071c1b7389 */ /* 0x0000640000000006 */
[----:B01----:R-:W-:Y:S05]  /*15e0*/  ENDCOLLECTIVE ;  /* 0x000000000000791b */ /* 0x003fea0003800000 */
.L_x_260:
[----:B------:R-:W-:Y:S01]  /*15f0*/  MOV R7, 0x4 ;  /* 0x0000000400077802 */ /* 0x000fe20000000f00 */
[----:B------:R-:W-:-:S04]  /*1600*/  FADD R16, R15, R27 ;  /* 0x0000001b0f107221 */ /* 0x000fc80000000000 */
[----:B------:R-:W-:-:S07]  /*1610*/  IMAD.MOV.U32 R28, RZ, RZ, R16 ;  /* 0x000000ffff1c7224 */ /* 0x000fce00078e0010 */
[----:B------:R-:W-:Y:S05]  /*1620*/  WARPSYNC.COLLECTIVE R5, `(.L_x_261) ;  /* 0x0000000005087348 */ /* 0x000fea0003c00000 */
[----:B------:R0:W1:Y:S02]  /*1630*/  SHFL.BFLY P0, R27, R28, R7, R6 ;  /* 0x0c0000071c1b7389 */ /* 0x0000640000000006 */
[----:B01----:R-:W-:Y:S05]  /*1640*/  ENDCOLLECTIVE ;  /* 0x000000000000791b */ /* 0x003fea0003800000 */
.L_x_261:
[----:B------:R-:W-:Y:S02]  /*1650*/  HFMA2 R7, -RZ, RZ, 0, 1.1920928955078125e-07 ;  /* 0x00000002ff077431 */ /* 0x000fe400000001ff */
[----:B------:R-:W-:-:S05]  /*1660*/  FADD R17, R16, R27 ;  /* 0x0000001b10117221 */ /* 0x000fca0000000000 */
[----:B------:R-:W-:-:S07]  /*1670*/  MOV R28, R17 ;  /* 0x00000011001c7202 */ /* 0x000fce0000000f00 */
[----:B------:R-:W-:Y:S05]  /*1680*/  WARPSYNC.COLLECTIVE R5, `(.L_x_262) ;  /* 0x0000000005087348 */ /* 0x000fea0003c00000 */
[----:B------:R0:W1:Y:S02]  /*1690*/  SHFL.BFLY P0, R27, R28, R7, R6 ;  /* 0x0c0000071c1b7389 */ /* 0x0000640000000006 */
[----:B01----:R-:W-:Y:S05]  /*16a0*/  ENDCOLLECTIVE ;  /* 0x000000000000791b */ /* 0x003fea0003800000 */
.L_x_262:
[----:B------:R-:W-:Y:S02]  /*16b0*/  HFMA2 R7, -RZ, RZ, 0, 5.9604644775390625e-08 ;  /* 0x00000001ff077431 */ /* 0x000fe400000001ff */
[----:B------:R-:W-:-:S05]  /*16c0*/  FADD R18, R17, R27 ;  /* 0x0000001b11127221 */ /* 0x000fca0000000000 */
[----:B------:R-:W-:-:S07]  /*16d0*/  MOV R28, R18 ;  /* 0x00000012001c7202 */ /* 0x000fce0000000f00 */
[----:B------:R-:W-:Y:S05]  /*16e0*/  WARPSYNC.COLLECTIVE R5, `(.L_x_263) ;  /* 0x0000000005087348 */ /* 0x000fea0003c00000 */
[----:B------:R0:W1:Y:S02]  /*16f0*/  SHFL.BFLY P0, R27, R28, R7, R6 ;  /* 0x0c0000071c1b7389 */ /* 0x0000640000000006 */
[----:B01----:R-:W-:Y:S05]  /*1700*/  ENDCOLLECTIVE ;  /* 0x000000000000791b */ /* 0x003fea0003800000 */
.L_x_263:
[----:B------:R-:W-:Y:S05]  /*1710*/  BRA `(.L_x_264) ;  /* 0xfffffff0001c7947 */ /* 0x000fea000383ffff */
.L_x_253:
[----:B------:R0:W5:Y:S04]  /*1720*/  LDG.E.U16.CONSTANT R16, desc[UR6][R12.64+0xc0] ;  /* 0x0000c0060c107981 */ /* 0x000168000c1e9500 */
[----:B------:R0:W5:Y:S04]  /*1730*/  LDG.E.U16.CONSTANT R2, desc[UR6][R12.64+0x100] ;  /* 0x000100060c027981 */ /* 0x000168000c1e9500 */
[----:B------:R0:W5:Y:S01]  /*1740*/  LDG.E.U16.CONSTANT R17, desc[UR6][R12.64+0x140] ;  /* 0x000140060c117981 */ /* 0x000162000c1e9500 */
[----:B------:R-:W-:Y:S01]  /*1750*/  HFMA2 R6, -RZ, RZ, 0, 1.847743988037109375e-06 ;  /* 0x0000001fff067431 */ /* 0x000fe200000001ff */
[----:B------:R-:W-:Y:S01]  /*1760*/  BSSY B1, `(.L_x_265) ;  /* 0x0000006000017945 */ /* 0x000fe20003800000 */
[----:B------:R-:W-:-:S02]  /*1770*/  MOV R7, 0x10 ;  /* 0x0000001000077802 */ /* 0x000fc40000000f00 */
[----:B------:R-:W-:-:S07]  /*1780*/  MOV R5, 0xffffffff ;  /* 0xffffffff00057802 */ /* 0x000fce0000000f00 */
[----:B0----5:R-:W-:Y:S05]  /*1790*/  WARPSYNC.COLLECTIVE R5, `(.L_x_266) ;  /* 0x0000000005087348 */ /* 0x021fea0003c00000 */
[----:B------:R1:W2:Y:S02]  /*17a0*/  SHFL.BFLY P0, R27, R28, R7, R6 ;  /* 0x0c0000071c1b7389 */ /* 0x0002a40000000006 */
[----:B012--5:R-:W-:Y:S05]  /*17b0*/  ENDCOLLECTIVE ;  /* 0x000000000000791b */ /* 0x027fea0003800000 */
.L_x_266:
[----:B------:R-:W-:Y:S05]  /*17c0*/  BSYNC B1 ;  /* 0x0000000000017941 */ /* 0x000fea0003800000 */
.L_x_265:
[----:B------:R-:W-:Y:S02]  /*17d0*/  HFMA2 R7, -RZ, RZ, 0, 4.76837158203125e-07 ;  /* 0x00000008ff077431 */ /* 0x000fe400000001ff */
[----:B------:R-:W-:Y:S01]  /*17e0*/  FADD R28, R28, R27 ;  /* 0x0000001b1c1c7221 */ /* 0x000fe20000000000 */
[----:B------:R-:W-:Y:S02]  /*17f0*/  MOV R6, 0x1f ;  /* 0x0000001f00067802 */ /* 0x000fe40000000f00 */
[----:B------:R-:W-:Y:S02]  /*1800*/  MOV R5, 0xffffffff ;  /* 0xffffffff00057802 */ /* 0x000fe40000000f00 */
[----:B------:R-:W-:Y:S02]  /*1810*/  SHF.L.U32 R13, R16, 0x10, RZ ;  /* 0x00000010100d7819 */ /* 0x000fe400000006ff */
[----:B------:R-:W-:-:S07]  /*1820*/  SHF.L.U32 R12, R2, 0x10, RZ ;  /* 0x00000010020c7819 */ /* 0x000fce00000006ff */
[----:B------:R-:W-:Y:S05]  /*1830*/  WARPSYNC.COLLECTIVE R5, `(.L_x_267) ;  /* 0x0000000005087348 */ /* 0x000fea0003c00000 */
[----:B------:R0:W1:Y:S02]  /*1840*/  SHFL.BFLY P0, R27, R28, R7, R6 ;  /* 0x0c0000071c1b7389 */ /* 0x0000640000000006 */
[----:B01----:R-:W-:Y:S05]  /*1850*/  ENDCOLLECTIVE ;  /* 0x000000000000791b */ /* 0x003fea0003800000 */
.L_x_267:
[----:B------:R-:W-:Y:S01]  /*1860*/  SHF.L.U32 R17, R17, 0x10, RZ ;  /* 0x0000001011117819 */ /* 0x000fe200000006ff */
[----:B------:R-:W-:-:S04]  /*1870*/  FFMA R2, R0, R13, RZ ;  /* 0x0000000d00027223 */ /* 0x000fc800000000ff */
[----:B------:R-:W-:Y:S01]  /*1880*/  FFMA R13, R9, R12, R2 ;  /* 0x0000000c090d7223 */ /* 0x000fe20000000002 */
[----:B------:R-:W-:Y:S01]  /*1890*/  MOV R12, 0x3bbb989d ;  /* 0x3bbb989d000c7802 */ /* 0x000fe20000000f00 */
[----:B------:R-:W-:Y:S02]  /*18a0*/  HFMA2 R7, -RZ, RZ, 0, 2.384185791015625e-07 ;  /* 0x00000004ff077431 */ /* 0x000fe400000001ff */
[----:B------:R-:W-:-:S05]  /*18b0*/  FADD R22, R28, R27 ;  /* 0x0000001b1c167221 */ /* 0x000fca0000000000 */
[----:B------:R-:W-:-:S07]  /*18c0*/  MOV R28, R22 ;  /* 0x00000016001c7202 */ /* 0x000fce0000000f00 */
[----:B------:R-:W-:Y:S05]  /*18d0*/  WARPSYNC.COLLECTIVE R5, `(.L_x_268) ;  /* 0x0000000005087348 */ /* 0x000fea0003c00000 */
[----:B------:R0:W1:Y:S02]  /*18e0*/  SHFL.BFLY P0, R27, R28, R7, R6 ;  /* 0x0c0000071c1b7389 */ /* 0x0000640000000006 */
[----:B01----:R-:W-:Y:S05]  /*18f0*/  ENDCOLLECTIVE ;  /* 0x000000000000791b */ /* 0x003fea0003800000 */
.L_x_268:
[----:B------:R-:W-:Y:S02]  /*1900*/  HFMA2 R7, -RZ, RZ, 0, 1.1920928955078125e-07 ;  /* 0x00000002ff077431 */ /* 0x000fe400000001ff */
[----:B------:R-:W-:-:S05]  /*1910*/  FADD R25, R22, R27 ;  /* 0x0000001b16197221 */ /* 0x000fca0000000000 */
[----:B------:R-:W-:-:S07]  /*1920*/  MOV R28, R25 ;  /* 0x00000019001c7202 */ /* 0x000fce0000000f00 */
[----:B------:R-:W-:Y:S05]  /*1930*/  WARPSYNC.COLLECTIVE R5, `(.L_x_269) ;  /* 0x0000000005087348 */ /* 0x000fea0003c00000 */
[----:B------:R0:W1:Y:S02]  /*1940*/  SHFL.BFLY P0, R27, R28, R7, R6 ;  /* 0x0c0000071c1b7389 */ /* 0x0000640000000006 */
[----:B01----:R-:W-:Y:S05]  /*1950*/  ENDCOLLECTIVE ;  /* 0x000000000000791b */ /* 0x003fea0003800000 */
.L_x_269:
[----:B------:R-:W-:Y:S02]  /*1960*/  HFMA2 R7, -RZ, RZ, 0, 5.9604644775390625e-08 ;  /* 0x00000001ff077431 */ /* 0x000fe400000001ff */
[----:B------:R-:W-:-:S05]  /*1970*/  FADD R26, R25, R27 ;  /* 0x0000001b191a7221 */ /* 0x000fca0000000000 */
[----:B------:R-:W-:-:S07]  /*1980*/  MOV R28, R26 ;  /* 0x0000001a001c7202 */ /* 0x000fce0000000f00 */
[----:B------:R-:W-:Y:S05]  /*1990*/  WARPSYNC.COLLECTIVE R5, `(.L_x_270) ;  /* 0x0000000005087348 */ /* 0x000fea0003c00000 */
[----:B------:R0:W1:Y:S02]  /*19a0*/  SHFL.BFLY P0, R27, R28, R7, R6 ;  /* 0x0c0000071c1b7389 */ /* 0x0000640000000006 */
[----:B01----:R-:W-:Y:S05]  /*19b0*/  ENDCOLLECTIVE ;  /* 0x000000000000791b */ /* 0x003fea0003800000 */
.L_x_270:
[----:B------:R-:W-:Y:S01]  /*19c0*/  FADD R16, R26, R27 ;  /* 0x0000001b1a107221 */ /* 0x000fe20000000000 */
[----:B------:R-:W-:Y:S01]  /*19d0*/  FFMA R26, R8, R17, R13 ;  /* 0x00000011081a7223 */ /* 0x000fe2000000000d */
[----:B------:R-:W-:-:S03]  /*19e0*/  HFMA2 R13, -RZ, RZ, 3.7421875, 0 ;  /* 0x437c0000ff0d7431 */ /* 0x000fc600000001ff */
[----:B------:R-:W-:-:S05]  /*19f0*/  FMNMX R2, R16, R23, !PT ;  /* 0x0000001710027209 */ /* 0x000fca0007800000 */
[----:B------:R-:W-:Y:S01]  /*1a00*/  FADD R23, -R2, R23 ;  /* 0x0000001702177221 */ /* 0x000fe20000000100 */
[----:B------:R-:W-:-:S03]  /*1a10*/  FADD R7, R16, -R2 ;  /* 0x8000000210077221 */ /* 0x000fc60000000000 */
[----:B------:R-:W-:-:S04]  /*1a20*/  FFMA.SAT R6, R23, R12, 0.5 ;  /* 0x3f00000017067423 */ /* 0x000fc8000000200c */
[----:B------:R-:W-:-:S04]  /*1a30*/  FFMA.RM R6, R6, R13, 12582913 ;  /* 0x4b40000106067423 */ /* 0x000fc8000000400d */
[C---:B------:R-:W-:Y:S01]  /*1a40*/  FADD R22, R6.reuse, -12583039 ;  /* 0xcb40007f06167421 */ /* 0x040fe20000000000 */
[----:B------:R-:W-:Y:S01]  /*1a50*/  SHF.L.U32 R5, R6, 0x17, RZ ;  /* 0x0000001706057819 */ /* 0x000fe200000006ff */
[----:B------:R-:W-:Y:S02]  /*1a60*/  FFMA.SAT R6, R7, R12, 0.5 ;  /* 0x3f00000007067423 */ /* 0x000fe4000000200c */
[C---:B------:R-:W-:Y:S02]  /*1a70*/  FFMA R22, R23.reuse, 1.4426950216293334961, -R22 ;  /* 0x3fb8aa3b17167823 */ /* 0x040fe40000000816 */
[----:B------:R-:W-:Y:S02]  /*1a80*/  FFMA.RM R6, R6, R13, 12582913 ;  /* 0x4b40000106067423 */ /* 0x000fe4000000400d */
[----:B------:R-:W-:Y:S02]  /*1a90*/  FFMA R22, R23, 1.925963033500011079e-08, R22 ;  /* 0x32a5706017167823 */ /* 0x000fe40000000016 */
[----:B------:R-:W-:-:S04]  /*1aa0*/  FADD R16, R6, -12583039 ;  /* 0xcb40007f06107421 */ /* 0x000fc80000000000 */
[C---:B------:R-:W-:Y:S01]  /*1ab0*/  FFMA R16, R7.reuse, 1.4426950216293334961, -R16 ;  /* 0x3fb8aa3b07107823 */ /* 0x040fe20000000810 */
[----:B------:R-:W0:Y:S03]  /*1ac0*/  MUFU.EX2 R22, R22 ;  /* 0x0000001600167308 */ /* 0x000e260000000800 */
[----:B------:R-:W-:Y:S01]  /*1ad0*/  FFMA R23, R7, 1.925963033500011079e-08, R16 ;  /* 0x32a5706007177823 */ /* 0x000fe20000000010 */
[----:B------:R-:W-:-:S04]  /*1ae0*/  SHF.L.U32 R7, R6, 0x17, RZ ;  /* 0x0000001706077819 */ /* 0x000fc800000006ff */
[----:B------:R-:W1:Y:S01]  /*1af0*/  MUFU.EX2 R16, R23 ;  /* 0x0000001700107308 */ /* 0x000e620000000800 */
[----:B0-----:R-:W-:Y:S01]  /*1b00*/  FMUL R5, R5, R22 ;  /* 0x0000001605057220 */ /* 0x001fe20000400000 */
[----:B-1----:R-:W-:Y:S02]  /*1b10*/  FMUL R7, R7, R16 ;  /* 0x0000001007077220 */ /* 0x002fe40000400000 */
[----:B------:R-:W0:Y:S02]  /*1b20*/  LDC.64 R16, c[0x0][0x390] ;  /* 0x0000e400ff107b82 */ /* 0x000e240000000a00 */
[----:B0-----:R-:W-:-:S05]  /*1b30*/  IMAD.WIDE R16, R3, 0x2, R16 ;  /* 0x0000000203107825 */ /* 0x001fca00078e0210 */
[----:B------:R-:W2:Y:S02]  /*1b40*/  LDG.E.U16.CONSTANT R6, desc[UR6][R16.64] ;  /* 0x0000000610067981 */ /* 0x000ea4000c1e9500 */
[----:B--2---:R-:W-:-:S05]  /*1b50*/  SHF.L.U32 R6, R6, 0x10, RZ ;  /* 0x0000001006067819 */ /* 0x004fca00000006ff */
[----:B------:R-:W-:-:S04]  /*1b60*/  FMUL R6, R7, R6 ;  /* 0x0000000607067220 */ /* 0x000fc80000400000 */
[----:B------:R-:W-:Y:S02]  /*1b70*/  FFMA R19, R5, R19, R6 ;  /* 0x0000001305137223 */ /* 0x000fe40000000006 */
[----:B------:R-:W2:Y:S02]  /*1b80*/  LDG.E.U16.CONSTANT R6, desc[UR6][R16.64+0x40] ;  /* 0x0000400610067981 */ /* 0x000ea4000c1e9500 */
[----:B--2---:R-:W-:-:S05]  /*1b90*/  SHF.L.U32 R6, R6, 0x10, RZ ;  /* 0x0000001006067819 */ /* 0x004fca00000006ff */
[----:B------:R-:W-:-:S04]  /*1ba0*/  FMUL R6, R7, R6 ;  /* 0x0000000607067220 */ /* 0x000fc80000400000 */
[C---:B------:R-:W-:Y:S02]  /*1bb0*/  FFMA R18, R5.reuse, R18, R6 ;  /* 0x0000001205127223 */ /* 0x040fe40000000006 */
[----:B------:R-:W2:Y:S01]  /*1bc0*/  LDG.E.U16.CONSTANT R6, desc[UR6][R16.64+0x80] ;  /* 0x0000800610067981 */ /* 0x000ea2000c1e9500 */
[----:B------:R-:W-:Y:S01]  /*1bd0*/  FFMA R20, R5, R20, R7 ;  /* 0x0000001405147223 */ /* 0x000fe20000000007 */
[----:B------:R-:W-:Y:S01]  /*1be0*/  IMAD.MOV.U32 R28, RZ, RZ, R26 ;  /* 0x000000ffff1c7224 */ /* 0x000fe200078e001a */
[----:B--2---:R-:W-:-:S05]  /*1bf0*/  SHF.L.U32 R6, R6, 0x10, RZ ;  /* 0x0000001006067819 */ /* 0x004fca00000006ff */
[----:B------:R-:W-:Y:S01]  /*1c00*/  FMUL R6, R7, R6 ;  /* 0x0000000607067220 */ /* 0x000fe20000400000 */
[----:B------:R-:W-:-:S03]  /*1c10*/  MOV R7, 0x10 ;  /* 0x0000001000077802 */ /* 0x000fc60000000f00 */
[----:B------:R-:W-:Y:S01]  /*1c20*/  FFMA R21, R5, R21, R6 ;  /* 0x0000001505157223 */ /* 0x000fe20000000006 */
[----:B------:R-:W-:Y:S01]  /*1c30*/  HFMA2 R6, -RZ, RZ, 0, 1.847743988037109375e-06 ;  /* 0x0000001fff067431 */ /* 0x000fe200000001ff */
[----:B------:R-:W-:-:S07]  /*1c40*/  MOV R5, 0xffffffff ;  /* 0xffffffff00057802 */ /* 0x000fce0000000f00 */
[----:B------:R-:W-:Y:S05]  /*1c50*/  WARPSYNC.COLLECTIVE R5, `(.L_x_271) ;  /* 0x0000000005087348 */ /* 0x000fea0003c00000 */
[----:B------:R0:W1:Y:S02]  /*1c60*/  SHFL.BFLY P0, R27, R28, R7, R6 ;  /* 0x0c0000071c1b7389 */ /* 0x0000640000000006 */
[----:B01----:R-:W-:Y:S05]  /*1c70*/  ENDCOLLECTIVE ;  /* 0x000000000000791b */ /* 0x003fea0003800000 */
.L_x_271:
[----:B------:R-:W-:Y:S01]  /*1c80*/  HFMA2 R7, -RZ, RZ, 0, 4.76837158203125e-07 ;  /* 0x00000008ff077431 */ /* 0x000fe200000001ff */
[----:B------:R-:W-:-:S05]  /*1c90*/  MOV R25, R27 ;  /* 0x0000001b00197202 */ /* 0x000fca0000000f00 */
[----:B------:R-:W-:-:S05]  /*1ca0*/  FADD R25, R26, R25 ;  /* 0x000000191a197221 */ /* 0x000fca0000000000 */
[----:B------:R-:W-:-:S07]  /*1cb0*/  MOV R28, R25 ;  /* 0x00000019001c7202 */ /* 0x000fce0000000f00 */
[----:B------:R-:W-:Y:S05]  /*1cc0*/  WARPSYNC.COLLECTIVE R5, `(.L_x_272) ;  /* 0x0000000005087348 */ /* 0x000fea0003c00000 */
[----:B------:R0:W1:Y:S02]  /*1cd0*/  SHFL.BFLY P0, R27, R28, R7, R6 ;  /* 0x0c0000071c1b7389 */ /* 0x0000640000000006 */
[----:B01----:R-:W-:Y:S05]  /*1ce0*/  ENDCOLLECTIVE ;  /* 0x000000000000791b */ /* 0x003fea0003800000 */
.L_x_272:
[----:B------:R-:W-:Y:S01]  /*1cf0*/  HFMA2 R7, -RZ, RZ, 0, 2.384185791015625e-07 ;  /* 0x00000004ff077431 */ /* 0x000fe200000001ff */
[----:B------:R-:W-:-:S05]  /*1d00*/  MOV R24, R27 ;  /* 0x0000001b00187202 */ /* 0x000fca0000000f00 */
[----:B------:R-:W-:-:S05]  /*1d10*/  FADD R24, R25, R24 ;  /* 0x0000001819187221 */ /* 0x000fca0000000000 */
[----:B------:R-:W-:-:S07]  /*1d20*/  MOV R28, R24 ;  /* 0x00000018001c7202 */ /* 0x000fce0000000f00 */
[----:B------:R-:W-:Y:S05]  /*1d30*/  WARPSYNC.COLLECTIVE R5, `(.L_x_273) ;  /* 0x0000000005087348 */ /* 0x000fea0003c00000 */
[----:B------:R0:W1:Y:S02]  /*1d40*/  SHFL.BFLY P0, R27, R28, R7, R6 ;  /* 0x0c0000071c1b7389 */ /* 0x0000640000000006 */
[----:B01----:R-:W-:Y:S05]  /*1d50*/  ENDCOLLECTIVE ;  /* 0x000000000000791b */ /* 0x003fea0003800000 */
.L_x_273:
[----:B------:R-:W-:Y:S01]  /*1d60*/  HFMA2 R7, -RZ, RZ, 0, 1.1920928955078125e-07 ;  /* 0x00000002ff077431 */ /* 0x000fe200000001ff */
[----:B------:R-:W-:-:S05]  /*1d70*/  MOV R23, R27 ;  /* 0x0000001b00177202 */ /* 0x000fca0000000f00 */
[----:B------:R-:W-:-:S05]  /*1d80*/  FADD R23, R24, R23 ;  /* 0x0000001718177221 */ /* 0x000fca0000000000 */
[----:B------:R-:W-:-:S07]  /*1d90*/  MOV R28, R23 ;  /* 0x00000017001c7202 */ /* 0x000fce0000000f00 */
[----:B------:R-:W-:Y:S05]  /*1da0*/  WARPSYNC.COLLECTIVE R5, `(.L_x_274) ;  /* 0x0000000005087348 */ /* 0x000fea0003c00000 */
[----:B------:R0:W1:Y:S02]  /*1db0*/  SHFL.BFLY P0, R27, R28, R7, R6 ;  /* 0x0c0000071c1b7389 */ /* 0x0000640000000006 */
[----:B01----:R-:W-:Y:S05]  /*1dc0*/  ENDCOLLECTIVE ;  /* 0x000000000000791b */ /* 0x003fea0003800000 */
.L_x_274:
[----:B------:R-:W-:Y:S01]  /*1dd0*/  HFMA2 R7, -RZ, RZ, 0, 5.9604644775390625e-08 ;  /* 0x00000001ff077431 */ /* 0x000fe200000001ff */
[----:B------:R-:W-:-:S05]  /*1de0*/  MOV R22, R27 ;  /* 0x0000001b00167202 */ /* 0x000fca0000000f00 */
[----:B------:R-:W-:-:S05]  /*1df0*/  FADD R22, R23, R22 ;  /* 0x0000001617167221 */ /* 0x000fca0000000000 */
[----:B------:R-:W-:-:S07]  /*1e00*/  MOV R28, R22 ;  /* 0x00000016001c7202 */ /* 0x000fce0000000f00 */
[----:B------:R-:W-:Y:S05]  /*1e10*/  WARPSYNC.COLLECTIVE R5, `(.L_x_275) ;  /* 0x0000000005087348 */ /* 0x000fea0003c00000 */
[----:B------:R0:W1:Y:S02]  /*1e20*/  SHFL.BFLY P0, R27, R28, R7, R6 ;  /* 0x0c0000071c1b7389 */ /* 0x0000640000000006 */
[----:B01----:R-:W-:Y:S05]  /*1e30*/  ENDCOLLECTIVE ;  /* 0x000000000000791b */ /* 0x003fea0003800000 */
.L_x_275:
[----:B------:R-:W-:Y:S01]  /*1e40*/  MOV R23, R27 ;  /* 0x0000001b00177202 */ /* 0x000fe20000000f00 */
[----:B------:R-:W-:Y:S06]  /*1e50*/  BRA `(.L_x_276) ;  /* 0xfffffff000307947 */ /* 0x000fec000383ffff */
        .weak           $__internal_11_$__cuda_sm20_rcp_rn_f32_slowpath
        .type           $__internal_11_$__cuda_sm20_rcp_rn_f32_slowpath,@function
        .size           $__internal_11_$__cuda_sm20_rcp_rn_f32_slowpath,(.L_x_515 - $__internal_11_$__cuda_sm20_rcp_rn_f32_slowpath)
$__internal_11_$__cuda_sm20_rcp_rn_f32_slowpath:
        /* <DEDUP_REMOVED lines=15> */
.L_x_278:
        /* <DEDUP_REMOVED lines=33> */
.L_x_280:
[----:B------:R0:W1:Y:S02]  /*2160*/  MUFU.RCP R3, R20 ;  /* 0x0000001400037308 */ /* 0x0000640000001000 */
.L_x_279:
[----:B------:R-:W-:Y:S05]  /*2170*/  BSYNC.RECONVERGENT B1 ;  /* 0x0000000000017941 */ /* 0x000fea0003800200 */
.L_x_277:
[----:B-1----:R-:W-:Y:S01]  /*2180*/  MOV R0, R3 ;  /* 0x0000000300007202 */ /* 0x002fe20000000f00 */
[----:B------:R-:W-:-:S04]  /*2190*/  HFMA2 R3, -RZ, RZ, 0, 0 ;  /* 0x00000000ff037431 */ /* 0x000fc800000001ff */
[----:B0-----:R-:W-:Y:S05]  /*21a0*/  RET.REL.NODEC R2 `(_Z23flash_attn_sinks_kernelI13__nv_bfloat16Li96ELi4EEvPKT_S3_S3_PS1_PKffiiii) ;  /* 0xffffffdc02947950 */ /* 0x001fea0003c3ffff */
.L_x_281:
        /* <DEDUP_REMOVED lines=13> */
.L_x_515:


//--------------------- .text._Z23flash_attn_sinks_kernelI13__nv_bfloat16Li80ELi4EEvPKT_S3_S3_PS1_PKffiiii --------------------------
	.section	.text._Z23flash_attn_sinks_kernelI13__nv_bfloat16Li80ELi4EEvPKT_S3_S3_PS1_PKffiiii,"ax",@progbits
	.align	128
        .global         _Z23flash_attn_sinks_kernelI13__nv_bfloat16Li80ELi4EEvPKT_S3_S3_PS1_PKffiiii
        .type           _Z23flash_attn_sinks_kernelI13__nv_bfloat16Li80ELi4EEvPKT_S3_S3_PS1_PKffiiii,@function
        .size           _Z23flash_attn_sinks_kernelI13__nv_bfloat16Li80ELi4EEvPKT_S3_S3_PS1_PKffiiii,(.L_x_516 - _Z23flash_attn_sinks_kernelI13__nv_bfloat16Li80ELi4EEvPKT_S3_S3_PS1_PKffiiii)
        .other          _Z23flash_attn_sinks_kernelI13__nv_bfloat16Li80ELi4EEvPKT_S3_S3_PS1_PKffiiii,@"STO_CUDA_ENTRY STV_DEFAULT"
_Z23flash_attn_sinks_kernelI13__nv_bfloat16Li80ELi4EEvPKT_S3_S3_PS1_PKffiiii:
.text._Z23flash_attn_sinks_kernelI13__nv_bfloat16Li80ELi4EEvPKT_S3_S3_PS1_PKffiiii:
        /* <DEDUP_REMOVED lines=22> */
[----:B-1----:R-:W4:Y:S01]  /*0160*/  @!P0 LDG.E.U16.CONSTANT R7, desc[UR6][R2.64+0x80] ;  /* 0x0000800602078981 */ /* 0x002f22000c1e9500 */
[----:B------:R-:W-:Y:S01]  /*0170*/  IABS R13, R5 ;  /* 0x00000005000d7213 */ /* 0x000fe20000000000 */
[----:B------:R-:W-:Y:S01]  /*0180*/  BSSY B0, `(.L_x_282) ;  /* 0x0000097000007945 */ /* 0x000fe20003800000 */
[----:B------:R-:W-:Y:S02]  /*0190*/  IMAD.MOV.U32 R19, RZ, RZ, -0x800001 ;  /* 0xff7fffffff137424 */ /* 0x000fe400078e00ff */
        /* <DEDUP_REMOVED lines=38> */
[----:B------:R-:W1:Y:S03]  /*0400*/  @!P0 LDC R16, c[0x0][0x3a8] ;  /* 0x0000ea00ff108b82 */ /* 0x000e660000000800 */
[----:B------:R-:W-:-:S13]  /*0410*/  ISETP.GT.U32.AND P2, PT, R13, R8, PT ;  /* 0x000000080d00720c */ /* 0x000fda0003f44070 */
[----:B------:R-:W-:Y:S01]  /*0420*/  @!P2 IMAD.IADD R8, R8, 0x1, -R13 ;  /* 0x000000010808a824 */ /* 0x000fe200078e0a0d */
[----:B------:R-:W-:Y:S02]  /*0430*/  @!P2 IADD3 R9, PT, PT, R9, 0x1, RZ ;  /* 0x000000010909a810 */ /* 0x000fe40007ffe0ff */
[----:B------:R-:W-:Y:S02]  /*0440*/  ISETP.NE.AND P2, PT, R4, RZ, PT ;  /* 0x000000ff0400720c */ /* 0x000fe40003f45270 */
[----:B------:R-:W-:Y:S02]  /*0450*/  ISETP.GE.U32.AND P1, PT, R8, R13, PT ;  /* 0x0000000d0800720c */ /* 0x000fe40003f26070 */
[----:B------:R-:W-:Y:S02]  /*0460*/  CS2R R12, SRZ ;  /* 0x00000000000c7805 */ /* 0x000fe4000001ff00 */
[----:B------:R-:W-:-:S04]  /*0470*/  LOP3.LUT R8, R11, R4, RZ, 0x3c, !PT ;  /* 0x000000040b087212 */ /* 0x000fc800078e3cff */
[----:B------:R-:W-:Y:S02]  /*0480*/  ISETP.GE.AND P3, PT, R8, RZ, PT ;  /* 0x000000ff0800720c */ /* 0x000fe40003f66270 */
[----:B0-----:R-:W-:-:S03]  /*0490*/  VIADDMNMX R8, R0, -R15, 0xffffffff, !PT ;  /* 0xffffffff00087446 */ /* 0x001fc6000780090f */
[----:B------:R-:W-:Y:S01]  /*04a0*/  @P1 VIADD R9, R9, 0x1 ;  /* 0x0000000109091836 */ /* 0x000fe20000000000 */
[----:B------:R-:W-:Y:S01]  /*04b0*/  ISETP.GT.AND P1, PT, R15, RZ, PT ;  /* 0x000000ff0f00720c */ /* 0x000fe20003f24270 */
[----:B------:R-:W-:-:S06]  /*04c0*/  VIADD R8, R8, 0x1 ;  /* 0x0000000108087836 */ /* 0x000fcc0000000000 */
[----:B------:R-:W-:Y:S02]  /*04d0*/  @!P3 IADD3 R9, PT, PT, -R9, RZ, RZ ;  /* 0x000000ff0909b210 */ /* 0x000fe40007ffe1ff */
[----:B------:R-:W-:Y:S02]  /*04e0*/  SEL R15, R8, RZ, P1 ;  /* 0x000000ff080f7207 */ /* 0x000fe40000800000 */
[----:B------:R-:W-:Y:S02]  /*04f0*/  @!P2 LOP3.LUT R9, RZ, R4, RZ, 0x33, !PT ;  /* 0x00000004ff09a212 */ /* 0x000fe400078e33ff */
[----:B------:R-:W-:-:S03]  /*0500*/  ISETP.GT.U32.AND P1, PT, R15, R0, PT ;  /* 0x000000000f00720c */ /* 0x000fc60003f24070 */
[----:B------:R-:W-:Y:S01]  /*0510*/  IMAD R18, R5, UR5, R9 ;  /* 0x0000000505127c24 */ /* 0x000fe2000f8e0209 */
[----:B------:R-:W-:Y:S02]  /*0520*/  CS2R R8, SRZ ;  /* 0x0000000000087805 */ /* 0x000fe4000001ff00 */
[----:B----4-:R-:W-:-:S05]  /*0530*/  @!P0 SHF.L.U32 R7, R7, 0x10, RZ ;  /* 0x0000001007078819 */ /* 0x010fca00000006ff */
[----:B-1----:R-:W-:Y:S01]  /*0540*/  @!P0 FMUL R12, R7, R16 ;  /* 0x00000010070c8220 */ /* 0x002fe20000400000 */
[----:B------:R-:W-:Y:S01]  /*0550*/  MOV R7, RZ ;  /* 0x000000ff00077202 */ /* 0x000fe20000000f00 */
[----:B--23--:R-:W-:Y:S06]  /*0560*/  @P1 BRA `(.L_x_283) ;  /* 0x0000000400601947 */ /* 0x00cfec0003800000 */
[----:B------:R-:W2:Y:S01]  /*0570*/  LDG.E.U16.CONSTANT R4, desc[UR6][R2.64+0x40] ;  /* 0x0000400602047981 */ /* 0x000ea2000c1e9500 */
[----:B------:R-:W0:Y:S03]  /*0580*/  LDCU UR5, c[0x0][0x3a8] ;  /* 0x00007500ff0577ac */ /* 0x000e260008000800 */
[----:B------:R-:W3:Y:S01]  /*0590*/  LDG.E.U16.CONSTANT R0, desc[UR6][R2.64] ;  /* 0x0000000602007981 */ /* 0x000ee2000c1e9500 */
[----:B------:R-:W-:Y:S01]  /*05a0*/  IMAD R5, R18, UR8, R15 ;  /* 0x0000000812057c24 */ /* 0x000fe2000f8e020f */
[----:B------:R-:W-:-:S03]  /*05b0*/  IADD3 R14, PT, PT, R15, -UR4, -R14 ;  /* 0x800000040f0e7c10 */ /* 0x000fc6000fffe80e */
[----:B------:R-:W-:Y:S01]  /*05c0*/  IMAD R15, R5, 0x50, RZ ;  /* 0x00000050050f7824 */ /* 0x000fe200078e02ff */
[----:B------:R-:W-:Y:S01]  /*05d0*/  MOV R7, RZ ;  /* 0x000000ff00077202 */ /* 0x000fe20000000f00 */
[----:B------:R-:W-:-:S03]  /*05e0*/  IMAD.MOV.U32 R18, RZ, RZ, -0x800001 ;  /* 0xff7fffffff127424 */ /* 0x000fc600078e00ff */
[----:B------:R-:W-:Y:S02]  /*05f0*/  IADD3 R17, PT, PT, R10, R15, RZ ;  /* 0x0000000f0a117210 */ /* 0x000fe40007ffe0ff */
[----:B--2---:R-:W-:Y:S01]  /*0600*/  SHF.L.U32 R4, R4, 0x10, RZ ;  /* 0x0000001004047819 */ /* 0x004fe200000006ff */
[----:B---3--:R-:W-:-:S04]  /*0610*/  IMAD.U32 R0, R0, 0x10000, RZ ;  /* 0x0001000000007824 */ /* 0x008fc800078e00ff */
[----:B0-----:R-:W-:Y:S01]  /*0620*/  FMUL R16, R4, UR5 ;  /* 0x0000000504107c20 */ /* 0x001fe20008400000 */
[----:B------:R-:W-:-:S07]  /*0630*/  FMUL R0, R0, UR5 ;  /* 0x0000000500007c20 */ /* 0x000fce0008400000 */
.L_x_285:
[----:B------:R-:W0:Y:S01]  /*0640*/  LDC.64 R4, c[0x0][0x388] ;  /* 0x0000e200ff047b82 */ /* 0x000e220000000a00 */
[----:B------:R-:W-:-:S04]  /*0650*/  IADD3 R19, P1, PT, R10, R15, RZ ;  /* 0x0000000f0a137210 */ /* 0x000fc80007f3e0ff */
[----:B------:R-:W-:Y:S01]  /*0660*/  LEA.HI.X.SX32 R2, R15, RZ, 0x1, P1 ;  /* 0x000000ff0f027211 */ /* 0x000fe200008f0eff */
[----:B------:R-:W-:-:S03]  /*0670*/  IMAD.SHL.U32 R20, R19, 0x2, RZ ;  /* 0x0000000213147824 */ /* 0x000fc600078e00ff */
[----:B------:R-:W-:Y:S02]  /*0680*/  SHF.L.U64.HI R19, R19, 0x1, R2 ;  /* 0x0000000113137819 */ /* 0x000fe40000010202 */
[----:B------:R-:W-:-:S04]  /*0690*/  IADD3 R2, P1, PT, R20, UR10, RZ ;  /* 0x0000000a14027c10 */ /* 0x000fc8000ff3e0ff */
[----:B------:R-:W-:-:S05]  /*06a0*/  IADD3.X R3, PT, PT, R19, UR11, RZ, P1, !PT ;  /* 0x0000000b13037c10 */ /* 0x000fca0008ffe4ff */
[----:B------:R-:W2:Y:S01]  /*06b0*/  LDG.E.U16.CONSTANT R22, desc[UR6][R2.64+0x40] ;  /* 0x0000400602167981 */ /* 0x000ea2000c1e9500 */
[----:B0-----:R-:W-:-:S03]  /*06c0*/  IMAD.WIDE R4, R17, 0x2, R4 ;  /* 0x0000000211047825 */ /* 0x001fc600078e0204 */
[----:B------:R-:W3:Y:S04]  /*06d0*/  @!P0 LDG.E.U16.CONSTANT R24, desc[UR6][R2.64+0x80] ;  /* 0x0000800602188981 */ /* 0x000ee8000c1e9500 */
[----:B------:R-:W4:Y:S01]  /*06e0*/  LDG.E.U16.CONSTANT R4, desc[UR6][R4.64] ;  /* 0x0000000604047981 */ /* 0x000f22000c1e9500 */
[----:B------:R-:W-:Y:S01]  /*06f0*/  IMAD.MOV.U32 R23, RZ, RZ, RZ ;  /* 0x000000ffff177224 */ /* 0x000fe200078e00ff */
[----:B------:R-:W-:Y:S01]  /*0700*/  UMOV UR5, 0xffffffff ;  /* 0xffffffff00057882 */ /* 0x000fe20000000000 */
[----:B------:R-:W-:-:S04]  /*0710*/  IADD3 R14, PT, PT, R14, 0x1, RZ ;  /* 0x000000010e0e7810 */ /* 0x000fc80007ffe0ff */
[----:B------:R-:W-:Y:S02]  /*0720*/  ISETP.NE.AND P2, PT, R14, 0x1, PT ;  /* 0x000000010e00780c */ /* 0x000fe40003f45270 */
[----:B--2---:R-:W-:Y:S02]  /*0730*/  SHF.L.U32 R22, R22, 0x10, RZ ;  /* 0x0000001016167819 */ /* 0x004fe400000006ff */
[----:B----4-:R-:W-:Y:S02]  /*0740*/  SHF.L.U32 R21, R4, 0x10, RZ ;  /* 0x0000001004157819 */ /* 0x010fe400000006ff */
[----:B---3--:R-:W-:-:S03]  /*0750*/  @!P0 SHF.L.U32 R23, R24, 0x10, RZ ;  /* 0x0000001018178819 */ /* 0x008fc600000006ff */
[----:B------:R-:W-:-:S04]  /*0760*/  FFMA R21, R0, R21, RZ ;  /* 0x0000001500157223 */ /* 0x000fc800000000ff */
        /* <DEDUP_REMOVED lines=12> */
.L_x_296:
[----:B------:R-:W2:Y:S01]  /*0830*/  LDC.64 R4, c[0x0][0x390] ;  /* 0x0000e400ff047b82 */ /* 0x000ea20000000a00 */
[----:B------:R-:W-:-:S04]  /*0840*/  IADD3 R2, P1, PT, R20, UR12, RZ ;  /* 0x0000000c14027c10 */ /* 0x000fc8000ff3e0ff */
[----:B------:R-:W-:-:S05]  /*0850*/  IADD3.X R3, PT, PT, R19, UR13, RZ, P1, !PT ;  /* 0x0000000d13037c10 */ /* 0x000fca0008ffe4ff */
[----:B------:R-:W3:Y:S04]  /*0860*/  LDG.E.U16.CONSTANT R20, desc[UR6][R2.64+0x40] ;  /* 0x0000400602147981 */ /* 0x000ee8000c1e9500 */
[----:B------:R-:W4:Y:S01]  /*0870*/  @!P0 LDG.E.U16.CONSTANT R21, desc[UR6][R2.64+0x80] ;  /* 0x0000800602158981 */ /* 0x000f22000c1e9500 */
[----:B--2---:R-:W-:-:S06]  /*0880*/  IMAD.WIDE R4, R17, 0x2, R4 ;  /* 0x0000000211047825 */ /* 0x004fcc00078e0204 */
[----:B------:R2:W5:Y:S01]  /*0890*/  LDG.E.U16.CONSTANT R4, desc[UR6][R4.64] ;  /* 0x0000000604047981 */ /* 0x000562000c1e9500 */
[----:B-1----:R-:W-:Y:S01]  /*08a0*/  FADD R25, R22, R25 ;  /* 0x0000001916197221 */ /* 0x002fe20000000000 */
[----:B------:R-:W-:-:S04]  /*08b0*/  HFMA2 R26, -RZ, RZ, 3.7421875, 0 ;  /* 0x437c0000ff1a7431 */ /* 0x000fc800000001ff */
[----:B------:R-:W-:Y:S01]  /*08c0*/  FMNMX R19, R25, R18, !PT ;  /* 0x0000001219137209 */ /* 0x000fe20007800000 */
[----:B------:R-:W-:-:S04]  /*08d0*/  IMAD.MOV.U32 R24, RZ, RZ, 0x3bbb989d ;  /* 0x3bbb989dff187424 */ /* 0x000fc800078e00ff */
        /* <DEDUP_REMOVED lines=17> */
[----:B------:R-:W-:Y:S01]  /*09f0*/  MOV R18, RZ ;  /* 0x000000ff00127202 */ /* 0x000fe20000000f00 */
[----:B-1----:R-:W-:Y:S01]  /*0a00*/  FMUL R2, R2, R3 ;  /* 0x0000000302027220 */ /* 0x002fe20000400000 */
[----:B------:R-:W-:Y:S01]  /*0a10*/  IADD3 R15, PT, PT, R15, 0x50, RZ ;  /* 0x000000500f0f7810 */ /* 0x000fe20007ffe0ff */
[----:B------:R-:W-:Y:S02]  /*0a20*/  VIADD R17, R17, 0x50 ;  /* 0x0000005011117836 */ /* 0x000fe40000000000 */
[----:B------:R-:W-:Y:S01]  /*0a30*/  FFMA R13, R2, R13, R23 ;  /* 0x0000000d020d7223 */ /* 0x000fe20000000017 */
[----:B---3--:R-:W-:Y:S01]  /*0a40*/  IMAD.U32 R20, R20, 0x10000, RZ ;  /* 0x0001000014147824 */ /* 0x008fe200078e00ff */
[----:B----4-:R-:W-:-:S03]  /*0a50*/  @!P0 SHF.L.U32 R18, R21, 0x10, RZ ;  /* 0x0000001015128819 */ /* 0x010fc600000006ff */
[----:B------:R-:W-:-:S04]  /*0a60*/  FMUL R21, R23, R20 ;  /* 0x0000001417157220 */ /* 0x000fc80000400000 */
[----:B------:R-:W-:Y:S01]  /*0a70*/  FFMA R8, R2, R8, R21 ;  /* 0x0000000802087223 */ /* 0x000fe20000000015 */
[----:B-----5:R-:W-:-:S05]  /*0a80*/  SHF.L.U32 R4, R4, 0x10, RZ ;  /* 0x0000001004047819 */ /* 0x020fca00000006ff */
[----:B------:R-:W-:Y:S01]  /*0a90*/  FMUL R5, R23, R4 ;  /* 0x0000000417057220 */ /* 0x000fe20000400000 */
[----:B------:R-:W-:-:S03]  /*0aa0*/  FMUL R4, R2, R7 ;  /* 0x0000000702047220 */ /* 0x000fc60000400000 */
[----:B------:R-:W-:Y:S01]  /*0ab0*/  FFMA R9, R2, R9, R5 ;  /* 0x0000000902097223 */ /* 0x000fe20000000005 */
[----:B------:R-:W-:Y:S01]  /*0ac0*/  FFMA R7, R23, R18, R4 ;  /* 0x0000001217077223 */ /* 0x000fe20000000004 */
[----:B------:R-:W-:Y:S01]  /*0ad0*/  MOV R18, R19 ;  /* 0x0000001300127202 */ /* 0x000fe20000000f00 */
[----:B------:R-:W-:Y:S06]  /*0ae0*/  @P2 BRA `(.L_x_285) ;  /* 0xfffffff800d42947 */ /* 0x000fec000383ffff */
.L_x_283:
[----:B------:R-:W-:Y:S05]  /*0af0*/  BSYNC B0 ;  /* 0x0000000000007941 */ /* 0x000fea0003800000 */
.L_x_282:
        /* <DEDUP_REMOVED lines=32> */
.L_x_286:
        /* <DEDUP_REMOVED lines=9> */
[----:B------:R-:W-:Y:S05]  /*0d90*/  CALL.REL.NOINC `($__internal_12_$__cuda_sm20_rcp_rn_f32_slowpath) ;  /* 0x0000000000f07944 */ /* 0x000fea0003c00000 */
[----:B------:R-:W-:Y:S01]  /*0da0*/  MOV R0, R3 ;  /* 0x0000000300007202 */ /* 0x000fe20000000f00 */
[----:B------:R-:W-:Y:S06]  /*0db0*/  BRA `(.L_x_289) ;  /* 0x0000000000107947 */ /* 0x000fec0003800000 */
.L_x_288:
[----:B------:R-:W0:Y:S02]  /*0dc0*/  MUFU.RCP R0, R13 ;  /* 0x0000000d00007308 */ /* 0x000e240000001000 */
[----:B0-----:R-:W-:-:S04]  /*0dd0*/  FFMA R2, R0, R13, -1 ;  /* 0xbf80000000027423 */ /* 0x001fc8000000000d */
[----:B------:R-:W-:-:S04]  /*0de0*/  FADD.FTZ R3, -R2, -RZ ;  /* 0x800000ff02037221 */ /* 0x000fc80000010100 */
[----:B------:R-:W-:-:S07]  /*0df0*/  FFMA R0, R0, R3, R0 ;  /* 0x0000000300007223 */ /* 0x000fce0000000000 */
.L_x_289:
[----:B------:R-:W-:Y:S05]  /*0e00*/  BSYNC.RECONVERGENT B0 ;  /* 0x0000000000007941 */ /* 0x000fea0003800200 */
.L_x_287:
[----:B------:R-:W0:Y:S01]  /*0e10*/  LDC.64 R2, c[0x0][0x398] ;  /* 0x0000e600ff027b82 */ /* 0x000e220000000a00 */
[----:B------:R-:W-:-:S05]  /*0e20*/  FSEL R0, R0, RZ, P4 ;  /* 0x000000ff00007208 */ /* 0x000fca0002000000 */
[C---:B------:R-:W-:Y:S01]  /*0e30*/  FMUL R9, R0.reuse, R9 ;  /* 0x0000000900097220 */ /* 0x040fe20000400000 */
[----:B------:R-:W-:-:S04]  /*0e40*/  FMUL R8, R0, R8 ;  /* 0x0000000800087220 */ /* 0x000fc80000400000 */
[----:B------:R-:W-:Y:S02]  /*0e50*/  F2FP.BF16.F32.PACK_AB R9, RZ, R9 ;  /* 0x00000009ff09723e */ /* 0x000fe400000010ff */
[----:B------:R-:W-:Y:S01]  /*0e60*/  F2FP.BF16.F32.PACK_AB R8, RZ, R8 ;  /* 0x00000008ff08723e */ /* 0x000fe200000010ff */
[----:B0-----:R-:W-:-:S05]  /*0e70*/  IMAD.WIDE R2, R6, 0x2, R2 ;  /* 0x0000000206027825 */ /* 0x001fca00078e0202 */
[----:B------:R0:W-:Y:S04]  /*0e80*/  STG.E.U16 desc[UR6][R2.64], R9 ;  /* 0x0000000902007986 */ /* 0x0001e8000c101506 */
[----:B------:R0:W-:Y:S01]  /*0e90*/  STG.E.U16 desc[UR6][R2.64+0x40], R8 ;  /* 0x0000400802007986 */ /* 0x0001e2000c101506 */
[----:B------:R-:W-:Y:S05]  /*0ea0*/  @P3 EXIT ;  /* 0x000000000000394d */ /* 0x000fea0003800000 */
[----:B------:R-:W-:-:S05]  /*0eb0*/  FMUL R7, R0, R7 ;  /* 0x0000000700077220 */ /* 0x000fca0000400000 */
[----:B------:R-:W-:-:S05]  /*0ec0*/  F2FP.BF16.F32.PACK_AB R7, RZ, R7 ;  /* 0x00000007ff07723e */ /* 0x000fca00000010ff */
[----:B------:R-:W-:Y:S01]  /*0ed0*/  STG.E.U16 desc[UR6][R2.64+0x80], R7 ;  /* 0x0000800702007986 */ /* 0x000fe2000c101506 */
[----:B------:R-:W-:Y:S05]  /*0ee0*/  EXIT ;  /* 0x000000000000794d */ /* 0x000fea0003800000 */
.L_x_284:
        /* <DEDUP_REMOVED lines=8> */
.L_x_291:
[----:B------:R-:W-:Y:S05]  /*0f70*/  BSYNC B1 ;  /* 0x0000000000017941 */ /* 0x000fea0003800000 */
.L_x_290:
        /* <DEDUP_REMOVED lines=8> */
.L_x_292:
[----:B------:R-:W-:Y:S01]  /*1000*/  HFMA2 R24, -RZ, RZ, 0, 2.384185791015625e-07 ;  /* 0x00000004ff187431 */ /* 0x000fe200000001ff */
[----:B------:R-:W-:-:S05]  /*1010*/  MOV R3, R5 ;  /* 0x0000000500037202 */ /* 0x000fca0000000f00 */
[----:B------:R-:W-:-:S04]  /*1020*/  FADD R3, R2, R3 ;  /* 0x0000000302037221 */ /* 0x000fc80000000000 */
[----:B------:R-:W-:-:S07]  /*1030*/  IMAD.MOV.U32 R2, RZ, RZ, R3 ;  /* 0x000000ffff027224 */ /* 0x000fce00078e0003 */
[----:B------:R-:W-:Y:S05]  /*1040*/  WARPSYNC.COLLECTIVE R21, `(.L_x_293) ;  /* 0x0000000015087348 */ /* 0x000fea0003c00000 */
[----:B------:R0:W1:Y:S02]  /*1050*/  SHFL.BFLY P1, R5, R2, R24, R27 ;  /* 0x0c00001802057389 */ /* 0x000064000002001b */
[----:B01----:R-:W-:Y:S05]  /*1060*/  ENDCOLLECTIVE ;  /* 0x000000000000791b */ /* 0x003fea0003800000 */
.L_x_293:
[----:B------:R-:W-:Y:S01]  /*1070*/  HFMA2 R24, -RZ, RZ, 0, 1.1920928955078125e-07 ;  /* 0x00000002ff187431 */ /* 0x000fe200000001ff */
[----:B------:R-:W-:-:S05]  /*1080*/  MOV R4, R5 ;  /* 0x0000000500047202 */ /* 0x000fca0000000f00 */
[----:B------:R-:W-:-:S04]  /*1090*/  FADD R4, R3, R4 ;  /* 0x0000000403047221 */ /* 0x000fc80000000000 */
[----:B------:R-:W-:-:S07]  /*10a0*/  IMAD.MOV.U32 R2, RZ, RZ, R4 ;  /* 0x000000ffff027224 */ /* 0x000fce00078e0004 */
[----:B------:R-:W-:Y:S05]  /*10b0*/  WARPSYNC.COLLECTIVE R21, `(.L_x_294) ;  /* 0x0000000015087348 */ /* 0x000fea0003c00000 */
[----:B------:R0:W1:Y:S02]  /*10c0*/  SHFL.BFLY P1, R5, R2, R24, R27 ;  /* 0x0c00001802057389 */ /* 0x000064000002001b */
[----:B01----:R-:W-:Y:S05]  /*10d0*/  ENDCOLLECTIVE ;  /* 0x000000000000791b */ /* 0x003fea0003800000 */
.L_x_294:
[----:B------:R-:W-:Y:S02]  /*10e0*/  IMAD.MOV.U32 R24, RZ, RZ, 0x1 ;  /* 0x00000001ff187424 */ /* 0x000fe400078e00ff */
[----:B------:R-:W-:-:S05]  /*10f0*/  FADD R22, R4, R5 ;  /* 0x0000000504167221 */ /* 0x000fca0000000000 */
[----:B------:R-:W-:-:S07]  /*1100*/  MOV R2, R22 ;  /* 0x0000001600027202 */ /* 0x000fce0000000f00 */
[----:B------:R-:W-:Y:S05]  /*1110*/  WARPSYNC.COLLECTIVE R21, `(.L_x_295) ;  /* 0x0000000015087348 */ /* 0x000fea0003c00000 */
[----:B------:R0:W1:Y:S02]  /*1120*/  SHFL.BFLY P1, R5, R2, R24, R27 ;  /* 0x0c00001802057389 */ /* 0x000064000002001b */
[----:B01----:R-:W-:Y:S05]  /*1130*/  ENDCOLLECTIVE ;  /* 0x000000000000791b */ /* 0x003fea0003800000 */
.L_x_295:
[----:B------:R-:W-:Y:S01]  /*1140*/  MOV R25, R5 ;  /* 0x0000000500197202 */ /* 0x000fe20000000f00 */
[----:B------:R-:W-:Y:S06]  /*1150*/  BRA `(.L_x_296) ;  /* 0xfffffff400b47947 */ /* 0x000fec000383ffff */
        .weak           $__internal_12_$__cuda_sm20_rcp_rn_f32_slowpath
        .type           $__internal_12_$__cuda_sm20_rcp_rn_f32_slowpath,@function
        .size           $__internal_12_$__cuda_sm20_rcp_rn_f32_slowpath,(.L_x_516 - $__internal_12_$__cuda_sm20_rcp_rn_f32_slowpath)
$__internal_12_$__cuda_sm20_rcp_rn_f32_slowpath:
        /* <DEDUP_REMOVED lines=15> */
.L_x_298:
        /* <DEDUP_REMOVED lines=33> */
.L_x_300:
[----:B------:R0:W1:Y:S02]  /*1460*/  MUFU.RCP R3, R0 ;  /* 0x0000000000037308 */ /* 0x0000640000001000 */
.L_x_299:
[----:B------:R-:W-:Y:S05]  /*1470*/  BSYNC.RECONVERGENT B1 ;  /* 0x0000000000017941 */ /* 0x000fea0003800200 */
.L_x_297:
[----:B------:R-:W-:-:S04]  /*1480*/  MOV R5, 0x0 ;  /* 0x0000000000057802 */ /* 0x000fc80000000f00 */
[----:B01----:R-:W-:Y:S05]  /*1490*/  RET.REL.NODEC R4 `(_Z23flash_attn_sinks_kernelI13__nv_bfloat16Li80ELi4EEvPKT_S3_S3_PS1_PKffiiii) ;  /* 0xffffffe804d87950 */ /* 0x003fea0003c3ffff */
.L_x_301:
        /* <DEDUP_REMOVED lines=14> */
.L_x_516:


//--------------------- .text._Z23flash_attn_sinks_kernelI13__nv_bfloat16Li64ELi4EEvPKT_S3_S3_PS1_PKffiiii --------------------------
	.section	.text._Z23flash_attn_sinks_kernelI13__nv_bfloat16Li64ELi4EEvPKT_S3_S3_PS1_PKffiiii,"ax",@progbits
	.align	128
        .global         _Z23flash_attn_sinks_kernelI13__nv_bfloat16Li64ELi4EEvPKT_S3_S3_PS1_PKffiiii
        .type           _Z23flash_attn_sinks_kernelI13__nv_bfloat16Li64ELi4EEvPKT_S3_S3_PS1_PKffiiii,@function
        .size           _Z23flash_attn_sinks_kernelI13__nv_bfloat16Li64ELi4EEvPKT_S3_S3_PS1_PKffiiii,(.L_x_517 - _Z23flash_attn_sinks_kernelI13__nv_bfloat16Li64ELi4EEvPKT_S3_S3_PS1_PKffiiii)
        .other          _Z23flash_attn_sinks_kernelI13__nv_bfloat16Li64ELi4EEvPKT_S3_S3_PS1_PKffiiii,@"STO_CUDA_ENTRY STV_DEFAULT"
_Z23flash_attn_sinks_kernelI13__nv_bfloat16Li64ELi4EEvPKT_S3_S3_PS1_PKffiiii:
.text._Z23flash_attn_sinks_kernelI13__nv_bfloat16Li64ELi4EEvPKT_S3_S3_PS1_PKffiiii:
        /* <DEDUP_REMOVED lines=21> */
[----:B------:R0:W4:Y:S01]  /*0150*/  LDG.E.U16.CONSTANT R0, desc[UR6][R6.64] ;  /* 0x0000000606007981 */ /* 0x000122000c1e9500 */
[----:B------:R-:W-:-:S04]  /*0160*/  IABS R15, R5 ;  /* 0x00000005000f7213 */ /* 0x000fc80000000000 */
[----:B------:R-:W1:Y:S08]  /*0170*/  I2F.RP R9, R15 ;  /* 0x0000000f00097306 */ /* 0x000e700000209400 */
[----:B-1----:R-:W1:Y:S02]  /*0180*/  MUFU.RCP R9, R9 ;  /* 0x0000000900097308 */ /* 0x002e640000001000 */
[----:B-1----:R-:W-:-:S06]  /*0190*/  IADD3 R10, PT, PT, R9, 0xffffffe, RZ ;  /* 0x0ffffffe090a7810 */ /* 0x002fcc0007ffe0ff */
[----:B------:R1:W5:Y:S02]  /*01a0*/  F2I.FTZ.U32.TRUNC.NTZ R11, R10 ;  /* 0x0000000a000b7305 */ /* 0x000364000021f000 */
[----:B-1----:R-:W-:Y:S01]  /*01b0*/  HFMA2 R10, -RZ, RZ, 0, 0 ;  /* 0x00000000ff0a7431 */ /* 0x002fe200000001ff */
[----:B-----5:R-:W-:-:S05]  /*01c0*/  IADD3 R12, PT, PT, RZ, -R11, RZ ;  /* 0x8000000bff0c7210 */ /* 0x020fca0007ffe0ff */
[----:B------:R-:W-:Y:S01]  /*01d0*/  IMAD R19, R12, R15, RZ ;  /* 0x0000000f0c137224 */ /* 0x000fe200078e02ff */
[----:B0-----:R-:W-:-:S03]  /*01e0*/  IABS R6, R4 ;  /* 0x0000000400067213 */ /* 0x001fc60000000000 */
        /* <DEDUP_REMOVED lines=8> */
[----:B------:R-:W-:Y:S02]  /*0270*/  ISETP.GE.AND P2, PT, R4, RZ, PT ;  /* 0x000000ff0400720c */ /* 0x000fe40003f46270 */
[----:B------:R-:W-:Y:S02]  /*0280*/  @!P1 IADD3 R11, PT, PT, R11, 0x1, RZ ;  /* 0x000000010b0b9810 */ /* 0x000fe40007ffe0ff */
[----:B------:R-:W-:-:S07]  /*0290*/  ISETP.NE.AND P1, PT, R5, RZ, PT ;  /* 0x000000ff0500720c */ /* 0x000fce0003f25270 */
[----:B------:R-:W-:-:S04]  /*02a0*/  @P0 IADD3 R11, PT, PT, R11, 0x1, RZ ;  /* 0x000000010b0b0810 */ /* 0x000fc80007ffe0ff */
[----:B------:R-:W-:-:S04]  /*02b0*/  MOV R4, R11 ;  /* 0x0000000b00047202 */ /* 0x000fc80000000f00 */
[----:B------:R-:W-:Y:S02]  /*02c0*/  @!P2 IADD3 R4, PT, PT, -R4, RZ, RZ ;  /* 0x000000ff0404a210 */ /* 0x000fe40007ffe1ff */
[----:B------:R-:W-:-:S04]  /*02d0*/  @!P1 LOP3.LUT R4, RZ, R5, RZ, 0x33, !PT ;  /* 0x00000005ff049212 */ /* 0x000fc800078e33ff */
[----:B------:R-:W-:-:S04]  /*02e0*/  IABS R11, R4 ;  /* 0x00000004000b7213 */ /* 0x000fc80000000000 */
[----:B------:R-:W0:Y:S08]  /*02f0*/  I2F.RP R9, R11 ;  /* 0x0000000b00097306 */ /* 0x000e300000209400 */
[----:B0-----:R-:W0:Y:S02]  /*0300*/  MUFU.RCP R9, R9 ;  /* 0x0000000900097308 */ /* 0x001e240000001000 */
[----:B0-----:R-:W-:-:S06]  /*0310*/  VIADD R6, R9, 0xffffffe ;  /* 0x0ffffffe09067836 */ /* 0x001fcc0000000000 */
[----:B------:R0:W1:Y:S02]  /*0320*/  F2I.FTZ.U32.TRUNC.NTZ R7, R6 ;  /* 0x0000000600077305 */ /* 0x000064000021f000 */
[----:B0-----:R-:W-:Y:S01]  /*0330*/  HFMA2 R6, -RZ, RZ, 0, 0 ;  /* 0x00000000ff067431 */ /* 0x001fe200000001ff */
[----:B-1----:R-:W-:-:S05]  /*0340*/  IADD3 R10, PT, PT, RZ, -R7, RZ ;  /* 0x80000007ff0a7210 */ /* 0x002fca0007ffe0ff */
        /* <DEDUP_REMOVED lines=11> */
[----:B------:R-:W-:Y:S02]  /*0400*/  LOP3.LUT R6, R13, R4, RZ, 0x3c, !PT ;  /* 0x000000040d067212 */ /* 0x000fe400078e3cff */
[----:B------:R-:W-:Y:S02]  /*0410*/  @!P1 IADD3 R7, PT, PT, R7, 0x1, RZ ;  /* 0x0000000107079810 */ /* 0x000fe40007ffe0ff */
[----:B------:R-:W-:Y:S02]  /*0420*/  ISETP.GE.AND P2, PT, R6, RZ, PT ;  /* 0x000000ff0600720c */ /* 0x000fe40003f46270 */
[----:B------:R-:W-:Y:S02]  /*0430*/  ISETP.NE.AND P1, PT, R4, RZ, PT ;  /* 0x000000ff0400720c */ /* 0x000fe40003f25270 */
[----:B0-----:R-:W-:-:S03]  /*0440*/  VIADDMNMX R6, R3, -R10, 0xffffffff, !PT ;  /* 0xffffffff03067446 */ /* 0x001fc6000780090a */
[----:B------:R-:W-:Y:S02]  /*0450*/  @P0 IADD3 R7, PT, PT, R7, 0x1, RZ ;  /* 0x0000000107070810 */ /* 0x000fe40007ffe0ff */
[----:B------:R-:W-:Y:S02]  /*0460*/  ISETP.GT.AND P0, PT, R10, RZ, PT ;  /* 0x000000ff0a00720c */ /* 0x000fe40003f04270 */
[----:B------:R-:W-:Y:S02]  /*0470*/  IADD3 R6, PT, PT, R6, 0x1, RZ ;  /* 0x0000000106067810 */ /* 0x000fe40007ffe0ff */
[----:B------:R-:W-:Y:S02]  /*0480*/  @!P2 IADD3 R7, PT, PT, -R7, RZ, RZ ;  /* 0x000000ff0707a210 */ /* 0x000fe40007ffe1ff */
[----:B------:R-:W-:Y:S02]  /*0490*/  @!P1 LOP3.LUT R7, RZ, R4, RZ, 0x33, !PT ;  /* 0x00000004ff079212 */ /* 0x000fe400078e33ff */
[----:B------:R-:W-:-:S04]  /*04a0*/  SEL R4, R6, RZ, P0 ;  /* 0x000000ff06047207 */ /* 0x000fc80000000000 */
[----:B------:R-:W-:Y:S01]  /*04b0*/  ISETP.GT.U32.AND P0, PT, R4, R3, PT ;  /* 0x000000030400720c */ /* 0x000fe20003f04070 */
[----:B------:R-:W-:Y:S01]  /*04c0*/  IMAD R5, R5, UR5, R7 ;  /* 0x0000000505057c24 */ /* 0x000fe2000f8e0207 */
[----:B------:R-:W-:Y:S01]  /*04d0*/  BSSY B0, `(.L_x_302) ;  /* 0x00000b5000007945 */ /* 0x000fe20003800000 */
[----:B------:R-:W-:Y:S02]  /*04e0*/  HFMA2 R11, -RZ, RZ, 0, 0 ;  /* 0x00000000ff0b7431 */ /* 0x000fe400000001ff */
[----:B------:R-:W-:Y:S01]  /*04f0*/  HFMA2 R21, -RZ, RZ, 0, 0 ;  /* 0x00000000ff157431 */ /* 0x000fe200000001ff */
[----:B------:R-:W-:Y:S01]  /*0500*/  MOV R22, 0xff7fffff ;  /* 0xff7fffff00167802 */ /* 0x000fe20000000f00 */
[----:B------:R-:W-:Y:S01]  /*0510*/  IMAD R5, R5, UR8, RZ ;  /* 0x0000000805057c24 */ /* 0x000fe2000f8e02ff */
[----:B------:R-:W-:Y:S02]  /*0520*/  MOV R10, RZ ;  /* 0x000000ff000a7202 */ /* 0x000fe40000000f00 */
[----:B---3--:R-:W-:Y:S01]  /*0530*/  SHF.L.U32 R2, R2, 0x10, RZ ;  /* 0x0000001002027819 */ /* 0x008fe200000006ff */
[----:B----4-:R-:W-:-:S04]  /*0540*/  IMAD.U32 R0, R0, 0x10000, RZ ;  /* 0x0001000000007824 */ /* 0x010fc800078e00ff */
[----:B--2---:R-:W-:Y:S01]  /*0550*/  FMUL R9, R2, UR9 ;  /* 0x0000000902097c20 */ /* 0x004fe20008400000 */
[----:B------:R-:W-:Y:S01]  /*0560*/  FMUL R0, R0, UR9 ;  /* 0x0000000900007c20 */ /* 0x000fe20008400000 */
[----:B------:R-:W-:Y:S06]  /*0570*/  @P0 BRA `(.L_x_303) ;  /* 0x0000000800a80947 */ /* 0x000fec0003800000 */
        /* <DEDUP_REMOVED lines=10> */
[----:B------:R-:W-:-:S05]  /*0620*/  IMAD R2, R4, 0x40, R6 ;  /* 0x0000004004027824 */ /* 0x000fca00078e0206 */
[----:B------:R-:W-:-:S05]  /*0630*/  IADD3 R2, PT, PT, R17, R2, RZ ;  /* 0x0000000211027210 */ /* 0x000fca0007ffe0ff */
[----:B0-----:R-:W-:-:S05]  /*0640*/  IMAD.WIDE R10, R2, 0x2, R10 ;  /* 0x00000002020a7825 */ /* 0x001fca00078e020a */
[----:B------:R-:W2:Y:S04]  /*0650*/  LDG.E.U16.CONSTANT R5, desc[UR6][R10.64] ;  /* 0x000000060a057981 */ /* 0x000ea8000c1e9500 */
[----:B------:R-:W3:Y:S01]  /*0660*/  LDG.E.U16.CONSTANT R7, desc[UR6][R10.64+0x40] ;  /* 0x000040060a077981 */ /* 0x000ee2000c1e9500 */
[----:B------:R-:W-:Y:S01]  /*0670*/  UMOV UR5, 0xffffffff ;  /* 0xffffffff00057882 */ /* 0x000fe20000000000 */
[----:B--2---:R-:W-:Y:S02]  /*0680*/  SHF.L.U32 R5, R5, 0x10, RZ ;  /* 0x0000001005057819 */ /* 0x004fe400000006ff */
[----:B---3--:R-:W-:-:S03]  /*0690*/  SHF.L.U32 R7, R7, 0x10, RZ ;  /* 0x0000001007077819 */ /* 0x008fc600000006ff */
[----:B------:R-:W-:-:S04]  /*06a0*/  FFMA R12, R0, R5, RZ ;  /* 0x00000005000c7223 */ /* 0x000fc800000000ff */
        /* <DEDUP_REMOVED lines=11> */
.L_x_318:
[----:B------:R-:W2:Y:S02]  /*0760*/  LDC.64 R10, c[0x0][0x390] ;  /* 0x0000e400ff0a7b82 */ /* 0x000ea40000000a00 */
[----:B--2---:R-:W-:-:S05]  /*0770*/  IMAD.WIDE R10, R2, 0x2, R10 ;  /* 0x00000002020a7825 */ /* 0x004fca00078e020a */
[----:B------:R-:W2:Y:S04]  /*0780*/  LDG.E.U16.CONSTANT R5, desc[UR6][R10.64] ;  /* 0x000000060a057981 */ /* 0x000ea8000c1e9500 */
[----:B------:R3:W4:Y:S01]  /*0790*/  LDG.E.U16.CONSTANT R7, desc[UR6][R10.64+0x40] ;  /* 0x000040060a077981 */ /* 0x000722000c1e9500 */
[----:B-1----:R-:W-:Y:S01]  /*07a0*/  FADD R27, R12, R27 ;  /* 0x0000001b0c1b7221 */ /* 0x002fe20000000000 */
[----:B------:R-:W-:Y:S01]  /*07b0*/  HFMA2 R15, -RZ, RZ, 0.96630859375, -0.0022525787353515625 ;  /* 0x3bbb989dff0f7431 */ /* 0x000fe200000001ff */
[----:B------:R-:W-:-:S03]  /*07c0*/  MOV R19, 0x437c0000 ;  /* 0x437c000000137802 */ /* 0x000fc60000000f00 */
[----:B------:R-:W-:-:S05]  /*07d0*/  FMNMX R22, R27, -3.40282346638528859812e+38, !PT ;  /* 0xff7fffff1b167809 */ /* 0x000fca0007800000 */
[----:B------:R-:W-:Y:S01]  /*07e0*/  FADD R27, R27, -R22 ;  /* 0x800000161b1b7221 */ /* 0x000fe20000000000 */
[----:B------:R-:W-:-:S03]  /*07f0*/  FADD R2, -R22, -3.40282346638528859812e+38 ;  /* 0xff7fffff16027421 */ /* 0x000fc60000000100 */
[----:B0-----:R-:W-:-:S04]  /*0800*/  FFMA.SAT R12, R27, R15, 0.5 ;  /* 0x3f0000001b0c7423 */ /* 0x001fc8000000200f */
        /* <DEDUP_REMOVED lines=8> */
[----:B------:R-:W-:-:S03]  /*0890*/  FFMA R11, R2, 1.4426950216293334961, -R11 ;  /* 0x3fb8aa3b020b7823 */ /* 0x000fc6000000080b */
[----:B------:R-:W0:Y:S01]  /*08a0*/  MUFU.EX2 R15, R18 ;  /* 0x00000012000f7308 */ /* 0x000e220000000800 */
[----:B------:R-:W-:Y:S01]  /*08b0*/  FFMA R11, R2, 1.925963033500011079e-08, R11 ;  /* 0x32a57060020b7823 */ /* 0x000fe2000000000b */
[----:B------:R-:W-:-:S06]  /*08c0*/  SHF.L.U32 R2, R14, 0x17, RZ ;  /* 0x000000170e027819 */ /* 0x000fcc00000006ff */
[----:B------:R-:W1:Y:S01]  /*08d0*/  MUFU.EX2 R11, R11 ;  /* 0x0000000b000b7308 */ /* 0x000e620000000800 */
[----:B0-----:R-:W-:Y:S01]  /*08e0*/  FMUL R2, R2, R15 ;  /* 0x0000000f02027220 */ /* 0x001fe20000400000 */
[----:B--2---:R-:W-:Y:S01]  /*08f0*/  SHF.L.U32 R15, R5, 0x10, RZ ;  /* 0x00000010050f7819 */ /* 0x004fe200000006ff */
[----:B-1----:R-:W-:Y:S01]  /*0900*/  FMUL R5, R12, R11 ;  /* 0x0000000b0c057220 */ /* 0x002fe20000400000 */
[----:B----4-:R-:W-:-:S03]  /*0910*/  SHF.L.U32 R7, R7, 0x10, RZ ;  /* 0x0000001007077819 */ /* 0x010fc600000006ff */
[C---:B------:R-:W-:Y:S01]  /*0920*/  FMUL R10, R2.reuse, R15 ;  /* 0x0000000f020a7220 */ /* 0x040fe20000400000 */
[----:B------:R-:W-:Y:S01]  /*0930*/  FFMA R21, RZ, R5, R2 ;  /* 0x00000005ff157223 */ /* 0x000fe20000000002 */
[----:B------:R-:W-:Y:S02]  /*0940*/  FMUL R12, R2, R7 ;  /* 0x00000007020c7220 */ /* 0x000fe40000400000 */
[-C--:B------:R-:W-:Y:S01]  /*0950*/  FFMA R10, RZ, R5.reuse, R10 ;  /* 0x00000005ff0a7223 */ /* 0x080fe2000000000a */
[----:B------:R-:W-:Y:S02]  /*0960*/  VIADD R7, R4, 0x1 ;  /* 0x0000000104077836 */ /* 0x000fe40000000000 */
[----:B------:R-:W-:-:S07]  /*0970*/  FFMA R11, RZ, R5, R12 ;  /* 0x00000005ff0b7223 */ /* 0x000fce000000000c */
.L_x_305:
[----:B------:R-:W-:Y:S05]  /*0980*/  BSYNC B1 ;  /* 0x0000000000017941 */ /* 0x000fea0003800000 */
.L_x_304:
[----:B------:R-:W-:-:S13]  /*0990*/  ISETP.NE.AND P0, PT, R3, R4, PT ;  /* 0x000000040300720c */ /* 0x000fda0003f05270 */
[----:B------:R-:W-:Y:S05]  /*09a0*/  @!P0 BRA `(.L_x_303) ;  /* 0x00000004009c8947 */ /* 0x000fea0003800000 */
[----:B------:R-:W0:Y:S01]  /*09b0*/  LDC.64 R2, c[0x0][0x388] ;  /* 0x0000e200ff027b82 */ /* 0x000e220000000a00 */
[C---:B------:R-:W-:Y:S02]  /*09c0*/  LEA R6, R7.reuse, R6, 0x6 ;  /* 0x0000000607067211 */ /* 0x040fe400078e30ff */
[----:B------:R-:W-:Y:S02]  /*09d0*/  IADD3 R16, PT, PT, R7, -UR4, -R16 ;  /* 0x8000000407107c10 */ /* 0x000fe4000fffe810 */
[----:B------:R-:W-:-:S03]  /*09e0*/  IADD3 R17, PT, PT, R17, R6, RZ ;  /* 0x0000000611117210 */ /* 0x000fc60007ffe0ff */
[----:B------:R-:W1:Y:S04]  /*09f0*/  LDC.64 R4, c[0x0][0x390] ;  /* 0x0000e400ff047b82 */ /* 0x000e680000000a00 */
.L_x_308:
        /* <DEDUP_REMOVED lines=9> */
[----:B------:R-:W2:Y:S04]  /*0a90*/  LDG.E.U16.CONSTANT R23, desc[UR6][R14.64+0x80] ;  /* 0x000080060e177981 */ /* 0x000ea8000c1e9500 */
[----:B------:R0:W3:Y:S01]  /*0aa0*/  LDG.E.U16.CONSTANT R24, desc[UR6][R14.64+0xc0] ;  /* 0x0000c0060e187981 */ /* 0x0000e2000c1e9500 */
[----:B-1----:R-:W-:-:S03]  /*0ab0*/  IMAD.WIDE R6, R17, 0x2, R4 ;  /* 0x0000000211067825 */ /* 0x002fc600078e0204 */
[----:B------:R-:W1:Y:S04]  /*0ac0*/  SHFL.BFLY PT, R27, R29, 0x10, 0x1f ;  /* 0x0e001f001d1b7f89 */ /* 0x000e6800000e0000 */
[----:B------:R-:W4:Y:S04]  /*0ad0*/  LDG.E.U16.CONSTANT R19, desc[UR6][R6.64] ;  /* 0x0000000606137981 */ /* 0x000f28000c1e9500 */
[----:B------:R-:W5:Y:S01]  /*0ae0*/  LDG.E.U16.CONSTANT R18, desc[UR6][R6.64+0x40] ;  /* 0x0000400606127981 */ /* 0x000f62000c1e9500 */
        /* <DEDUP_REMOVED lines=15> */
[----:B------:R-:W-:-:S04]  /*0be0*/  FFMA.RM R20, R29, R12, 12582913 ;  /* 0x4b4000011d147423 */ /* 0x000fc8000000400c */
[C---:B------:R-:W-:Y:S01]  /*0bf0*/  FADD R22, R20.reuse, -12583039 ;  /* 0xcb40007f14167421 */ /* 0x040fe20000000000 */
[----:B------:R-:W-:-:S03]  /*0c00*/  IMAD.SHL.U32 R20, R20, 0x800000, RZ ;  /* 0x0080000014147824 */ /* 0x000fc600078e00ff */
[----:B------:R-:W-:-:S04]  /*0c10*/  FFMA R22, R27, 1.4426950216293334961, -R22 ;  /* 0x3fb8aa3b1b167823 */ /* 0x000fc80000000816 */
[----:B------:R-:W-:Y:S01]  /*0c20*/  FFMA R27, R27, 1.925963033500011079e-08, R22 ;  /* 0x32a570601b1b7823 */ /* 0x000fe20000000016 */
[----:B--2---:R-:W-:Y:S01]  /*0c30*/  SHF.L.U32 R29, R23, 0x10, RZ ;  /* 0x00000010171d7819 */ /* 0x004fe200000006ff */
[----:B------:R-:W-:Y:S01]  /*0c40*/  FFMA.SAT R23, R25, R14, 0.5 ;  /* 0x3f00000019177423 */ /* 0x000fe2000000200e */
[----:B---3--:R-:W-:-:S03]  /*0c50*/  SHF.L.U32 R24, R24, 0x10, RZ ;  /* 0x0000001018187819 */ /* 0x008fc600000006ff */
[----:B------:R-:W-:Y:S01]  /*0c60*/  FFMA R22, R0, R29, RZ ;  /* 0x0000001d00167223 */ /* 0x000fe200000000ff */
[----:B------:R-:W-:-:S03]  /*0c70*/  FFMA.RM R28, R23, R12, 12582913 ;  /* 0x4b400001171c7423 */ /* 0x000fc6000000400c */
[----:B------:R-:W-:Y:S01]  /*0c80*/  FFMA R23, R9, R24, R22 ;  /* 0x0000001809177223 */ /* 0x000fe20000000016 */
[C---:B------:R-:W-:Y:S01]  /*0c90*/  FADD R22, R28.reuse, -12583039 ;  /* 0xcb40007f1c167421 */ /* 0x040fe20000000000 */
[----:B------:R-:W-:Y:S02]  /*0ca0*/  SHF.L.U32 R28, R28, 0x17, RZ ;  /* 0x000000171c1c7819 */ /* 0x000fe400000006ff */
[----:B----4-:R-:W-:Y:S01]  /*0cb0*/  SHF.L.U32 R19, R19, 0x10, RZ ;  /* 0x0000001013137819 */ /* 0x010fe200000006ff */
[----:B------:R-:W0:Y:S01]  /*0cc0*/  SHFL.BFLY PT, R26, R23, 0x10, 0x1f ;  /* 0x0e001f00171a7f89 */ /* 0x000e2200000e0000 */
[----:B------:R-:W-:-:S04]  /*0cd0*/  FFMA R22, R25, 1.4426950216293334961, -R22 ;  /* 0x3fb8aa3b19167823 */ /* 0x000fc80000000816 */
[----:B------:R-:W-:-:S06]  /*0ce0*/  FFMA R29, R25, 1.925963033500011079e-08, R22 ;  /* 0x32a57060191d7823 */ /* 0x000fcc0000000016 */
[----:B------:R-:W1:Y:S01]  /*0cf0*/  MUFU.EX2 R29, R29 ;  /* 0x0000001d001d7308 */ /* 0x000e620000000800 */
[----:B0-----:R-:W-:-:S07]  /*0d00*/  FADD R26, R23, R26 ;  /* 0x0000001a171a7221 */ /* 0x001fce0000000000 */
[----:B------:R-:W0:Y:S01]  /*0d10*/  MUFU.EX2 R23, R27 ;  /* 0x0000001b00177308 */ /* 0x000e220000000800 */
[----:B-1----:R-:W-:Y:S01]  /*0d20*/  FMUL R28, R28, R29 ;  /* 0x0000001d1c1c7220 */ /* 0x002fe20000400000 */
[----:B------:R-:W1:Y:S03]  /*0d30*/  SHFL.BFLY PT, R25, R26, 0x8, 0x1f ;  /* 0x0d001f001a197f89 */ /* 0x000e6600000e0000 */
[----:B------:R-:W-:Y:S01]  /*0d40*/  FMUL R19, R28, R19 ;  /* 0x000000131c137220 */ /* 0x000fe20000400000 */
[----:B0-----:R-:W-:-:S04]  /*0d50*/  FMUL R23, R20, R23 ;  /* 0x0000001714177220 */ /* 0x001fc80000400000 */
[C---:B------:R-:W-:Y:S01]  /*0d60*/  FFMA R21, R23.reuse, R21, R28 ;  /* 0x0000001517157223 */ /* 0x040fe2000000001c */
[----:B------:R-:W-:Y:S01]  /*0d70*/  FFMA R10, R23, R10, R19 ;  /* 0x0000000a170a7223 */ /* 0x000fe20000000013 */
[----:B-1----:R-:W-:-:S05]  /*0d80*/  FADD R25, R26, R25 ;  /* 0x000000191a197221 */ /* 0x002fca0000000000 */
[----:B------:R-:W0:Y:S02]  /*0d90*/  SHFL.BFLY PT, R24, R25, 0x4, 0x1f ;  /* 0x0c801f0019187f89 */ /* 0x000e2400000e0000 */
[----:B0-----:R-:W-:Y:S01]  /*0da0*/  FADD R24, R25, R24 ;  /* 0x0000001819187221 */ /* 0x001fe20000000000 */
[----:B-----5:R-:W-:-:S04]  /*0db0*/  SHF.L.U32 R25, R18, 0x10, RZ ;  /* 0x0000001012197819 */ /* 0x020fc800000006ff */
[----:B------:R-:W0:Y:S01]  /*0dc0*/  SHFL.BFLY PT, R22, R24, 0x2, 0x1f ;  /* 0x0c401f0018167f89 */ /* 0x000e2200000e0000 */
[----:B------:R-:W-:-:S04]  /*0dd0*/  FMUL R18, R28, R25 ;  /* 0x000000191c127220 */ /* 0x000fc80000400000 */
[----:B------:R-:W-:Y:S01]  /*0de0*/  FFMA R11, R23, R11, R18 ;  /* 0x0000000b170b7223 */ /* 0x000fe20000000012 */
[----:B0-----:R-:W-:-:S05]  /*0df0*/  FADD R22, R24, R22 ;  /* 0x0000001618167221 */ /* 0x001fca0000000000 */
[----:B------:R0:W1:Y:S02]  /*0e00*/  SHFL.BFLY PT, R27, R22, 0x1, 0x1f ;  /* 0x0c201f00161b7f89 */ /* 0x00006400000e0000 */
.L_x_330:
[----:B------:R-:W2:Y:S04]  /*0e10*/  LDG.E.U16.CONSTANT R18, desc[UR6][R6.64+0x80] ;  /* 0x0000800606127981 */ /* 0x000ea8000c1e9500 */
[----:B------:R3:W4:Y:S01]  /*0e20*/  LDG.E.U16.CONSTANT R19, desc[UR6][R6.64+0xc0] ;  /* 0x0000c00606137981 */ /* 0x000722000c1e9500 */
        /* <DEDUP_REMOVED lines=13> */
[C---:B------:R-:W-:Y:S01]  /*0f00*/  FFMA R14, R27.reuse, 1.4426950216293334961, -R14 ;  /* 0x3fb8aa3b1b0e7823 */ /* 0x040fe2000000080e */
        /* <DEDUP_REMOVED lines=10> */
[----:B--2---:R-:W-:Y:S02]  /*0fb0*/  SHF.L.U32 R15, R18, 0x10, RZ ;  /* 0x00000010120f7819 */ /* 0x004fe400000006ff */
[----:B----4-:R-:W-:-:S03]  /*0fc0*/  SHF.L.U32 R19, R19, 0x10, RZ ;  /* 0x0000001013137819 */ /* 0x010fc600000006ff */
[C---:B------:R-:W-:Y:S02]  /*0fd0*/  FMUL R15, R20.reuse, R15 ;  /* 0x0000000f140f7220 */ /* 0x040fe40000400000 */
[----:B------:R-:W-:Y:S02]  /*0fe0*/  FMUL R14, R20, R19 ;  /* 0x00000013140e7220 */ /* 0x000fe40000400000 */
[-C--:B------:R-:W-:Y:S02]  /*0ff0*/  FFMA R10, R10, R12.reuse, R15 ;  /* 0x0000000c0a0a7223 */ /* 0x080fe4000000000f */
[----:B------:R-:W-:Y:S01]  /*1000*/  FFMA R11, R11, R12, R14 ;  /* 0x0000000c0b0b7223 */ /* 0x000fe2000000000e */
[----:B------:R-:W-:Y:S06]  /*1010*/  @P0 BRA `(.L_x_308) ;  /* 0xfffffff800780947 */ /* 0x000fec000383ffff */
.L_x_303:
[----:B------:R-:W-:Y:S05]  /*1020*/  BSYNC B0 ;  /* 0x0000000000007941 */ /* 0x000fea0003800000 */
.L_x_302:
        /* <DEDUP_REMOVED lines=31> */
.L_x_309:
        /* <DEDUP_REMOVED lines=8> */
[----:B------:R-:W-:Y:S05]  /*12a0*/  CALL.REL.NOINC `($__internal_13_$__cuda_sm20_rcp_rn_f32_slowpath) ;  /* 0x00000008006c7944 */ /* 0x000fea0003c00000 */
[----:B------:R-:W-:Y:S01]  /*12b0*/  MOV R0, R3 ;  /* 0x0000000300007202 */ /* 0x000fe20000000f00 */
[----:B------:R-:W-:Y:S06]  /*12c0*/  BRA `(.L_x_312) ;  /* 0x0000000000107947 */ /* 0x000fec0003800000 */
.L_x_311:
[----:B------:R-:W0:Y:S02]  /*12d0*/  MUFU.RCP R0, R21 ;  /* 0x0000001500007308 */ /* 0x000e240000001000 */
[----:B0-----:R-:W-:-:S04]  /*12e0*/  FFMA R2, R0, R21, -1 ;  /* 0xbf80000000027423 */ /* 0x001fc80000000015 */
[----:B------:R-:W-:-:S04]  /*12f0*/  FADD.FTZ R3, -R2, -RZ ;  /* 0x800000ff02037221 */ /* 0x000fc80000010100 */
[----:B------:R-:W-:-:S07]  /*1300*/  FFMA R0, R0, R3, R0 ;  /* 0x0000000300007223 */ /* 0x000fce0000000000 */
.L_x_312:
[----:B------:R-:W-:Y:S05]  /*1310*/  BSYNC.RECONVERGENT B0 ;  /* 0x0000000000007941 */ /* 0x000fea0003800200 */
.L_x_310:
[----:B------:R-:W0:Y:S01]  /*1320*/  LDC.64 R2, c[0x0][0x398] ;  /* 0x0000e600ff027b82 */ /* 0x000e220000000a00 */
[----:B------:R-:W-:-:S05]  /*1330*/  FSEL R0, R0, RZ, P3 ;  /* 0x000000ff00007208 */ /* 0x000fca0001800000 */
[C---:B------:R-:W-:Y:S01]  /*1340*/  FMUL R10, R0.reuse, R10 ;  /* 0x0000000a000a7220 */ /* 0x040fe20000400000 */
[----:B------:R-:W-:-:S04]  /*1350*/  FMUL R0, R0, R11 ;  /* 0x0000000b00007220 */ /* 0x000fc80000400000 */
[----:B------:R-:W-:Y:S02]  /*1360*/  F2FP.BF16.F32.PACK_AB R10, RZ, R10 ;  /* 0x0000000aff0a723e */ /* 0x000fe400000010ff */
[----:B------:R-:W-:Y:S01]  /*1370*/  F2FP.BF16.F32.PACK_AB R0, RZ, R0 ;  /* 0x00000000ff00723e */ /* 0x000fe200000010ff */
[----:B0-----:R-:W-:-:S05]  /*1380*/  IMAD.WIDE R8, R8, 0x2, R2 ;  /* 0x0000000208087825 */ /* 0x001fca00078e0202 */
[----:B------:R-:W-:Y:S04]  /*1390*/  STG.E.U16 desc[UR6][R8.64], R10 ;  /* 0x0000000a08007986 */ /* 0x000fe8000c101506 */
[----:B------:R-:W-:Y:S01]  /*13a0*/  STG.E.U16 desc[UR6][R8.64+0x40], R0 ;  /* 0x0000400008007986 */ /* 0x000fe2000c101506 */
[----:B------:R-:W-:Y:S05]  /*13b0*/  EXIT ;  /* 0x000000000000794d */ /* 0x000fea0003800000 */
.L_x_306:
[----:B------:R-:W-:Y:S01]  /*13c0*/  HFMA2 R20, -RZ, RZ, 0, 9.5367431640625e-07 ;  /* 0x00000010ff147431 */ /* 0x000fe200000001ff */
[----:B------:R-:W-:Y:S02]  /*13d0*/  MOV R19, 0x1f ;  /* 0x0000001f00137802 */ /* 0x000fe40000000f00 */
[----:B------:R-:W-:-:S07]  /*13e0*/  MOV R18, 0xffffffff ;  /* 0xffffffff00127802 */ /* 0x000fce0000000f00 */
[----:B------:R-:W-:Y:S05]  /*13f0*/  WARPSYNC.COLLECTIVE R18, `(.L_x_313) ;  /* 0x0000000012087348 */ /* 0x000fea0003c00000 */
[----:B------:R0:W1:Y:S02]  /*1400*/  SHFL.BFLY P0, R27, R29, R20, R19 ;  /* 0x0c0000141d1b7389 */ /* 0x0000640000000013 */
[----:B01----:R-:W-:Y:S05]  /*1410*/  ENDCOLLECTIVE ;  /* 0x000000000000791b */ /* 0x003fea0003800000 */
.L_x_313:
[----:B------:R-:W-:Y:S02]  /*1420*/  IMAD.MOV.U32 R20, RZ, RZ, 0x8 ;  /* 0x00000008ff147424 */ /* 0x000fe400078e00ff */
[----:B------:R-:W-:-:S05]  /*1430*/  FADD R5, R29, R27 ;  /* 0x0000001b1d057221 */ /* 0x000fca0000000000 */
[----:B------:R-:W-:-:S07]  /*1440*/  MOV R29, R5 ;  /* 0x00000005001d7202 */ /* 0x000fce0000000f00 */
[----:B------:R-:W-:Y:S05]  /*1450*/  WARPSYNC.COLLECTIVE R18, `(.L_x_314) ;  /* 0x0000000012087348 */ /* 0x000fea0003c00000 */
[----:B------:R0:W1:Y:S02]  /*1460*/  SHFL.BFLY P0, R27, R29, R20, R19 ;  /* 0x0c0000141d1b7389 */ /* 0x0000640000000013 */
[----:B01----:R-:W-:Y:S05]  /*1470*/  ENDCOLLECTIVE ;  /* 0x000000000000791b */ /* 0x003fea0003800000 */
.L_x_314:
[----:B------:R-:W-:Y:S02]  /*1480*/  HFMA2 R20, -RZ, RZ, 0, 2.384185791015625e-07 ;  /* 0x00000004ff147431 */ /* 0x000fe400000001ff */
[----:B------:R-:W-:-:S05]  /*1490*/  FADD R7, R5, R27 ;  /* 0x0000001b05077221 */ /* 0x000fca0000000000 */
[----:B------:R-:W-:-:S07]  /*14a0*/  MOV R29, R7 ;  /* 0x00000007001d7202 */ /* 0x000fce0000000f00 */
[----:B------:R-:W-:Y:S05]  /*14b0*/  WARPSYNC.COLLECTIVE R18, `(.L_x_315) ;  /* 0x0000000012087348 */ /* 0x000fea0003c00000 */
[----:B------:R0:W1:Y:S02]  /*14c0*/  SHFL.BFLY P0, R27, R29, R20, R19 ;  /* 0x0c0000141d1b7389 */ /* 0x0000640000000013 */
[----:B01----:R-:W-:Y:S05]  /*14d0*/  ENDCOLLECTIVE ;  /* 0x000000000000791b */ /* 0x003fea0003800000 */
.L_x_315:
[----:B------:R-:W-:Y:S02]  /*14e0*/  HFMA2 R20, -RZ, RZ, 0, 1.1920928955078125e-07 ;  /* 0x00000002ff147431 */ /* 0x000fe400000001ff */
[----:B------:R-:W-:-:S05]  /*14f0*/  FADD R10, R7, R27 ;  /* 0x0000001b070a7221 */ /* 0x000fca0000000000 */
[----:B------:R-:W-:-:S07]  /*1500*/  MOV R29, R10 ;  /* 0x0000000a001d7202 */ /* 0x000fce0000000f00 */
[----:B------:R-:W-:Y:S05]  /*1510*/  WARPSYNC.COLLECTIVE R18, `(.L_x_316) ;  /* 0x0000000012087348 */ /* 0x000fea0003c00000 */
[----:B------:R0:W1:Y:S02]  /*1520*/  SHFL.BFLY P0, R27, R29, R20, R19 ;  /* 0x0c0000141d1b7389 */ /* 0x0000640000000013 */
[----:B01----:R-:W-:Y:S05]  /*1530*/  ENDCOLLECTIVE ;  /* 0x000000000000791b */ /* 0x003fea0003800000 */
.L_x_316:
[----:B------:R-:W-:Y:S02]  /*1540*/  HFMA2 R20, -RZ, RZ, 0, 5.9604644775390625e-08 ;  /* 0x00000001ff147431 */ /* 0x000fe400000001ff */
[----:B------:R-:W-:-:S05]  /*1550*/  FADD R12, R10, R27 ;  /* 0x0000001b0a0c7221 */ /* 0x000fca0000000000 */
[----:B------:R-:W-:-:S07]  /*1560*/  MOV R29, R12 ;  /* 0x0000000c001d7202 */ /* 0x000fce0000000f00 */
[----:B------:R-:W-:Y:S05]  /*1570*/  WARPSYNC.COLLECTIVE R18, `(.L_x_317) ;  /* 0x0000000012087348 */ /* 0x000fea0003c00000 */
[----:B------:R0:W1:Y:S02]  /*1580*/  SHFL.BFLY P0, R27, R29, R20, R19 ;  /* 0x0c0000141d1b7389 */ /* 0x0000640000000013 */
[----:B01----:R-:W-:Y:S05]  /*1590*/  ENDCOLLECTIVE ;  /* 0x000000000000791b */ /* 0x003fea0003800000 */
.L_x_317:
[----:B------:R-:W-:Y:S05]  /*15a0*/  BRA `(.L_x_318) ;  /* 0xfffffff0006c7947 */ /* 0x000fea000383ffff */
.L_x_307:
[----:B------:R0:W5:Y:S04]  /*15b0*/  LDG.E.U16.CONSTANT R6, desc[UR6][R14.64+0x80] ;  /* 0x000080060e067981 */ /* 0x000168000c1e9500 */
[----:B------:R0:W5:Y:S01]  /*15c0*/  LDG.E.U16.CONSTANT R7, desc[UR6][R14.64+0xc0] ;  /* 0x0000c0060e077981 */ /* 0x000162000c1e9500 */
[----:B------:R-:W-:Y:S01]  /*15d0*/  HFMA2 R19, -RZ, RZ, 0, 1.847743988037109375e-06 ;  /* 0x0000001fff137431 */ /* 0x000fe200000001ff */
[----:B------:R-:W-:Y:S01]  /*15e0*/  BSSY B1, `(.L_x_319) ;  /* 0x0000006000017945 */ /* 0x000fe20003800000 */
[----:B------:R-:W-:Y:S02]  /*15f0*/  MOV R20, 0x10 ;  /* 0x0000001000147802 */ /* 0x000fe40000000f00 */
[----:B------:R-:W-:-:S07]  /*1600*/  MOV R18, 0xffffffff ;  /* 0xffffffff00127802 */ /* 0x000fce0000000f00 */
[----:B01---5:R-:W-:Y:S05]  /*1610*/  WARPSYNC.COLLECTIVE R18, `(.L_x_320) ;  /* 0x0000000012087348 */ /* 0x023fea0003c00000 */
[----:B------:R2:W3:Y:S02]  /*1620*/  SHFL.BFLY P0, R27, R29, R20, R19 ;  /* 0x0c0000141d1b7389 */ /* 0x0004e40000000013 */
[----:B0123-5:R-:W-:Y:S05]  /*1630*/  ENDCOLLECTIVE ;  /* 0x000000000000791b */ /* 0x02ffea0003800000 */
.L_x_320:
[----:B------:R-:W-:Y:S05]  /*1640*/  BSYNC B1 ;  /* 0x0000000000017941 */ /* 0x000fea0003800000 */
.L_x_319:
[----:B------:R-:W-:Y:S02]  /*1650*/  HFMA2 R19, -RZ, RZ, 0, 1.847743988037109375e-06 ;  /* 0x0000001fff137431 */ /* 0x000fe400000001ff */
[----:B------:R-:W-:Y:S01]  /*1660*/  FADD R29, R29, R27 ;  /* 0x0000001b1d1d7221 */ /* 0x000fe20000000000 */
[----:B------:R-:W-:Y:S01]  /*1670*/  IMAD.MOV.U32 R20, RZ, RZ, 0x8 ;  /* 0x00000008ff147424 */ /* 0x000fe200078e00ff */
[----:B------:R-:W-:Y:S01]  /*1680*/  MOV R18, 0xffffffff ;  /* 0xffffffff00127802 */ /* 0x000fe20000000f00 */
[----:B------:R-:W-:Y:S01]  /*1690*/  IMAD.U32 R7, R7, 0x10000, RZ ;  /* 0x0001000007077824 */ /* 0x000fe200078e00ff */
[----:B------:R-:W-:Y:S02]  /*16a0*/  SHF.L.U32 R15, R6, 0x10, RZ ;  /* 0x00000010060f7819 */ /* 0x000fe400000006ff */
[----:B------:R-:W-:-:S07]  /*16b0*/  MOV R14, 0x3bbb989d ;  /* 0x3bbb989d000e7802 */ /* 0x000fce0000000f00 */
[----:B------:R-:W-:Y:S05]  /*16c0*/  WARPSYNC.COLLECTIVE R18, `(.L_x_321) ;  /* 0x0000000012087348 */ /* 0x000fea0003c00000 */
[----:B------:R0:W1:Y:S02]  /*16d0*/  SHFL.BFLY P0, R27, R29, R20, R19 ;  /* 0x0c0000141d1b7389 */ /* 0x0000640000000013 */
[----:B01----:R-:W-:Y:S05]  /*16e0*/  ENDCOLLECTIVE ;  /* 0x000000000000791b */ /* 0x003fea0003800000 */
.L_x_321:
[----:B------:R-:W-:-:S04]  /*16f0*/  FFMA R12, R0, R15, RZ ;  /* 0x0000000f000c7223 */ /* 0x000fc800000000ff */
        /* <DEDUP_REMOVED lines=8> */
.L_x_322:
[----:B------:R-:W-:Y:S02]  /*1780*/  HFMA2 R20, -RZ, RZ, 0, 1.1920928955078125e-07 ;  /* 0x00000002ff147431 */ /* 0x000fe400000001ff */
[----:B------:R-:W-:-:S05]  /*1790*/  FADD R28, R26, R27 ;  /* 0x0000001b1a1c7221 */ /* 0x000fca0000000000 */
[----:B------:R-:W-:-:S07]  /*17a0*/  MOV R29, R28 ;  /* 0x0000001c001d7202 */ /* 0x000fce0000000f00 */
[----:B------:R-:W-:Y:S05]  /*17b0*/  WARPSYNC.COLLECTIVE R18, `(.L_x_323) ;  /* 0x0000000012087348 */ /* 0x000fea0003c00000 */
[----:B------:R0:W1:Y:S02]  /*17c0*/  SHFL.BFLY P0, R27, R29, R20, R19 ;  /* 0x0c0000141d1b7389 */ /* 0x0000640000000013 */
[----:B01----:R-:W-:Y:S05]  /*17d0*/  ENDCOLLECTIVE ;  /* 0x000000000000791b */ /* 0x003fea0003800000 */
.L_x_323:
[----:B------:R-:W-:Y:S02]  /*17e0*/  HFMA2 R20, -RZ, RZ, 0, 5.9604644775390625e-08 ;  /* 0x00000001ff147431 */ /* 0x000fe400000001ff */
[----:B------:R-:W-:-:S05]  /*17f0*/  FADD R28, R28, R27 ;  /* 0x0000001b1c1c7221 */ /* 0x000fca0000000000 */
[----:B------:R-:W-:-:S07]  /*1800*/  MOV R29, R28 ;  /* 0x0000001c001d7202 */ /* 0x000fce0000000f00 */
[----:B------:R-:W-:Y:S05]  /*1810*/  WARPSYNC.COLLECTIVE R18, `(.L_x_324) ;  /* 0x0000000012087348 */ /* 0x000fea0003c00000 */
[----:B------:R0:W1:Y:S02]  /*1820*/  SHFL.BFLY P0, R27, R29, R20, R19 ;  /* 0x0c0000141d1b7389 */ /* 0x0000640000000013 */
[----:B01----:R-:W-:Y:S05]  /*1830*/  ENDCOLLECTIVE ;  /* 0x000000000000791b */ /* 0x003fea0003800000 */
.L_x_324:
[----:B------:R-:W-:-:S05]  /*1840*/  FADD R6, R28, R27 ;  /* 0x0000001b1c067221 */ /* 0x000fca0000000000 */
[----:B------:R-:W-:-:S05]  /*1850*/  FMNMX R15, R6, R22, !PT ;  /* 0x00000016060f7209 */ /* 0x000fca0007800000 */
[----:B------:R-:W-:-:S04]  /*1860*/  FADD R7, -R15, R22 ;  /* 0x000000160f077221 */ /* 0x000fc80000000100 */
[----:B------:R-:W-:-:S04]  /*1870*/  FFMA.SAT R19, R7, R14, 0.5 ;  /* 0x3f00000007137423 */ /* 0x000fc8000000200e */
[----:B------:R-:W-:-:S04]  /*1880*/  FFMA.RM R19, R19, R12, 12582913 ;  /* 0x4b40000113137423 */ /* 0x000fc8000000400c */
[----:B------:R-:W-:-:S04]  /*1890*/  FADD R18, R19, -12583039 ;  /* 0xcb40007f13127421 */ /* 0x000fc80000000000 */
[----:B------:R-:W-:-:S04]  /*18a0*/  FFMA R18, R7, 1.4426950216293334961, -R18 ;  /* 0x3fb8aa3b07127823 */ /* 0x000fc80000000812 */
[----:B------:R-:W-:Y:S01]  /*18b0*/  FFMA R7, R7, 1.925963033500011079e-08, R18 ;  /* 0x32a5706007077823 */ /* 0x000fe20000000012 */
[----:B------:R-:W-:Y:S01]  /*18c0*/  SHF.L.U32 R18, R19, 0x17, RZ ;  /* 0x0000001713127819 */ /* 0x000fe200000006ff */
        /* <DEDUP_REMOVED lines=8> */
[----:B0-----:R-:W-:-:S03]  /*1950*/  FMUL R18, R18, R7 ;  /* 0x0000000712127220 */ /* 0x001fc60000400000 */
[----:B------:R-:W0:Y:S02]  /*1960*/  MUFU.EX2 R6, R19 ;  /* 0x0000001300067308 */ /* 0x000e240000000800 */
[----:B0-----:R-:W-:Y:S01]  /*1970*/  FMUL R20, R25, R6 ;  /* 0x0000000619147220 */ /* 0x001fe20000400000 */
[----:B------:R-:W-:-:S05]  /*1980*/  IMAD.WIDE R6, R17, 0x2, R4 ;  /* 0x0000000211067825 */ /* 0x000fca00078e0204 */
[----:B------:R-:W2:Y:S02]  /*1990*/  LDG.E.U16.CONSTANT R22, desc[UR6][R6.64] ;  /* 0x0000000606167981 */ /* 0x000ea4000c1e9500 */
[----:B--2---:R-:W-:Y:S02]  /*19a0*/  SHF.L.U32 R25, R22, 0x10, RZ ;  /* 0x0000001016197819 */ /* 0x004fe400000006ff */
[----:B------:R-:W2:Y:S03]  /*19b0*/  LDG.E.U16.CONSTANT R22, desc[UR6][R6.64+0x40] ;  /* 0x0000400606167981 */ /* 0x000ea6000c1e9500 */
[----:B------:R-:W-:-:S04]  /*19c0*/  FMUL R25, R20, R25 ;  /* 0x0000001914197220 */ /* 0x000fc80000400000 */
[C---:B------:R-:W-:Y:S01]  /*19d0*/  FFMA R10, R18.reuse, R10, R25 ;  /* 0x0000000a120a7223 */ /* 0x040fe20000000019 */
[----:B------:R-:W-:Y:S01]  /*19e0*/  FFMA R21, R18, R21, R20 ;  /* 0x0000001512157223 */ /* 0x000fe20000000014 */
[----:B------:R-:W-:Y:S02]  /*19f0*/  MOV R29, R23 ;  /* 0x00000017001d7202 */ /* 0x000fe40000000f00 */
[----:B------:R-:W-:Y:S02]  /*1a00*/  MOV R19, 0x1f ;  /* 0x0000001f00137802 */ /* 0x000fe40000000f00 */
[----:B--2---:R-:W-:-:S05]  /*1a10*/  SHF.L.U32 R25, R22, 0x10, RZ ;  /* 0x0000001016197819 */ /* 0x004fca00000006ff */
[----:B------:R-:W-:-:S04]  /*1a20*/  FMUL R20, R20, R25 ;  /* 0x0000001914147220 */ /* 0x000fc80000400000 */
[----:B------:R-:W-:Y:S01]  /*1a30*/  FFMA R11, R18, R11, R20 ;  /* 0x0000000b120b7223 */ /* 0x000fe20000000014 */
[----:B------:R-:W-:Y:S01]  /*1a40*/  HFMA2 R20, -RZ, RZ, 0, 9.5367431640625e-07 ;  /* 0x00000010ff147431 */ /* 0x000fe200000001ff */
[----:B------:R-:W-:-:S07]  /*1a50*/  MOV R18, 0xffffffff ;  /* 0xffffffff00127802 */ /* 0x000fce0000000f00 */
[----:B------:R-:W-:Y:S05]  /*1a60*/  WARPSYNC.COLLECTIVE R18, `(.L_x_325) ;  /* 0x0000000012087348 */ /* 0x000fea0003c00000 */
[----:B------:R0:W1:Y:S02]  /*1a70*/  SHFL.BFLY P0, R27, R29, R20, R19 ;  /* 0x0c0000141d1b7389 */ /* 0x0000640000000013 */
[----:B01----:R-:W-:Y:S05]  /*1a80*/  ENDCOLLECTIVE ;  /* 0x000000000000791b */ /* 0x003fea0003800000 */
.L_x_325:
[----:B------:R-:W-:Y:S02]  /*1a90*/  HFMA2 R20, -RZ, RZ, 0, 4.76837158203125e-07 ;  /* 0x00000008ff147431 */ /* 0x000fe400000001ff */
[----:B------:R-:W-:-:S04]  /*1aa0*/  IMAD.MOV.U32 R26, RZ, RZ, R27 ;  /* 0x000000ffff1a7224 */ /* 0x000fc800078e001b */
[----:B------:R-:W-:-:S05]  /*1ab0*/  FADD R26, R23, R26 ;  /* 0x0000001a171a7221 */ /* 0x000fca0000000000 */
[----:B------:R-:W-:-:S07]  /*1ac0*/  MOV R29, R26 ;  /* 0x0000001a001d7202 */ /* 0x000fce0000000f00 */
[----:B------:R-:W-:Y:S05]  /*1ad0*/  WARPSYNC.COLLECTIVE R18, `(.L_x_326) ;  /* 0x0000000012087348 */ /* 0x000fea0003c00000 */
[----:B------:R0:W1:Y:S02]  /*1ae0*/  SHFL.BFLY P0, R27, R29, R20, R19 ;  /* 0x0c0000141d1b7389 */ /* 0x0000640000000013 */
[----:B01----:R-:W-:Y:S05]  /*1af0*/  ENDCOLLECTIVE ;  /* 0x000000000000791b */ /* 0x003fea0003800000 */
.L_x_326:
[----:B------:R-:W-:Y:S01]  /*1b00*/  HFMA2 R20, -RZ, RZ, 0, 2.384185791015625e-07 ;  /* 0x00000004ff147431 */ /* 0x000fe200000001ff */
[----:B------:R-:W-:-:S05]  /*1b10*/  MOV R25, R27 ;  /* 0x0000001b00197202 */ /* 0x000fca0000000f00 */
[----:B------:R-:W-:-:S05]  /*1b20*/  FADD R25, R26, R25 ;  /* 0x000000191a197221 */ /* 0x000fca0000000000 */
[----:B------:R-:W-:-:S07]  /*1b30*/  MOV R29, R25 ;  /* 0x00000019001d7202 */ /* 0x000fce0000000f00 */
[----:B------:R-:W-:Y:S05]  /*1b40*/  WARPSYNC.COLLECTIVE R18, `(.L_x_327) ;  /* 0x0000000012087348 */ /* 0x000fea0003c00000 */
[----:B------:R0:W1:Y:S02]  /*1b50*/  SHFL.BFLY P0, R27, R29, R20, R19 ;  /* 0x0c0000141d1b7389 */ /* 0x0000640000000013 */
[----:B01----:R-:W-:Y:S05]  /*1b60*/  ENDCOLLECTIVE ;  /* 0x000000000000791b */ /* 0x003fea0003800000 */
.L_x_327:
[----:B------:R-:W-:Y:S01]  /*1b70*/  HFMA2 R20, -RZ, RZ, 0, 1.1920928955078125e-07 ;  /* 0x00000002ff147431 */ /* 0x000fe200000001ff */
[----:B------:R-:W-:-:S05]  /*1b80*/  MOV R24, R27 ;  /* 0x0000001b00187202 */ /* 0x000fca0000000f00 */
[----:B------:R-:W-:-:S05]  /*1b90*/  FADD R24, R25, R24 ;  /* 0x0000001819187221 */ /* 0x000fca0000000000 */
[----:B------:R-:W-:-:S07]  /*1ba0*/  MOV R29, R24 ;  /* 0x00000018001d7202 */ /* 0x000fce0000000f00 */
[----:B------:R-:W-:Y:S05]  /*1bb0*/  WARPSYNC.COLLECTIVE R18, `(.L_x_328) ;  /* 0x0000000012087348 */ /* 0x000fea0003c00000 */
[----:B------:R0:W1:Y:S02]  /*1bc0*/  SHFL.BFLY P0, R27, R29, R20, R19 ;  /* 0x0c0000141d1b7389 */ /* 0x0000640000000013 */
[----:B01----:R-:W-:Y:S05]  /*1bd0*/  ENDCOLLECTIVE ;  /* 0x000000000000791b */ /* 0x003fea0003800000 */
.L_x_328:
[----:B------:R-:W-:Y:S01]  /*1be0*/  IMAD.MOV.U32 R20, RZ, RZ, 0x1 ;  /* 0x00000001ff147424 */ /* 0x000fe200078e00ff */
[----:B------:R-:W-:-:S05]  /*1bf0*/  MOV R22, R27 ;  /* 0x0000001b00167202 */ /* 0x000fca0000000f00 */
[----:B------:R-:W-:-:S05]  /*1c00*/  FADD R22, R24, R22 ;  /* 0x0000001618167221 */ /* 0x000fca0000000000 */
[----:B------:R-:W-:-:S07]  /*1c10*/  MOV R29, R22 ;  /* 0x00000016001d7202 */ /* 0x000fce0000000f00 */
[----:B------:R-:W-:Y:S05]  /*1c20*/  WARPSYNC.COLLECTIVE R18, `(.L_x_329) ;  /* 0x0000000012087348 */ /* 0x000fea0003c00000 */
[----:B------:R0:W1:Y:S02]  /*1c30*/  SHFL.BFLY P0, R27, R29, R20, R19 ;  /* 0x0c0000141d1b7389 */ /* 0x0000640000000013 */
[----:B01----:R-:W-:Y:S05]  /*1c40*/  ENDCOLLECTIVE ;  /* 0x000000000000791b */ /* 0x003fea0003800000 */
.L_x_329:
[----:B------:R-:W-:Y:S05]  /*1c50*/  BRA `(.L_x_330) ;  /* 0xfffffff0006c7947 */ /* 0x000fea000383ffff */
        .weak           $__internal_13_$__cuda_sm20_rcp_rn_f32_slowpath
        .type           $__internal_13_$__cuda_sm20_rcp_rn_f32_slowpath,@function
        .size           $__internal_13_$__cuda_sm20_rcp_rn_f32_slowpath,(.L_x_517 - $__internal_13_$__cuda_sm20_rcp_rn_f32_slowpath)
$__internal_13_$__cuda_sm20_rcp_rn_f32_slowpath:
        /* <DEDUP_REMOVED lines=15> */
.L_x_332:
        /* <DEDUP_REMOVED lines=33> */
.L_x_334:
[----:B------:R0:W1:Y:S02]  /*1f60*/  MUFU.RCP R3, R0 ;  /* 0x0000000000037308 */ /* 0x0000640000001000 */
.L_x_333:
[----:B------:R-:W-:Y:S05]  /*1f70*/  BSYNC.RECONVERGENT B1 ;  /* 0x0000000000017941 */ /* 0x000fea0003800200 */
.L_x_331:
[----:B------:R-:W-:-:S04]  /*1f80*/  MOV R5, 0x0 ;  /* 0x0000000000057802 */ /* 0x000fc80000000f00 */
[----:B01----:R-:W-:Y:S05]  /*1f90*/  RET.REL.NODEC R4 `(_Z23flash_attn_sinks_kernelI13__nv_bfloat16Li64ELi4EEvPKT_S3_S3_PS1_PKffiiii) ;  /* 0xffffffe004187950 */ /* 0x003fea0003c3ffff */
.L_x_335:
        /* <DEDUP_REMOVED lines=14> */
.L_x_517:


//--------------------- .text._Z23flash_attn_sinks_kernelI6__halfLi256ELi4EEvPKT_S3_S3_PS1_PKffiiii --------------------------
	.section	.text._Z23flash_attn_sinks_kernelI6__halfLi256ELi4EEvPKT_S3_S3_PS1_PKffiiii,"ax",@progbits
	.align	128
        .global         _Z23flash_attn_sinks_kernelI6__halfLi256ELi4EEvPKT_S3_S3_PS1_PKffiiii
        .type           _Z23flash_attn_sinks_kernelI6__halfLi256ELi4EEvPKT_S3_S3_PS1_PKffiiii,@function
        .size           _Z23flash_attn_sinks_kernelI6__halfLi256ELi4EEvPKT_S3_S3_PS1_PKffiiii,(.L_x_518 - _Z23flash_attn_sinks_kernelI6__halfLi256ELi4EEvPKT_S3_S3_PS1_PKffiiii)
        .other          _Z23flash_attn_sinks_kernelI6__halfLi256ELi4EEvPKT_S3_S3_PS1_PKffiiii,@"STO_CUDA_ENTRY STV_DEFAULT"
_Z23flash_attn_sinks_kernelI6__halfLi256ELi4EEvPKT_S3_S3_PS1_PKffiiii:
.text._Z23flash_attn_sinks_kernelI6__halfLi256ELi4EEvPKT_S3_S3_PS1_PKffiiii:
        /* <DEDUP_REMOVED lines=72> */
[----:B------:R-:W-:-:S05]  /*0480*/  ISETP.NE.AND P1, PT, R2, RZ, PT ;  /* 0x000000ff0200720c */ /* 0x000fca0003f25270 */
        /* <DEDUP_REMOVED lines=12> */
[----:B------:R-:W-:Y:S02]  /*0550*/  HFMA2 R14, -RZ, RZ, 0, 0 ;  /* 0x00000000ff0e7431 */ /* 0x000fe400000001ff */
[----:B--2---:R-:W-:Y:S02]  /*0560*/  HADD2.F32 R20, -RZ, R20.H0_H0 ;  /* 0x20000014ff147230 */ /* 0x004fe40000004100 */
[----:B---3--:R-:W-:Y:S02]  /*0570*/  HADD2.F32 R0, -RZ, R0.H0_H0 ;  /* 0x20000000ff007230 */ /* 0x008fe40000004100 */
[----:B----4-:R-:W-:-:S02]  /*0580*/  HADD2.F32 R25, -RZ, R15.H0_H0 ;  /* 0x2000000fff197230 */ /* 0x010fc40000004100 */
[----:B-----5:R-:W-:Y:S02]  /*0590*/  HADD2.F32 R26, -RZ, R16.H0_H0 ;  /* 0x20000010ff1a7230 */ /* 0x020fe40000004100 */
[----:B------:R-:W-:Y:S02]  /*05a0*/  HADD2.F32 R27, -RZ, R17.H0_H0 ;  /* 0x20000011ff1b7230 */ /* 0x000fe40000004100 */
[----:B------:R-:W-:Y:S02]  /*05b0*/  HADD2.F32 R28, -RZ, R18.H0_H0 ;  /* 0x20000012ff1c7230 */ /* 0x000fe40000004100 */
[----:B------:R-:W-:Y:S02]  /*05c0*/  HADD2.F32 R29, -RZ, R19.H0_H0 ;  /* 0x20000013ff1d7230 */ /* 0x000fe40000004100 */
[----:B------:R-:W-:Y:S02]  /*05d0*/  HADD2.F32 R21, -RZ, R21.H0_H0 ;  /* 0x20000015ff157230 */ /* 0x000fe40000004100 */
[----:B0-----:R-:W-:Y:S01]  /*05e0*/  FMUL R15, R20, UR5 ;  /* 0x00000005140f7c20 */ /* 0x001fe20008400000 */
[----:B------:R-:W-:Y:S01]  /*05f0*/  FMUL R0, R0, UR5 ;  /* 0x0000000500007c20 */ /* 0x000fe20008400000 */
[----:B------:R-:W-:Y:S01]  /*0600*/  FMUL R16, R25, UR5 ;  /* 0x0000000519107c20 */ /* 0x000fe20008400000 */
[----:B------:R-:W-:Y:S01]  /*0610*/  FMUL R17, R26, UR5 ;  /* 0x000000051a117c20 */ /* 0x000fe20008400000 */
[----:B------:R-:W-:Y:S01]  /*0620*/  FMUL R18, R27, UR5 ;  /* 0x000000051b127c20 */ /* 0x000fe20008400000 */
[----:B------:R-:W-:Y:S01]  /*0630*/  FMUL R19, R28, UR5 ;  /* 0x000000051c137c20 */ /* 0x000fe20008400000 */
[----:B------:R-:W-:Y:S01]  /*0640*/  FMUL R20, R29, UR5 ;  /* 0x000000051d147c20 */ /* 0x000fe20008400000 */
[----:B------:R-:W-:Y:S01]  /*0650*/  FMUL R21, R21, UR5 ;  /* 0x0000000515157c20 */ /* 0x000fe20008400000 */
[----:B------:R-:W-:-:S02]  /*0660*/  MOV R24, 0xff7fffff ;  /* 0xff7fffff00187802 */ /* 0x000fc40000000f00 */
[----:B------:R-:W-:Y:S02]  /*0670*/  CS2R R6, SRZ ;  /* 0x0000000000067805 */ /* 0x000fe4000001ff00 */
[----:B------:R-:W-:Y:S02]  /*0680*/  CS2R R8, SRZ ;  /* 0x0000000000087805 */ /* 0x000fe4000001ff00 */
[----:B------:R-:W-:Y:S02]  /*0690*/  CS2R R10, SRZ ;  /* 0x00000000000a7805 */ /* 0x000fe4000001ff00 */
[----:B------:R-:W-:Y:S01]  /*06a0*/  MOV R12, RZ ;  /* 0x000000ff000c7202 */ /* 0x000fe20000000f00 */
[----:B------:R-:W-:Y:S01]  /*06b0*/  IMAD R3, R3, UR8, RZ ;  /* 0x0000000803037c24 */ /* 0x000fe2000f8e02ff */
[----:B------:R-:W-:Y:S06]  /*06c0*/  @P0 BRA `(.L_x_337) ;  /* 0x0000000400a80947 */ /* 0x000fec0003800000 */
[----:B------:R-:W-:Y:S01]  /*06d0*/  IADD3 R24, PT, PT, R3, R2, RZ ;  /* 0x0000000203187210 */ /* 0x000fe20007ffe0ff */
[----:B------:R-:W-:Y:S01]  /*06e0*/  BSSY B1, `(.L_x_337) ;  /* 0x0000068000017945 */ /* 0x000fe20003800000 */
[----:B------:R-:W-:Y:S02]  /*06f0*/  IADD3 R22, PT, PT, R2, -UR4, -R22 ;  /* 0x8000000402167c10 */ /* 0x000fe4000fffe816 */
[----:B------:R-:W-:Y:S02]  /*0700*/  MOV R25, 0xff7fffff ;  /* 0xff7fffff00197802 */ /* 0x000fe40000000f00 */
[----:B------:R-:W-:Y:S02]  /*0710*/  LEA R23, R24, R23, 0x8 ;  /* 0x0000001718177211 */ /* 0x000fe400078e40ff */
[----:B------:R-:W-:-:S07]  /*0720*/  MOV R5, RZ ;  /* 0x000000ff00057202 */ /* 0x000fce0000000f00 */
.L_x_339:
        /* <DEDUP_REMOVED lines=11> */
[----:B--2---:R-:W-:-:S02]  /*07e0*/  HADD2.F32 R29, -RZ, R29.H0_H0 ;  /* 0x2000001dff1d7230 */ /* 0x004fc40000004100 */
[----:B---3--:R-:W-:-:S03]  /*07f0*/  HADD2.F32 R31, -RZ, R30.H0_H0 ;  /* 0x2000001eff1f7230 */ /* 0x008fc60000004100 */
[----:B------:R-:W-:Y:S01]  /*0800*/  FFMA R30, R0, R29, RZ ;  /* 0x0000001d001e7223 */ /* 0x000fe200000000ff */
[----:B----4-:R-:W-:-:S03]  /*0810*/  HADD2.F32 R32, -RZ, R32.H0_H0 ;  /* 0x20000020ff207230 */ /* 0x010fc60000004100 */
[----:B------:R-:W-:Y:S01]  /*0820*/  FFMA R31, R15, R31, R30 ;  /* 0x0000001f0f1f7223 */ /* 0x000fe2000000001e */
[----:B-----5:R-:W-:-:S03]  /*0830*/  HADD2.F32 R33, -RZ, R33.H0_H0 ;  /* 0x20000021ff217230 */ /* 0x020fc60000004100 */
[----:B------:R-:W-:Y:S01]  /*0840*/  FFMA R32, R16, R32, R31 ;  /* 0x0000002010207223 */ /* 0x000fe2000000001f */
[----:B------:R-:W-:-:S03]  /*0850*/  HADD2.F32 R24, -RZ, R24.H0_H0 ;  /* 0x20000018ff187230 */ /* 0x000fc60000004100 */
[----:B------:R-:W-:Y:S01]  /*0860*/  FFMA R33, R17, R33, R32 ;  /* 0x0000002111217223 */ /* 0x000fe20000000020 */
[----:B------:R-:W-:-:S03]  /*0870*/  HADD2.F32 R26, -RZ, R26.H0_H0 ;  /* 0x2000001aff1a7230 */ /* 0x000fc60000004100 */
[----:B------:R-:W-:Y:S01]  /*0880*/  FFMA R24, R18, R24, R33 ;  /* 0x0000001812187223 */ /* 0x000fe20000000021 */
[----:B------:R-:W-:-:S03]  /*0890*/  HADD2.F32 R27, -RZ, R27.H0_H0 ;  /* 0x2000001bff1b7230 */ /* 0x000fc60000004100 */
[----:B0-----:R-:W-:Y:S01]  /*08a0*/  FFMA R3, R19, R26, R24 ;  /* 0x0000001a13037223 */ /* 0x001fe20000000018 */
[----:B------:R-:W-:-:S03]  /*08b0*/  HADD2.F32 R28, -RZ, R28.H0_H0 ;  /* 0x2000001cff1c7230 */ /* 0x000fc60000004100 */
        /* <DEDUP_REMOVED lines=12> */
.L_x_350:
[----:B-1----:R-:W-:Y:S01]  /*0980*/  FADD R29, R26, R29 ;  /* 0x0000001d1a1d7221 */ /* 0x002fe20000000000 */
[----:B0-----:R-:W-:Y:S01]  /*0990*/  HFMA2 R26, -RZ, RZ, 0.96630859375, -0.0022525787353515625 ;  /* 0x3bbb989dff1a7431 */ /* 0x001fe200000001ff */
[----:B------:R-:W0:Y:S01]  /*09a0*/  LDC.64 R2, c[0x0][0x390] ;  /* 0x0000e400ff027b82 */ /* 0x000e220000000a00 */
[----:B------:R-:W-:Y:S02]  /*09b0*/  MOV R30, 0x437c0000 ;  /* 0x437c0000001e7802 */ /* 0x000fe40000000f00 */
[----:B------:R-:W-:-:S05]  /*09c0*/  FMNMX R24, R29, R25, !PT ;  /* 0x000000191d187209 */ /* 0x000fca0007800000 */
[----:B------:R-:W-:Y:S01]  /*09d0*/  FADD R27, R29, -R24 ;  /* 0x800000181d1b7221 */ /* 0x000fe20000000000 */
[----:B------:R-:W-:-:S03]  /*09e0*/  FADD R31, -R24, R25 ;  /* 0x00000019181f7221 */ /* 0x000fc60000000100 */
[----:B------:R-:W-:-:S04]  /*09f0*/  FFMA.SAT R29, R27, R26, 0.5 ;  /* 0x3f0000001b1d7423 */ /* 0x000fc8000000201a */
[----:B------:R-:W-:-:S04]  /*0a00*/  FFMA.RM R29, R29, R30, 12582913 ;  /* 0x4b4000011d1d7423 */ /* 0x000fc8000000401e */
[----:B------:R-:W-:-:S04]  /*0a10*/  FADD R28, R29, -12583039 ;  /* 0xcb40007f1d1c7421 */ /* 0x000fc80000000000 */
[----:B------:R-:W-:Y:S01]  /*0a20*/  FFMA R28, R27, 1.4426950216293334961, -R28 ;  /* 0x3fb8aa3b1b1c7823 */ /* 0x000fe2000000081c */
[----:B0-----:R-:W-:-:S04]  /*0a30*/  IMAD.WIDE R2, R23, 0x2, R2 ;  /* 0x0000000217027825 */ /* 0x001fc800078e0202 */
        /* <DEDUP_REMOVED lines=18> */
[----:B------:R-:W-:-:S02]  /*0b60*/  SHF.L.U32 R30, R30, 0x17, RZ ;  /* 0x000000171e1e7819 */ /* 0x000fc400000006ff */
[----:B------:R-:W-:-:S04]  /*0b70*/  IADD3 R22, PT, PT, R22, 0x1, RZ ;  /* 0x0000000116167810 */ /* 0x000fc80007ffe0ff */
[----:B------:R-:W-:Y:S01]  /*0b80*/  ISETP.NE.AND P0, PT, R22, 0x1, PT ;  /* 0x000000011600780c */ /* 0x000fe20003f05270 */
[----:B0-----:R-:W-:Y:S01]  /*0b90*/  FMUL R30, R30, R35 ;  /* 0x000000231e1e7220 */ /* 0x001fe20000400000 */
[----:B------:R-:W-:-:S03]  /*0ba0*/  IADD3 R23, PT, PT, R23, 0x100, RZ ;  /* 0x0000010017177810 */ /* 0x000fc60007ffe0ff */
[----:B------:R-:W-:Y:S01]  /*0bb0*/  FFMA R14, R30, R14, R33 ;  /* 0x0000000e1e0e7223 */ /* 0x000fe20000000021 */
[----:B--2---:R-:W-:Y:S02]  /*0bc0*/  HADD2.F32 R36, -RZ, R25.H0_H0 ;  /* 0x20000019ff247230 */ /* 0x004fe40000004100 */
[----:B---3--:R-:W-:-:S03]  /*0bd0*/  HADD2.F32 R26, -RZ, R26.H0_H0 ;  /* 0x2000001aff1a7230 */ /* 0x008fc60000004100 */
[C---:B------:R-:W-:Y:S01]  /*0be0*/  FMUL R25, R33.reuse, R36 ;  /* 0x0000002421197220 */ /* 0x040fe20000400000 */
[----:B----4-:R-:W-:Y:S02]  /*0bf0*/  HADD2.F32 R28, -RZ, R28.H0_H0 ;  /* 0x2000001cff1c7230 */ /* 0x010fe40000004100 */
[C---:B------:R-:W-:Y:S01]  /*0c00*/  FMUL R26, R33.reuse, R26 ;  /* 0x0000001a211a7220 */ /* 0x040fe20000400000 */
[----:B-----5:R-:W-:Y:S02]  /*0c10*/  HADD2.F32 R36, -RZ, R27.H0_H0 ;  /* 0x2000001bff247230 */ /* 0x020fe40000004100 */
[C---:B------:R-:W-:Y:S01]  /*0c20*/  FFMA R12, R30.reuse, R12, R25 ;  /* 0x0000000c1e0c7223 */ /* 0x040fe20000000019 */
[----:B------:R-:W-:Y:S01]  /*0c30*/  FFMA R9, R30, R9, R26 ;  /* 0x000000091e097223 */ /* 0x000fe2000000001a */
[C---:B------:R-:W-:Y:S01]  /*0c40*/  FMUL R25, R33.reuse, R28 ;  /* 0x0000001c21197220 */ /* 0x040fe20000400000 */
[----:B------:R-:W-:Y:S02]  /*0c50*/  HADD2.F32 R26, -RZ, R29.H0_H0 ;  /* 0x2000001dff1a7230 */ /* 0x000fe40000004100 */
[----:B------:R-:W-:Y:S01]  /*0c60*/  FMUL R3, R33, R36 ;  /* 0x0000002421037220 */ /* 0x000fe20000400000 */
[----:B------:R-:W-:-:S02]  /*0c70*/  HADD2.F32 R32, -RZ, R32.H0_H0 ;  /* 0x20000020ff207230 */ /* 0x000fc40000004100 */
[C---:B------:R-:W-:Y:S01]  /*0c80*/  FFMA R11, R30.reuse, R11, R25 ;  /* 0x0000000b1e0b7223 */ /* 0x040fe20000000019 */
[----:B------:R-:W-:Y:S02]  /*0c90*/  HADD2.F32 R2, -RZ, R31.H0_H0 ;  /* 0x2000001fff027230 */ /* 0x000fe40000004100 */
[----:B------:R-:W-:Y:S02]  /*0ca0*/  HADD2.F32 R34, -RZ, R34.H0_H0 ;  /* 0x20000022ff227230 */ /* 0x000fe40000004100 */
[C---:B------:R-:W-:Y:S01]  /*0cb0*/  FFMA R10, R30.reuse, R10, R3 ;  /* 0x0000000a1e0a7223 */ /* 0x040fe20000000003 */
        /* <DEDUP_REMOVED lines=11> */
.L_x_337:
[----:B------:R-:W-:Y:S05]  /*0d70*/  BSYNC B0 ;  /* 0x0000000000007941 */ /* 0x000fea0003800000 */
.L_x_336:
        /* <DEDUP_REMOVED lines=37> */
.L_x_340:
        /* <DEDUP_REMOVED lines=8> */
[----:B------:R-:W-:Y:S05]  /*1050*/  CALL.REL.NOINC `($__internal_14_$__cuda_sm20_rcp_rn_f32_slowpath) ;  /* 0x0000000400287944 */ /* 0x000fea0003c00000 */
[----:B------:R-:W-:Y:S01]  /*1060*/  MOV R0, R3 ;  /* 0x0000000300007202 */ /* 0x000fe20000000f00 */
[----:B------:R-:W-:Y:S06]  /*1070*/  BRA `(.L_x_343) ;  /* 0x0000000000107947 */ /* 0x000fec0003800000 */
.L_x_342:
[----:B------:R-:W0:Y:S02]  /*1080*/  MUFU.RCP R3, R14 ;  /* 0x0000000e00037308 */ /* 0x000e240000001000 */
[----:B0-----:R-:W-:-:S04]  /*1090*/  FFMA R0, R3, R14, -1 ;  /* 0xbf80000003007423 */ /* 0x001fc8000000000e */
[----:B------:R-:W-:-:S04]  /*10a0*/  FADD.FTZ R0, -R0, -RZ ;  /* 0x800000ff00007221 */ /* 0x000fc80000010100 */
[----:B------:R-:W-:-:S07]  /*10b0*/  FFMA R0, R3, R0, R3 ;  /* 0x0000000003007223 */ /* 0x000fce0000000003 */
.L_x_343:
[----:B------:R-:W-:Y:S05]  /*10c0*/  BSYNC.RECONVERGENT B0 ;  /* 0x0000000000007941 */ /* 0x000fea0003800200 */
.L_x_341:
        /* <DEDUP_REMOVED lines=10> */
[----:B------:R-:W-:Y:S02]  /*1170*/  F2FP.F16.F32.PACK_AB R12, RZ, R12 ;  /* 0x0000000cff0c723e */ /* 0x000fe400000000ff */
[----:B------:R-:W-:-:S02]  /*1180*/  F2FP.F16.F32.PACK_AB R11, RZ, R11 ;  /* 0x0000000bff0b723e */ /* 0x000fc400000000ff */
[----:B------:R-:W-:Y:S02]  /*1190*/  F2FP.F16.F32.PACK_AB R10, RZ, R10 ;  /* 0x0000000aff0a723e */ /* 0x000fe400000000ff */
[----:B------:R-:W-:Y:S02]  /*11a0*/  F2FP.F16.F32.PACK_AB R9, RZ, R9 ;  /* 0x00000009ff09723e */ /* 0x000fe400000000ff */
[----:B------:R-:W-:Y:S01]  /*11b0*/  F2FP.F16.F32.PACK_AB R8, RZ, R8 ;  /* 0x00000008ff08723e */ /* 0x000fe200000000ff */
[----:B0-----:R-:W-:Y:S01]  /*11c0*/  IMAD.WIDE R2, R4, 0x2, R2 ;  /* 0x0000000204027825 */ /* 0x001fe200078e0202 */
[----:B------:R-:W-:Y:S02]  /*11d0*/  F2FP.F16.F32.PACK_AB R7, RZ, R7 ;  /* 0x00000007ff07723e */ /* 0x000fe400000000ff */
[----:B------:R-:W-:Y:S02]  /*11e0*/  F2FP.F16.F32.PACK_AB R6, RZ, R6 ;  /* 0x00000006ff06723e */ /* 0x000fe400000000ff */
[----:B------:R-:W-:Y:S01]  /*11f0*/  F2FP.F16.F32.PACK_AB R0, RZ, R0 ;  /* 0x00000000ff00723e */ /* 0x000fe200000000ff */
        /* <DEDUP_REMOVED lines=9> */
.L_x_338:
        /* <DEDUP_REMOVED lines=8> */
.L_x_345:
[----:B------:R-:W-:Y:S05]  /*1310*/  BSYNC B2 ;  /* 0x0000000000027941 */ /* 0x000fea0003800000 */
.L_x_344:
[----:B------:R-:W-:Y:S01]  /*1320*/  MOV R3, R29 ;  /* 0x0000001d00037202 */ /* 0x000fe20000000f00 */
[----:B------:R-:W-:Y:S01]  /*1330*/  HFMA2 R30, -RZ, RZ, 0, 4.76837158203125e-07 ;  /* 0x00000008ff1e7431 */ /* 0x000fe200000001ff */
[----:B------:R-:W-:Y:S02]  /*1340*/  MOV R31, 0x1f ;  /* 0x0000001f001f7802 */ /* 0x000fe40000000f00 */
[----:B------:R-:W-:Y:S01]  /*1350*/  MOV R28, 0xffffffff ;  /* 0xffffffff001c7802 */ /* 0x000fe20000000f00 */
[----:B------:R-:W-:-:S07]  /*1360*/  FADD R3, R2, R3 ;  /* 0x0000000302037221 */ /* 0x000fce0000000000 */
[----:B------:R-:W-:Y:S05]  /*1370*/  WARPSYNC.COLLECTIVE R28, `(.L_x_346) ;  /* 0x000000001c087348 */ /* 0x000fea0003c00000 */
[----:B------:R0:W1:Y:S02]  /*1380*/  SHFL.BFLY P0, R29, R3, R30, R31 ;  /* 0x0c00001e031d7389 */ /* 0x000064000000001f */
[----:B01----:R-:W-:Y:S05]  /*1390*/  ENDCOLLECTIVE ;  /* 0x000000000000791b */ /* 0x003fea0003800000 */
.L_x_346:
[----:B------:R-:W-:Y:S01]  /*13a0*/  HFMA2 R30, -RZ, RZ, 0, 2.384185791015625e-07 ;  /* 0x00000004ff1e7431 */ /* 0x000fe200000001ff */
[----:B------:R-:W-:-:S05]  /*13b0*/  MOV R24, R29 ;  /* 0x0000001d00187202 */ /* 0x000fca0000000f00 */
[----:B------:R-:W-:-:S05]  /*13c0*/  FADD R24, R3, R24 ;  /* 0x0000001803187221 */ /* 0x000fca0000000000 */
[----:B------:R-:W-:-:S07]  /*13d0*/  MOV R3, R24 ;  /* 0x0000001800037202 */ /* 0x000fce0000000f00 */
[----:B------:R-:W-:Y:S05]  /*13e0*/  WARPSYNC.COLLECTIVE R28, `(.L_x_347) ;  /* 0x000000001c087348 */ /* 0x000fea0003c00000 */
[----:B------:R0:W1:Y:S02]  /*13f0*/  SHFL.BFLY P0, R29, R3, R30, R31 ;  /* 0x0c00001e031d7389 */ /* 0x000064000000001f */
[----:B01----:R-:W-:Y:S05]  /*1400*/  ENDCOLLECTIVE ;  /* 0x000000000000791b */ /* 0x003fea0003800000 */
.L_x_347:
[----:B------:R-:W-:Y:S01]  /*1410*/  HFMA2 R30, -RZ, RZ, 0, 1.1920928955078125e-07 ;  /* 0x00000002ff1e7431 */ /* 0x000fe200000001ff */
[----:B------:R-:W-:-:S05]  /*1420*/  MOV R27, R29 ;  /* 0x0000001d001b7202 */ /* 0x000fca0000000f00 */
[----:B------:R-:W-:-:S05]  /*1430*/  FADD R27, R24, R27 ;  /* 0x0000001b181b7221 */ /* 0x000fca0000000000 */
[----:B------:R-:W-:-:S07]  /*1440*/  MOV R3, R27 ;  /* 0x0000001b00037202 */ /* 0x000fce0000000f00 */
[----:B------:R-:W-:Y:S05]  /*1450*/  WARPSYNC.COLLECTIVE R28, `(.L_x_348) ;  /* 0x000000001c087348 */ /* 0x000fea0003c00000 */
[----:B------:R0:W1:Y:S02]  /*1460*/  SHFL.BFLY P0, R29, R3, R30, R31 ;  /* 0x0c00001e031d7389 */ /* 0x000064000000001f */
[----:B01----:R-:W-:Y:S05]  /*1470*/  ENDCOLLECTIVE ;  /* 0x000000000000791b */ /* 0x003fea0003800000 */
.L_x_348:
[----:B------:R-:W-:Y:S01]  /*1480*/  HFMA2 R30, -RZ, RZ, 0, 5.9604644775390625e-08 ;  /* 0x00000001ff1e7431 */ /* 0x000fe200000001ff */
[----:B------:R-:W-:-:S05]  /*1490*/  MOV R26, R29 ;  /* 0x0000001d001a7202 */ /* 0x000fca0000000f00 */
[----:B------:R-:W-:-:S05]  /*14a0*/  FADD R26, R27, R26 ;  /* 0x0000001a1b1a7221 */ /* 0x000fca0000000000 */
[----:B------:R-:W-:-:S07]  /*14b0*/  MOV R3, R26 ;  /* 0x0000001a00037202 */ /* 0x000fce0000000f00 */
[----:B------:R-:W-:Y:S05]  /*14c0*/  WARPSYNC.COLLECTIVE R28, `(.L_x_349) ;  /* 0x000000001c087348 */ /* 0x000fea0003c00000 */
[----:B------:R0:W1:Y:S02]  /*14d0*/  SHFL.BFLY P0, R29, R3, R30, R31 ;  /* 0x0c00001e031d7389 */ /* 0x000064000000001f */
[----:B01----:R-:W-:Y:S05]  /*14e0*/  ENDCOLLECTIVE ;  /* 0x000000000000791b */ /* 0x003fea0003800000 */
.L_x_349:
[----:B------:R-:W-:Y:S05]  /*14f0*/  BRA `(.L_x_350) ;  /* 0xfffffff400207947 */ /* 0x000fea000383ffff */
        .weak           $__internal_14_$__cuda_sm20_rcp_rn_f32_slowpath
        .type           $__internal_14_$__cuda_sm20_rcp_rn_f32_slowpath,@function
        .size           $__internal_14_$__cuda_sm20_rcp_rn_f32_slowpath,(.L_x_518 - $__internal_14_$__cuda_sm20_rcp_rn_f32_slowpath)
$__internal_14_$__cuda_sm20_rcp_rn_f32_slowpath:
        /* <DEDUP_REMOVED lines=15> */
.L_x_352:
        /* <DEDUP_REMOVED lines=33> */
.L_x_354:
[----:B------:R0:W1:Y:S02]  /*1800*/  MUFU.RCP R3, R2 ;  /* 0x0000000200037308 */ /* 0x0000640000001000 */
.L_x_353:
[----:B------:R-:W-:Y:S05]  /*1810*/  BSYNC.RECONVERGENT B1 ;  /* 0x0000000000017941 */ /* 0x000fea0003800200 */
.L_x_351:
[----:B------:R-:W-:-:S04]  /*1820*/  HFMA2 R15, -RZ, RZ, 0, 0 ;  /* 0x00000000ff0f7431 */ /* 0x000fc800000001ff */
[----:B01----:R-:W-:Y:S05]  /*1830*/  RET.REL.NODEC R14 `(_Z23flash_attn_sinks_kernelI6__halfLi256ELi4EEvPKT_S3_S3_PS1_PKffiiii) ;  /* 0xffffffe40ef07950 */ /* 0x003fea0003c3ffff */
.L_x_355:
        /* <DEDUP_REMOVED lines=12> */
.L_x_518:


//--------------------- .text._Z23flash_attn_sinks_kernelI6__halfLi192ELi4EEvPKT_S3_S3_PS1_PKffiiii --------------------------
	.section	.text._Z23flash_attn_sinks_kernelI6__halfLi192ELi4EEvPKT_S3_S3_PS1_PKffiiii,"ax",@progbits
	.align	128
        .global         _Z23flash_attn_sinks_kernelI6__halfLi192ELi4EEvPKT_S3_S3_PS1_PKffiiii
        .type           _Z23flash_attn_sinks_kernelI6__halfLi192ELi4EEvPKT_S3_S3_PS1_PKffiiii,@function
        .size           _Z23flash_attn_sinks_kernelI6__halfLi192ELi4EEvPKT_S3_S3_PS1_PKffiiii,(.L_x_519 - _Z23flash_attn_sinks_kernelI6__halfLi192ELi4EEvPKT_S3_S3_PS1_PKffiiii)
        .other          _Z23flash_attn_sinks_kernelI6__halfLi192ELi4EEvPKT_S3_S3_PS1_PKffiiii,@"STO_CUDA_ENTRY STV_DEFAULT"
_Z23flash_attn_sinks_kernelI6__halfLi192ELi4EEvPKT_S3_S3_PS1_PKffiiii:
.text._Z23flash_attn_sinks_kernelI6__halfLi192ELi4EEvPKT_S3_S3_PS1_PKffiiii:
        /* <DEDUP_REMOVED lines=23> */
[----:B------:R-:W5:Y:S04]  /*0170*/  LDG.E.U16.CONSTANT R15, desc[UR6][R18.64+0xc0] ;  /* 0x0000c006120f7981 */ /* 0x000f68000c1e9500 */
[----:B------:R-:W5:Y:S04]  /*0180*/  LDG.E.U16.CONSTANT R16, desc[UR6][R18.64+0x100] ;  /* 0x0001000612107981 */ /* 0x000f68000c1e9500 */
[----:B------:R0:W5:Y:S01]  /*0190*/  LDG.E.U16.CONSTANT R17, desc[UR6][R18.64+0x140] ;  /* 0x0001400612117981 */ /* 0x000162000c1e9500 */
[----:B------:R-:W-:Y:S01]  /*01a0*/  IABS R12, R5 ;  /* 0x00000005000c7213 */ /* 0x000fe20000000000 */
[----:B------:R-:W-:Y:S03]  /*01b0*/  BSSY B0, `(.L_x_356) ;  /* 0x00000a6000007945 */ /* 0x000fe60003800000 */
        /* <DEDUP_REMOVED lines=30> */
[----:B------:R-:W-:Y:S01]  /*03a0*/  MOV R20, 0xff7fffff ;  /* 0xff7fffff00147802 */ /* 0x000fe20000000f00 */
[----:B0-----:R-:W-:Y:S01]  /*03b0*/  HFMA2 R6, -RZ, RZ, 0, 0 ;  /* 0x00000000ff067431 */ /* 0x001fe200000001ff */
[----:B-1----:R-:W-:-:S05]  /*03c0*/  IADD3 R18, PT, PT, RZ, -R7, RZ ;  /* 0x80000007ff127210 */ /* 0x002fca0007ffe0ff */
[----:B------:R-:W-:Y:S01]  /*03d0*/  IMAD R19, R18, R9, RZ ;  /* 0x0000000912137224 */ /* 0x000fe200078e02ff */
[----:B------:R-:W-:-:S03]  /*03e0*/  IABS R18, R11 ;  /* 0x0000000b00127213 */ /* 0x000fc60000000000 */
[----:B------:R-:W-:Y:S02]  /*03f0*/  IMAD.HI.U32 R7, R7, R19, R6 ;  /* 0x0000001307077227 */ /* 0x000fe400078e0006 */
[----:B------:R-:W0:Y:S04]  /*0400*/  LDC R19, c[0x0][0x3b8] ;  /* 0x0000ee00ff137b82 */ /* 0x000e280000000800 */
[----:B------:R-:W-:-:S04]  /*0410*/  IMAD.HI.U32 R7, R7, R18, RZ ;  /* 0x0000001207077227 */ /* 0x000fc800078e00ff */
[----:B------:R-:W-:Y:S02]  /*0420*/  IMAD R6, R7, R12, R18 ;  /* 0x0000000c07067224 */ /* 0x000fe400078e0212 */
[----:B------:R-:W-:-:S03]  /*0430*/  HFMA2 R12, -RZ, RZ, 0, 0 ;  /* 0x00000000ff0c7431 */ /* 0x000fc600000001ff */
        /* <DEDUP_REMOVED lines=14> */
[----:B------:R-:W-:Y:S02]  /*0520*/  ISETP.GT.U32.AND P0, PT, R18, R8, PT ;  /* 0x000000081200720c */ /* 0x000fe40003f04070 */
[----:B------:R-:W-:Y:S02]  /*0530*/  CS2R R8, SRZ ;  /* 0x0000000000087805 */ /* 0x000fe4000001ff00 */
[----:B------:R-:W-:Y:S01]  /*0540*/  MOV R6, RZ ;  /* 0x000000ff00067202 */ /* 0x000fe20000000f00 */
[----:B------:R-:W-:-:S02]  /*0550*/  IMAD R19, R5, UR5, R7 ;  /* 0x0000000505137c24 */ /* 0x000fc4000f8e0207 */
[----:B------:R-:W-:Y:S01]  /*0560*/  HFMA2 R7, -RZ, RZ, 0, 0 ;  /* 0x00000000ff077431 */ /* 0x000fe200000001ff */
[----:B------:R-:W-:Y:S01]  /*0570*/  CS2R R4, SRZ ;  /* 0x0000000000047805 */ /* 0x000fe2000001ff00 */
[----:B---3--:R-:W-:Y:S02]  /*0580*/  HADD2.F32 R0, -RZ, R0.H0_H0 ;  /* 0x20000000ff007230 */ /* 0x008fe40000004100 */
[----:B----4-:R-:W-:-:S03]  /*0590*/  HADD2.F32 R13, -RZ, R13.H0_H0 ;  /* 0x2000000dff0d7230 */ /* 0x010fc60000004100 */
[----:B--2---:R-:W-:Y:S01]  /*05a0*/  FMUL R0, R0, UR9 ;  /* 0x0000000900007c20 */ /* 0x004fe20008400000 */
[----:B-----5:R-:W-:Y:S02]  /*05b0*/  HADD2.F32 R14, -RZ, R14.H0_H0 ;  /* 0x2000000eff0e7230 */ /* 0x020fe40000004100 */
[----:B------:R-:W-:Y:S01]  /*05c0*/  FMUL R13, R13, UR9 ;  /* 0x000000090d0d7c20 */ /* 0x000fe20008400000 */
[----:B------:R-:W-:Y:S02]  /*05d0*/  HADD2.F32 R15, -RZ, R15.H0_H0 ;  /* 0x2000000fff0f7230 */ /* 0x000fe40000004100 */
[----:B------:R-:W-:Y:S01]  /*05e0*/  FMUL R14, R14, UR9 ;  /* 0x000000090e0e7c20 */ /* 0x000fe20008400000 */
[----:B------:R-:W-:Y:S02]  /*05f0*/  HADD2.F32 R16, -RZ, R16.H0_H0 ;  /* 0x20000010ff107230 */ /* 0x000fe40000004100 */
[----:B------:R-:W-:Y:S01]  /*0600*/  FMUL R15, R15, UR9 ;  /* 0x000000090f0f7c20 */ /* 0x000fe20008400000 */
[----:B------:R-:W-:-:S02]  /*0610*/  HADD2.F32 R17, -RZ, R17.H0_H0 ;  /* 0x20000011ff117230 */ /* 0x000fc40000004100 */
[----:B------:R-:W-:-:S03]  /*0620*/  FMUL R16, R16, UR9 ;  /* 0x0000000910107c20 */ /* 0x000fc60008400000 */
        /* <DEDUP_REMOVED lines=8> */
.L_x_359:
        /* <DEDUP_REMOVED lines=31> */
.L_x_370:
        /* <DEDUP_REMOVED lines=21> */
[----:B------:R-:W-:Y:S02]  /*09f0*/  SHF.L.U32 R25, R19, 0x17, RZ ;  /* 0x0000001713197819 */ /* 0x000fe400000006ff */
[----:B------:R-:W3:Y:S01]  /*0a00*/  LDG.E.U16.CONSTANT R19, desc[UR6][R2.64+0x40] ;  /* 0x0000400602137981 */ /* 0x000ee2000c1e9500 */
[----:B------:R4:W5:Y:S03]  /*0a10*/  MUFU.EX2 R24, R26 ;  /* 0x0000001a00187308 */ /* 0x0009660000000800 */
[----:B0-----:R-:W3:Y:S01]  /*0a20*/  LDG.E.U16.CONSTANT R27, desc[UR6][R2.64+0x80] ;  /* 0x00008006021b7981 */ /* 0x001ee2000c1e9500 */
[----:B-1----:R-:W-:-:S03]  /*0a30*/  FMUL R23, R23, R28 ;  /* 0x0000001c17177220 */ /* 0x002fc60000400000 */
[----:B----4-:R-:W4:Y:S01]  /*0a40*/  LDG.E.U16.CONSTANT R26, desc[UR6][R2.64+0x140] ;  /* 0x00014006021a7981 */ /* 0x010f22000c1e9500 */
[----:B-----5:R-:W-:Y:S01]  /*0a50*/  FMUL R24, R25, R24 ;  /* 0x0000001819187220 */ /* 0x020fe20000400000 */
[----:B--2---:R-:W-:-:S05]  /*0a60*/  HADD2.F32 R22, -RZ, R22.H0_H0 ;  /* 0x20000016ff167230 */ /* 0x004fca0000004100 */
[----:B------:R-:W-:Y:S02]  /*0a70*/  FMUL R25, R23, R22 ;  /* 0x0000001617197220 */ /* 0x000fe40000400000 */
[----:B------:R-:W2:Y:S02]  /*0a80*/  LDG.E.U16.CONSTANT R22, desc[UR6][R2.64+0x100] ;  /* 0x0001000602167981 */ /* 0x000ea4000c1e9500 */
[----:B------:R-:W-:Y:S02]  /*0a90*/  FFMA R4, R24, R4, R25 ;  /* 0x0000000418047223 */ /* 0x000fe40000000019 */
[----:B------:R-:W5:Y:S01]  /*0aa0*/  LDG.E.U16.CONSTANT R25, desc[UR6][R2.64+0xc0] ;  /* 0x0000c00602197981 */ /* 0x000f62000c1e9500 */
[----:B------:R-:W-:-:S04]  /*0ab0*/  IADD3 R18, PT, PT, R18, 0x1, RZ ;  /* 0x0000000112127810 */ /* 0x000fc80007ffe0ff */
[----:B------:R-:W-:Y:S01]  /*0ac0*/  ISETP.NE.AND P0, PT, R18, 0x1, PT ;  /* 0x000000011200780c */ /* 0x000fe20003f05270 */
[----:B------:R-:W-:Y:S01]  /*0ad0*/  FFMA R12, R24, R12, R23 ;  /* 0x0000000c180c7223 */ /* 0x000fe20000000017 */
[----:B------:R-:W-:Y:S01]  /*0ae0*/  IADD3 R21, PT, PT, R21, 0xc0, RZ ;  /* 0x000000c015157810 */ /* 0x000fe20007ffe0ff */
[----:B---3--:R-:W-:-:S05]  /*0af0*/  HADD2.F32 R28, -RZ, R19.H0_H0 ;  /* 0x20000013ff1c7230 */ /* 0x008fca0000004100 */
[C---:B------:R-:W-:Y:S01]  /*0b00*/  FMUL R19, R23.reuse, R28 ;  /* 0x0000001c17137220 */ /* 0x040fe20000400000 */
[----:B------:R-:W-:Y:S02]  /*0b10*/  HADD2.F32 R28, -RZ, R27.H0_H0 ;  /* 0x2000001bff1c7230 */ /* 0x000fe40000004100 */
[----:B----4-:R-:W-:Y:S02]  /*0b20*/  HADD2.F32 R26, -RZ, R26.H0_H0 ;  /* 0x2000001aff1a7230 */ /* 0x010fe40000004100 */
[C---:B------:R-:W-:Y:S01]  /*0b30*/  FFMA R5, R24.reuse, R5, R19 ;  /* 0x0000000518057223 */ /* 0x040fe20000000013 */
[C---:B------:R-:W-:Y:S02]  /*0b40*/  FMUL R19, R23.reuse, R28 ;  /* 0x0000001c17137220 */ /* 0x040fe40000400000 */
[----:B------:R-:W-:Y:S02]  /*0b50*/  FMUL R26, R23, R26 ;  /* 0x0000001a171a7220 */ /* 0x000fe40000400000 */
[C---:B------:R-:W-:Y:S01]  /*0b60*/  FFMA R6, R24.reuse, R6, R19 ;  /* 0x0000000618067223 */ /* 0x040fe20000000013 */
[----:B------:R-:W-:Y:S01]  /*0b70*/  MOV R19, R20 ;  /* 0x0000001400137202 */ /* 0x000fe20000000f00 */
[----:B------:R-:W-:Y:S01]  /*0b80*/  FFMA R9, R24, R9, R26 ;  /* 0x0000000918097223 */ /* 0x000fe2000000001a */
[----:B--2---:R-:W-:-:S02]  /*0b90*/  HADD2.F32 R22, -RZ, R22.H0_H0 ;  /* 0x20000016ff167230 */ /* 0x004fc40000004100 */
[----:B-----5:R-:W-:-:S03]  /*0ba0*/  HADD2.F32 R25, -RZ, R25.H0_H0 ;  /* 0x20000019ff197230 */ /* 0x020fc60000004100 */
[C---:B------:R-:W-:Y:S02]  /*0bb0*/  FMUL R3, R23.reuse, R22 ;  /* 0x0000001617037220 */ /* 0x040fe40000400000 */
[----:B------:R-:W-:Y:S02]  /*0bc0*/  FMUL R2, R23, R25 ;  /* 0x0000001917027220 */ /* 0x000fe40000400000 */
[C---:B------:R-:W-:Y:S02]  /*0bd0*/  FFMA R8, R24.reuse, R8, R3 ;  /* 0x0000000818087223 */ /* 0x040fe40000000003 */
[----:B------:R-:W-:Y:S01]  /*0be0*/  FFMA R7, R24, R7, R2 ;  /* 0x0000000718077223 */ /* 0x000fe20000000002 */
[----:B------:R-:W-:Y:S06]  /*0bf0*/  @P0 BRA `(.L_x_359) ;  /* 0xfffffff800ac0947 */ /* 0x000fec000383ffff */
[----:B------:R-:W-:Y:S05]  /*0c00*/  BSYNC B1 ;  /* 0x0000000000017941 */ /* 0x000fea0003800000 */
.L_x_357:
[----:B------:R-:W-:Y:S05]  /*0c10*/  BSYNC B0 ;  /* 0x0000000000007941 */ /* 0x000fea0003800000 */
.L_x_356:
[----:B------:R-:W0:Y:S02]  /*0c20*/  LDCU.64 UR10, c[0x0][0x3a0] ;  /* 0x00007400ff0a77ac */ /* 0x000e240008000a00 */
[----:B0-----:R-:W-:-:S04]  /*0c30*/  UISETP.NE.U32.AND UP0, UPT, UR10, URZ, UPT ;  /* 0x000000ff0a00728c */ /* 0x001fc8000bf05070 */
[----:B------:R-:W-:-:S09]  /*0c40*/  UISETP.NE.AND.EX UP0, UPT, UR11, URZ, UPT, UP0 ;  /* 0x000000ff0b00728c */ /* 0x000fd2000bf05300 */
[----:B------:R-:W-:Y:S05]  /*0c50*/  BRA.U !UP0, `(.L_x_360) ;  /* 0x00000001087c7547 */ /* 0x000fea000b800000 */
[----:B------:R-:W0:Y:S02]  /*0c60*/  LDC.64 R2, c[0x0][0x3a0] ;  /* 0x0000e800ff027b82 */ /* 0x000e240000000a00 */
[----:B0-----:R-:W-:-:S06]  /*0c70*/  IMAD.WIDE.U32 R2, R11, 0x4, R2 ;  /* 0x000000040b027825 */ /* 0x001fcc00078e0002 */
[----:B------:R-:W2:Y:S01]  /*0c80*/  LDG.E.CONSTANT R3, desc[UR6][R2.64] ;  /* 0x0000000602037981 */ /* 0x000ea2000c1e9900 */
[----:B------:R-:W-:Y:S02]  /*0c90*/  HFMA2 R18, -RZ, RZ, 3.7421875, 0 ;  /* 0x437c0000ff127431 */ /* 0x000fe400000001ff */
        /* <DEDUP_REMOVED lines=27> */
.L_x_360:
        /* <DEDUP_REMOVED lines=8> */
[----:B------:R-:W-:Y:S05]  /*0ed0*/  CALL.REL.NOINC `($__internal_15_$__cuda_sm20_rcp_rn_f32_slowpath) ;  /* 0x0000000400107944 */ /* 0x000fea0003c00000 */
[----:B------:R-:W-:Y:S01]  /*0ee0*/  MOV R0, R3 ;  /* 0x0000000300007202 */ /* 0x000fe20000000f00 */
[----:B------:R-:W-:Y:S06]  /*0ef0*/  BRA `(.L_x_363) ;  /* 0x0000000000107947 */ /* 0x000fec0003800000 */
.L_x_362:
[----:B------:R-:W0:Y:S02]  /*0f00*/  MUFU.RCP R3, R12 ;  /* 0x0000000c00037308 */ /* 0x000e240000001000 */
[----:B0-----:R-:W-:-:S04]  /*0f10*/  FFMA R0, R3, R12, -1 ;  /* 0xbf80000003007423 */ /* 0x001fc8000000000c */
[----:B------:R-:W-:-:S04]  /*0f20*/  FADD.FTZ R0, -R0, -RZ ;  /* 0x800000ff00007221 */ /* 0x000fc80000010100 */
[----:B------:R-:W-:-:S07]  /*0f30*/  FFMA R0, R3, R0, R3 ;  /* 0x0000000003007223 */ /* 0x000fce0000000003 */
.L_x_363:
[----:B------:R-:W-:Y:S05]  /*0f40*/  BSYNC.RECONVERGENT B0 ;  /* 0x0000000000007941 */ /* 0x000fea0003800200 */
.L_x_361:
        /* <DEDUP_REMOVED lines=8> */
[----:B------:R-:W-:Y:S02]  /*0fd0*/  F2FP.F16.F32.PACK_AB R4, RZ, R4 ;  /* 0x00000004ff04723e */ /* 0x000fe400000000ff */
[----:B------:R-:W-:Y:S02]  /*0fe0*/  F2FP.F16.F32.PACK_AB R5, RZ, R5 ;  /* 0x00000005ff05723e */ /* 0x000fe400000000ff */
[----:B------:R-:W-:-:S02]  /*0ff0*/  F2FP.F16.F32.PACK_AB R6, RZ, R6 ;  /* 0x00000006ff06723e */ /* 0x000fc400000000ff */
[----:B------:R-:W-:Y:S02]  /*1000*/  F2FP.F16.F32.PACK_AB R7, RZ, R7 ;  /* 0x00000007ff07723e */ /* 0x000fe400000000ff */
[----:B------:R-:W-:Y:S02]  /*1010*/  F2FP.F16.F32.PACK_AB R8, RZ, R8 ;  /* 0x00000008ff08723e */ /* 0x000fe400000000ff */
[----:B------:R-:W-:Y:S01]  /*1020*/  F2FP.F16.F32.PACK_AB R0, RZ, R0 ;  /* 0x00000000ff00723e */ /* 0x000fe200000000ff */
        /* <DEDUP_REMOVED lines=8> */
.L_x_358:
        /* <DEDUP_REMOVED lines=8> */
.L_x_365:
[----:B------:R-:W-:Y:S05]  /*1130*/  BSYNC B2 ;  /* 0x0000000000027941 */ /* 0x000fea0003800000 */
.L_x_364:
        /* <DEDUP_REMOVED lines=8> */
.L_x_366:
[----:B------:R-:W-:Y:S01]  /*11c0*/  IMAD.MOV.U32 R26, RZ, RZ, 0x4 ;  /* 0x00000004ff1a7424 */ /* 0x000fe200078e00ff */
[----:B------:R-:W-:-:S05]  /*11d0*/  MOV R2, R25 ;  /* 0x0000001900027202 */ /* 0x000fca0000000f00 */
[----:B------:R-:W-:-:S05]  /*11e0*/  FADD R2, R3, R2 ;  /* 0x0000000203027221 */ /* 0x000fca0000000000 */
[----:B------:R-:W-:-:S07]  /*11f0*/  MOV R3, R2 ;  /* 0x0000000200037202 */ /* 0x000fce0000000f00 */
[----:B------:R-:W-:Y:S05]  /*1200*/  WARPSYNC.COLLECTIVE R24, `(.L_x_367) ;  /* 0x0000000018087348 */ /* 0x000fea0003c00000 */
[----:B------:R0:W1:Y:S02]  /*1210*/  SHFL.BFLY P0, R25, R3, R26, R27 ;  /* 0x0c00001a03197389 */ /* 0x000064000000001b */
[----:B01----:R-:W-:Y:S05]  /*1220*/  ENDCOLLECTIVE ;  /* 0x000000000000791b */ /* 0x003fea0003800000 */
.L_x_367:
[----:B------:R-:W-:Y:S01]  /*1230*/  HFMA2 R26, -RZ, RZ, 0, 1.1920928955078125e-07 ;  /* 0x00000002ff1a7431 */ /* 0x000fe200000001ff */
[----:B------:R-:W-:-:S05]  /*1240*/  MOV R23, R25 ;  /* 0x0000001900177202 */ /* 0x000fca0000000f00 */
[----:B------:R-:W-:-:S05]  /*1250*/  FADD R23, R2, R23 ;  /* 0x0000001702177221 */ /* 0x000fca0000000000 */
[----:B------:R-:W-:-:S07]  /*1260*/  MOV R3, R23 ;  /* 0x0000001700037202 */ /* 0x000fce0000000f00 */
[----:B------:R-:W-:Y:S05]  /*1270*/  WARPSYNC.COLLECTIVE R24, `(.L_x_368) ;  /* 0x0000000018087348 */ /* 0x000fea0003c00000 */
[----:B------:R0:W1:Y:S02]  /*1280*/  SHFL.BFLY P0, R25, R3, R26, R27 ;  /* 0x0c00001a03197389 */ /* 0x000064000000001b */
[----:B01----:R-:W-:Y:S05]  /*1290*/  ENDCOLLECTIVE ;  /* 0x000000000000791b */ /* 0x003fea0003800000 */
.L_x_368:
[----:B------:R-:W-:Y:S01]  /*12a0*/  HFMA2 R26, -RZ, RZ, 0, 5.9604644775390625e-08 ;  /* 0x00000001ff1a7431 */ /* 0x000fe200000001ff */
[----:B------:R-:W-:-:S05]  /*12b0*/  MOV R20, R25 ;  /* 0x0000001900147202 */ /* 0x000fca0000000f00 */
[----:B------:R-:W-:-:S05]  /*12c0*/  FADD R20, R23, R20 ;  /* 0x0000001417147221 */ /* 0x000fca0000000000 */
[----:B------:R-:W-:-:S07]  /*12d0*/  MOV R3, R20 ;  /* 0x0000001400037202 */ /* 0x000fce0000000f00 */
[----:B------:R-:W-:Y:S05]  /*12e0*/  WARPSYNC.COLLECTIVE R24, `(.L_x_369) ;  /* 0x0000000018087348 */ /* 0x000fea0003c00000 */
[----:B------:R0:W1:Y:S02]  /*12f0*/  SHFL.BFLY P0, R25, R3, R26, R27 ;  /* 0x0c00001a03197389 */ /* 0x000064000000001b */
[----:B01----:R-:W-:Y:S05]  /*1300*/  ENDCOLLECTIVE ;  /* 0x000000000000791b */ /* 0x003fea0003800000 */
.L_x_369:
[----:B------:R-:W-:Y:S05]  /*1310*/  BRA `(.L_x_370) ;  /* 0xfffffff400607947 */ /* 0x000fea000383ffff */
        .weak           $__internal_15_$__cuda_sm20_rcp_rn_f32_slowpath
        .type           $__internal_15_$__cuda_sm20_rcp_rn_f32_slowpath,@function
        .size           $__internal_15_$__cuda_sm20_rcp_rn_f32_slowpath,(.L_x_519 - $__internal_15_$__cuda_sm20_rcp_rn_f32_slowpath)
$__internal_15_$__cuda_sm20_rcp_rn_f32_slowpath:
        /* <DEDUP_REMOVED lines=15> */
.L_x_372:
        /* <DEDUP_REMOVED lines=33> */
.L_x_374:
[----:B------:R0:W1:Y:S02]  /*1620*/  MUFU.RCP R3, R0 ;  /* 0x0000000000037308 */ /* 0x0000640000001000 */
.L_x_373:
[----:B------:R-:W-:Y:S05]  /*1630*/  BSYNC.RECONVERGENT B1 ;  /* 0x0000000000017941 */ /* 0x000fea0003800200 */
.L_x_371:
[----:B------:R-:W-:-:S04]  /*1640*/  HFMA2 R13, -RZ, RZ, 0, 0 ;  /* 0x00000000ff0d7431 */ /* 0x000fc800000001ff */
[----:B01----:R-:W-:Y:S05]  /*1650*/  RET.REL.NODEC R12 `(_Z23flash_attn_sinks_kernelI6__halfLi192ELi4EEvPKT_S3_S3_PS1_PKffiiii) ;  /* 0xffffffe80c687950 */ /* 0x003fea0003c3ffff */
.L_x_375:
        /* <DEDUP_REMOVED lines=10> */
.L_x_519:


//--------------------- .text._Z23flash_attn_sinks_kernelI6__halfLi128ELi4EEvPKT_S3_S3_PS1_PKffiiii --------------------------
	.section	.text._Z23flash_attn_sinks_kernelI6__halfLi128ELi4EEvPKT_S3_S3_PS1_PKffiiii,"ax",@progbits
	.align	128
        .global         _Z23flash_attn_sinks_kernelI6__halfLi128ELi4EEvPKT_S3_S3_PS1_PKffiiii
        .type           _Z23flash_attn_sinks_kernelI6__halfLi128ELi4EEvPKT_S3_S3_PS1_PKffiiii,@function
        .size           _Z23flash_attn_sinks_kernelI6__halfLi128ELi4EEvPKT_S3_S3_PS1_PKffiiii,(.L_x_520 - _Z23flash_attn_sinks_kernelI6__halfLi128ELi4EEvPKT_S3_S3_PS1_PKffiiii)
        .other          _Z23flash_attn_sinks_kernelI6__halfLi128ELi4EEvPKT_S3_S3_PS1_PKffiiii,@"STO_CUDA_ENTRY STV_DEFAULT"
_Z23flash_attn_sinks_kernelI6__halfLi128ELi4EEvPKT_S3_S3_PS1_PKffiiii:
.text._Z23flash_attn_sinks_kernelI6__halfLi128ELi4EEvPKT_S3_S3_PS1_PKffiiii:
        /* <DEDUP_REMOVED lines=23> */
[----:B------:R0:W5:Y:S01]  /*0170*/  LDG.E.U16.CONSTANT R7, desc[UR6][R12.64+0xc0] ;  /* 0x0000c0060c077981 */ /* 0x000162000c1e9500 */
[----:B------:R-:W-:Y:S01]  /*0180*/  IABS R15, R3 ;  /* 0x00000003000f7213 */ /* 0x000fe20000000000 */
[----:B------:R-:W-:Y:S01]  /*0190*/  BSSY B0, `(.L_x_376) ;  /* 0x0000094000007945 */ /* 0x000fe20003800000 */
[----:B------:R-:W-:-:S02]  /*01a0*/  IMAD.MOV.U32 R20, RZ, RZ, -0x800001 ;  /* 0xff7fffffff147424 */ /* 0x000fc400078e00ff */
[----:B------:R-:W1:Y:S01]  /*01b0*/  I2F.RP R14, R15 ;  /* 0x0000000f000e7306 */ /* 0x000e620000209400 */
        /* <DEDUP_REMOVED lines=17> */
[----:B------:R-:W-:-:S11]  /*02d0*/  ISETP.NE.AND P1, PT, R3, RZ, PT ;  /* 0x000000ff0300720c */ /* 0x000fd60003f25270 */
        /* <DEDUP_REMOVED lines=28> */
[----:B0-----:R-:W-:-:S04]  /*04a0*/  VIADDMNMX R10, R6, -R15, 0xffffffff, !PT ;  /* 0xffffffff060a7446 */ /* 0x001fc8000780090f */
[----:B------:R-:W-:Y:S02]  /*04b0*/  IADD3 R10, PT, PT, R10, 0x1, RZ ;  /* 0x000000010a0a7810 */ /* 0x000fe40007ffe0ff */
[----:B------:R-:W-:Y:S02]  /*04c0*/  @P0 IADD3 R11, PT, PT, R11, 0x1, RZ ;  /* 0x000000010b0b0810 */ /* 0x000fe40007ffe0ff */
[----:B------:R-:W-:-:S03]  /*04d0*/  ISETP.GT.AND P0, PT, R15, RZ, PT ;  /* 0x000000ff0f00720c */ /* 0x000fc60003f04270 */
[----:B------:R-:W-:Y:S02]  /*04e0*/  @!P2 IADD3 R11, PT, PT, -R11, RZ, RZ ;  /* 0x000000ff0b0ba210 */ /* 0x000fe40007ffe1ff */
[----:B------:R-:W-:Y:S01]  /*04f0*/  SEL R21, R10, RZ, P0 ;  /* 0x000000ff0a157207 */ /* 0x000fe20000000000 */
[----:B------:R-:W-:Y:S01]  /*0500*/  HFMA2 R10, -RZ, RZ, 0, 0 ;  /* 0x00000000ff0a7431 */ /* 0x000fe200000001ff */
[----:B------:R-:W-:Y:S02]  /*0510*/  @!P1 LOP3.LUT R11, RZ, R2, RZ, 0x33, !PT ;  /* 0x00000002ff0b9212 */ /* 0x000fe400078e33ff */
[----:B------:R-:W-:-:S03]  /*0520*/  ISETP.GT.U32.AND P0, PT, R21, R6, PT ;  /* 0x000000061500720c */ /* 0x000fc60003f04070 */
[----:B------:R-:W-:Y:S01]  /*0530*/  IMAD R3, R3, UR5, R11 ;  /* 0x0000000503037c24 */ /* 0x000fe2000f8e020b */
[----:B------:R-:W-:-:S03]  /*0540*/  MOV R11, RZ ;  /* 0x000000ff000b7202 */ /* 0x000fc60000000f00 */
[----:B------:R-:W-:Y:S02]  /*0550*/  IMAD R6, R3, UR8, RZ ;  /* 0x0000000803067c24 */ /* 0x000fe4000f8e02ff */
[----:B---3--:R-:W-:Y:S02]  /*0560*/  HADD2.F32 R5, -RZ, R5.H0_H0 ;  /* 0x20000005ff057230 */ /* 0x008fe40000004100 */
[----:B----4-:R-:W-:-:S03]  /*0570*/  HADD2.F32 R15, -RZ, R0.H0_H0 ;  /* 0x20000000ff0f7230 */ /* 0x010fc60000004100 */
[----:B--2---:R-:W-:Y:S01]  /*0580*/  FMUL R0, R5, UR9 ;  /* 0x0000000905007c20 */ /* 0x004fe20008400000 */
[----:B-----5:R-:W-:Y:S02]  /*0590*/  HADD2.F32 R4, -RZ, R4.H0_H0 ;  /* 0x20000004ff047230 */ /* 0x020fe40000004100 */
[----:B------:R-:W-:Y:S01]  /*05a0*/  FMUL R15, R15, UR9 ;  /* 0x000000090f0f7c20 */ /* 0x000fe20008400000 */
[----:B------:R-:W-:Y:S02]  /*05b0*/  HADD2.F32 R7, -RZ, R7.H0_H0 ;  /* 0x20000007ff077230 */ /* 0x000fe40000004100 */
[----:B------:R-:W-:-:S03]  /*05c0*/  FMUL R16, R4, UR9 ;  /* 0x0000000904107c20 */ /* 0x000fc60008400000 */
[----:B------:R-:W-:Y:S01]  /*05d0*/  FMUL R17, R7, UR9 ;  /* 0x0000000907117c20 */ /* 0x000fe20008400000 */
[----:B------:R-:W-:Y:S06]  /*05e0*/  @P0 BRA `(.L_x_377) ;  /* 0x0000000400380947 */ /* 0x000fec0003800000 */
[----:B------:R-:W0:Y:S01]  /*05f0*/  LDC.64 R2, c[0x0][0x388] ;  /* 0x0000e200ff027b82 */ /* 0x000e220000000a00 */
[----:B------:R-:W-:Y:S01]  /*0600*/  IADD3 R6, PT, PT, R6, R21, RZ ;  /* 0x0000001506067210 */ /* 0x000fe20007ffe0ff */
[----:B------:R-:W-:Y:S01]  /*0610*/  BSSY B1, `(.L_x_377) ;  /* 0x000004b000017945 */ /* 0x000fe20003800000 */
[----:B------:R-:W-:Y:S02]  /*0620*/  IADD3 R18, PT, PT, R21, -UR4, -R18 ;  /* 0x8000000415127c10 */ /* 0x000fe4000fffe812 */
[----:B------:R-:W-:Y:S01]  /*0630*/  MOV R21, 0xff7fffff ;  /* 0xff7fffff00157802 */ /* 0x000fe20000000f00 */
[----:B------:R-:W-:Y:S01]  /*0640*/  IMAD.U32 R19, R6, 0x80, R19 ;  /* 0x0000008006137824 */ /* 0x000fe200078e0013 */
[----:B------:R-:W-:Y:S01]  /*0650*/  MOV R13, RZ ;  /* 0x000000ff000d7202 */ /* 0x000fe20000000f00 */
[----:B------:R-:W1:Y:S06]  /*0660*/  LDC.64 R4, c[0x0][0x390] ;  /* 0x0000e400ff047b82 */ /* 0x000e6c0000000a00 */
.L_x_379:
[----:B0-----:R-:W-:-:S05]  /*0670*/  IMAD.WIDE R6, R19, 0x2, R2 ;  /* 0x0000000213067825 */ /* 0x001fca00078e0202 */
[----:B------:R-:W2:Y:S04]  /*0680*/  LDG.E.U16.CONSTANT R20, desc[UR6][R6.64] ;  /* 0x0000000606147981 */ /* 0x000ea8000c1e9500 */
[----:B------:R-:W3:Y:S04]  /*0690*/  LDG.E.U16.CONSTANT R22, desc[UR6][R6.64+0x40] ;  /* 0x0000400606167981 */ /* 0x000ee8000c1e9500 */
[----:B------:R-:W4:Y:S04]  /*06a0*/  LDG.E.U16.CONSTANT R24, desc[UR6][R6.64+0x80] ;  /* 0x0000800606187981 */ /* 0x000f28000c1e9500 */
        /* <DEDUP_REMOVED lines=20> */
.L_x_390:
[----:B--2---:R-:W-:Y:S01]  /*07f0*/  FADD R25, R20, R25 ;  /* 0x0000001914197221 */ /* 0x004fe20000000000 */
[----:B------:R-:W-:Y:S01]  /*0800*/  HFMA2 R23, -RZ, RZ, 0.96630859375, -0.0022525787353515625 ;  /* 0x3bbb989dff177431 */ /* 0x000fe200000001ff */
[----:B------:R-:W-:-:S03]  /*0810*/  MOV R7, 0x437c0000 ;  /* 0x437c000000077802 */ /* 0x000fc60000000f00 */
        /* <DEDUP_REMOVED lines=11> */
[----:B------:R-:W-:-:S03]  /*08d0*/  IMAD.SHL.U32 R24, R6, 0x800000, RZ ;  /* 0x0080000006187824 */ /* 0x000fc600078e00ff */
        /* <DEDUP_REMOVED lines=11> */
[----:B------:R-:W-:Y:S02]  /*0990*/  ISETP.NE.AND P0, PT, R18, 0x1, PT ;  /* 0x000000011200780c */ /* 0x000fe40003f05270 */
[----:B------:R-:W-:Y:S02]  /*09a0*/  SHF.L.U32 R28, R21, 0x17, RZ ;  /* 0x00000017151c7819 */ /* 0x000fe400000006ff */
[----:B------:R-:W-:-:S03]  /*09b0*/  IADD3 R19, PT, PT, R19, 0x80, RZ ;  /* 0x0000008013137810 */ /* 0x000fc60007ffe0ff */
[----:B0-----:R-:W-:-:S04]  /*09c0*/  FMUL R28, R28, R27 ;  /* 0x0000001b1c1c7220 */ /* 0x001fc80000400000 */
[C---:B------:R-:W-:Y:S01]  /*09d0*/  FFMA R14, R28.reuse, R14, R25 ;  /* 0x0000000e1c0e7223 */ /* 0x040fe20000000019 */
[----:B--2---:R-:W-:Y:S02]  /*09e0*/  HADD2.F32 R23, -RZ, R23.H0_H0 ;  /* 0x20000017ff177230 */ /* 0x004fe40000004100 */
[----:B---3--:R-:W-:Y:S02]  /*09f0*/  HADD2.F32 R24, -RZ, R24.H0_H0 ;  /* 0x20000018ff187230 */ /* 0x008fe40000004100 */
[----:B----4-:R-:W-:Y:S02]  /*0a00*/  HADD2.F32 R22, -RZ, R22.H0_H0 ;  /* 0x20000016ff167230 */ /* 0x010fe40000004100 */
[----:B-----5:R-:W-:Y:S02]  /*0a10*/  HADD2.F32 R26, -RZ, R26.H0_H0 ;  /* 0x2000001aff1a7230 */ /* 0x020fe40000004100 */
        /* <DEDUP_REMOVED lines=11> */
.L_x_377:
[----:B------:R-:W-:Y:S05]  /*0ad0*/  BSYNC B0 ;  /* 0x0000000000007941 */ /* 0x000fea0003800000 */
.L_x_376:
        /* <DEDUP_REMOVED lines=33> */
.L_x_380:
        /* <DEDUP_REMOVED lines=8> */
[----:B------:R-:W-:Y:S05]  /*0d70*/  CALL.REL.NOINC `($__internal_16_$__cuda_sm20_rcp_rn_f32_slowpath) ;  /* 0x0000000000f87944 */ /* 0x000fea0003c00000 */
[----:B------:R-:W-:Y:S01]  /*0d80*/  MOV R0, R3 ;  /* 0x0000000300007202 */ /* 0x000fe20000000f00 */
[----:B------:R-:W-:Y:S06]  /*0d90*/  BRA `(.L_x_383) ;  /* 0x0000000000107947 */ /* 0x000fec0003800000 */
.L_x_382:
[----:B------:R-:W0:Y:S02]  /*0da0*/  MUFU.RCP R3, R14 ;  /* 0x0000000e00037308 */ /* 0x000e240000001000 */
[----:B0-----:R-:W-:-:S04]  /*0db0*/  FFMA R0, R3, R14, -1 ;  /* 0xbf80000003007423 */ /* 0x001fc8000000000e */
[----:B------:R-:W-:-:S04]  /*0dc0*/  FADD.FTZ R0, -R0, -RZ ;  /* 0x800000ff00007221 */ /* 0x000fc80000010100 */
[----:B------:R-:W-:-:S07]  /*0dd0*/  FFMA R0, R3, R0, R3 ;  /* 0x0000000003007223 */ /* 0x000fce0000000003 */
.L_x_383:
[----:B------:R-:W-:Y:S05]  /*0de0*/  BSYNC.RECONVERGENT B0 ;  /* 0x0000000000007941 */ /* 0x000fea0003800200 */
.L_x_381:
[----:B------:R-:W0:Y:S01]  /*0df0*/  LDC.64 R2, c[0x0][0x398] ;  /* 0x0000e600ff027b82 */ /* 0x000e220000000a00 */
[----:B------:R-:W-:-:S05]  /*0e00*/  FSEL R0, R0, RZ, P3 ;  /* 0x000000ff00007208 */ /* 0x000fca0001800000 */
[C---:B------:R-:W-:Y:S01]  /*0e10*/  FMUL R10, R0.reuse, R10 ;  /* 0x0000000a000a7220 */ /* 0x040fe20000400000 */
[C---:B------:R-:W-:Y:S01]  /*0e20*/  FMUL R11, R0.reuse, R11 ;  /* 0x0000000b000b7220 */ /* 0x040fe20000400000 */
[C---:B------:R-:W-:Y:S01]  /*0e30*/  FMUL R12, R0.reuse, R12 ;  /* 0x0000000c000c7220 */ /* 0x040fe20000400000 */
[----:B------:R-:W-:Y:S02]  /*0e40*/  FMUL R0, R0, R13 ;  /* 0x0000000d00007220 */ /* 0x000fe40000400000 */
[----:B------:R-:W-:Y:S02]  /*0e50*/  F2FP.F16.F32.PACK_AB R10, RZ, R10 ;  /* 0x0000000aff0a723e */ /* 0x000fe400000000ff */
[----:B------:R-:W-:Y:S02]  /*0e60*/  F2FP.F16.F32.PACK_AB R11, RZ, R11 ;  /* 0x0000000bff0b723e */ /* 0x000fe400000000ff */
[----:B------:R-:W-:Y:S02]  /*0e70*/  F2FP.F16.F32.PACK_AB R12, RZ, R12 ;  /* 0x0000000cff0c723e */ /* 0x000fe400000000ff */
[----:B------:R-:W-:Y:S01]  /*0e80*/  F2FP.F16.F32.PACK_AB R0, RZ, R0 ;  /* 0x00000000ff00723e */ /* 0x000fe200000000ff */
[----:B0-----:R-:W-:-:S05]  /*0e90*/  IMAD.WIDE R8, R8, 0x2, R2 ;  /* 0x0000000208087825 */ /* 0x001fca00078e0202 */
[----:B------:R-:W-:Y:S04]  /*0ea0*/  STG.E.U16 desc[UR6][R8.64], R10 ;  /* 0x0000000a08007986 */ /* 0x000fe8000c101506 */
[----:B------:R-:W-:Y:S04]  /*0eb0*/  STG.E.U16 desc[UR6][R8.64+0x40], R11 ;  /* 0x0000400b08007986 */ /* 0x000fe8000c101506 */
[----:B------:R-:W-:Y:S04]  /*0ec0*/  STG.E.U16 desc[UR6][R8.64+0x80], R12 ;  /* 0x0000800c08007986 */ /* 0x000fe8000c101506 */
[----:B------:R-:W-:Y:S01]  /*0ed0*/  STG.E.U16 desc[UR6][R8.64+0xc0], R0 ;  /* 0x0000c00008007986 */ /* 0x000fe2000c101506 */
[----:B------:R-:W-:Y:S05]  /*0ee0*/  EXIT ;  /* 0x000000000000794d */ /* 0x000fea0003800000 */
.L_x_378:
[----:B------:R-:W-:Y:S01]  /*0ef0*/  HFMA2 R26, -RZ, RZ, 0, 9.5367431640625e-07 ;  /* 0x00000010ff1a7431 */ /* 0x000fe200000001ff */
[----:B------:R-:W-:Y:S01]  /*0f00*/  BSSY B2, `(.L_x_384) ;  /* 0x0000007000027945 */ /* 0x000fe20003800000 */
[----:B------:R-:W-:Y:S01]  /*0f10*/  MOV R7, R24 ;  /* 0x0000001800077202 */ /* 0x000fe20000000f00 */
[----:B------:R-:W-:Y:S01]  /*0f20*/  IMAD.MOV.U32 R22, RZ, RZ, -0x1 ;  /* 0xffffffffff167424 */ /* 0x000fe200078e00ff */
[----:B------:R-:W-:-:S07]  /*0f30*/  MOV R27, 0x1f ;  /* 0x0000001f001b7802 */ /* 0x000fce0000000f00 */
[----:B-1----:R-:W-:Y:S05]  /*0f40*/  WARPSYNC.COLLECTIVE R22, `(.L_x_385) ;  /* 0x0000000016087348 */ /* 0x002fea0003c00000 */
[----:B------:R0:W2:Y:S02]  /*0f50*/  SHFL.BFLY P0, R25, R7, R26, R27 ;  /* 0x0c00001a07197389 */ /* 0x0000a4000000001b */
[----:B012---:R-:W-:Y:S05]  /*0f60*/  ENDCOLLECTIVE ;  /* 0x000000000000791b */ /* 0x007fea0003800000 */
.L_x_385:
[----:B------:R-:W-:Y:S05]  /*0f70*/  BSYNC B2 ;  /* 0x0000000000027941 */ /* 0x000fea0003800000 */
.L_x_384:
        /* <DEDUP_REMOVED lines=8> */
.L_x_386:
[----:B------:R-:W-:Y:S01]  /*1000*/  HFMA2 R26, -RZ, RZ, 0, 2.384185791015625e-07 ;  /* 0x00000004ff1a7431 */ /* 0x000fe200000001ff */
[----:B------:R-:W-:-:S05]  /*1010*/  MOV R6, R25 ;  /* 0x0000001900067202 */ /* 0x000fca0000000f00 */
[----:B------:R-:W-:-:S04]  /*1020*/  FADD R6, R7, R6 ;  /* 0x0000000607067221 */ /* 0x000fc80000000000 */
[----:B------:R-:W-:-:S07]  /*1030*/  IMAD.MOV.U32 R7, RZ, RZ, R6 ;  /* 0x000000ffff077224 */ /* 0x000fce00078e0006 */
[----:B------:R-:W-:Y:S05]  /*1040*/  WARPSYNC.COLLECTIVE R22, `(.L_x_387) ;  /* 0x0000000016087348 */ /* 0x000fea0003c00000 */
[----:B------:R0:W1:Y:S02]  /*1050*/  SHFL.BFLY P0, R25, R7, R26, R27 ;  /* 0x0c00001a07197389 */ /* 0x000064000000001b */
[----:B01----:R-:W-:Y:S05]  /*1060*/  ENDCOLLECTIVE ;  /* 0x000000000000791b */ /* 0x003fea0003800000 */
.L_x_387:
[----:B------:R-:W-:Y:S01]  /*1070*/  HFMA2 R26, -RZ, RZ, 0, 1.1920928955078125e-07 ;  /* 0x00000002ff1a7431 */ /* 0x000fe200000001ff */
[----:B------:R-:W-:-:S05]  /*1080*/  MOV R23, R25 ;  /* 0x0000001900177202 */ /* 0x000fca0000000f00 */
[----:B------:R-:W-:-:S05]  /*1090*/  FADD R23, R6, R23 ;  /* 0x0000001706177221 */ /* 0x000fca0000000000 */
[----:B------:R-:W-:-:S07]  /*10a0*/  MOV R7, R23 ;  /* 0x0000001700077202 */ /* 0x000fce0000000f00 */
[----:B------:R-:W-:Y:S05]  /*10b0*/  WARPSYNC.COLLECTIVE R22, `(.L_x_388) ;  /* 0x0000000016087348 */ /* 0x000fea0003c00000 */
[----:B------:R0:W1:Y:S02]  /*10c0*/  SHFL.BFLY P0, R25, R7, R26, R27 ;  /* 0x0c00001a07197389 */ /* 0x000064000000001b */
[----:B01----:R-:W-:Y:S05]  /*10d0*/  ENDCOLLECTIVE ;  /* 0x000000000000791b */ /* 0x003fea0003800000 */
.L_x_388:
[----:B------:R-:W-:Y:S01]  /*10e0*/  HFMA2 R26, -RZ, RZ, 0, 5.9604644775390625e-08 ;  /* 0x00000001ff1a7431 */ /* 0x000fe200000001ff */
[----:B------:R-:W-:-:S05]  /*10f0*/  MOV R20, R25 ;  /* 0x0000001900147202 */ /* 0x000fca0000000f00 */
[----:B------:R-:W-:-:S04]  /*1100*/  FADD R20, R23, R20 ;  /* 0x0000001417147221 */ /* 0x000fc80000000000 */
[----:B------:R-:W-:-:S07]  /*1110*/  IMAD.MOV.U32 R7, RZ, RZ, R20 ;  /* 0x000000ffff077224 */ /* 0x000fce00078e0014 */
[----:B------:R-:W-:Y:S05]  /*1120*/  WARPSYNC.COLLECTIVE R22, `(.L_x_389) ;  /* 0x0000000016087348 */ /* 0x000fea0003c00000 */
[----:B------:R0:W1:Y:S02]  /*1130*/  SHFL.BFLY P0, R25, R7, R26, R27 ;  /* 0x0c00001a07197389 */ /* 0x000064000000001b */
[----:B01----:R-:W-:Y:S05]  /*1140*/  ENDCOLLECTIVE ;  /* 0x000000000000791b */ /* 0x003fea0003800000 */
.L_x_389:
[----:B------:R-:W-:Y:S05]  /*1150*/  BRA `(.L_x_390) ;  /* 0xfffffff400a47947 */ /* 0x000fea000383ffff */
        .weak           $__internal_16_$__cuda_sm20_rcp_rn_f32_slowpath
        .type           $__internal_16_$__cuda_sm20_rcp_rn_f32_slowpath,@function
        .size           $__internal_16_$__cuda_sm20_rcp_rn_f32_slowpath,(.L_x_520 - $__internal_16_$__cuda_sm20_rcp_rn_f32_slowpath)
$__internal_16_$__cuda_sm20_rcp_rn_f32_slowpath:
        /* <DEDUP_REMOVED lines=15> */
.L_x_392:
        /* <DEDUP_REMOVED lines=33> */
.L_x_394:
[----:B------:R0:W1:Y:S02]  /*1460*/  MUFU.RCP R3, R0 ;  /* 0x0000000000037308 */ /* 0x0000640000001000 */
.L_x_393:
[----:B------:R-:W-:Y:S05]  /*1470*/  BSYNC.RECONVERGENT B1 ;  /* 0x0000000000017941 */ /* 0x000fea0003800200 */
.L_x_391:
[----:B------:R-:W-:-:S04]  /*1480*/  HFMA2 R5, -RZ, RZ, 0, 0 ;  /* 0x00000000ff057431 */ /* 0x000fc800000001ff */
[----:B01----:R-:W-:Y:S05]  /*1490*/  RET.REL.NODEC R4 `(_Z23flash_attn_sinks_kernelI6__halfLi128ELi4EEvPKT_S3_S3_PS1_PKffiiii) ;  /* 0xffffffe804d87950 */ /* 0x003fea0003c3ffff */
.L_x_395:
        /* <DEDUP_REMOVED lines=14> */
.L_x_520:


//--------------------- .text._Z23flash_attn_sinks_kernelI6__halfLi112ELi4EEvPKT_S3_S3_PS1_PKffiiii --------------------------
	.section	.text._Z23flash_attn_sinks_kernelI6__halfLi112ELi4EEvPKT_S3_S3_PS1_PKffiiii,"ax",@progbits
	.align	128
        .global         _Z23flash_attn_sinks_kernelI6__halfLi112ELi4EEvPKT_S3_S3_PS1_PKffiiii
        .type           _Z23flash_attn_sinks_kernelI6__halfLi112ELi4EEvPKT_S3_S3_PS1_PKffiiii,@function
        .size           _Z23flash_attn_sinks_kernelI6__halfLi112ELi4EEvPKT_S3_S3_PS1_PKffiiii,(.L_x_521 - _Z23flash_attn_sinks_kernelI6__halfLi112ELi4EEvPKT_S3_S3_PS1_PKffiiii)
        .other          _Z23flash_attn_sinks_kernelI6__halfLi112ELi4EEvPKT_S3_S3_PS1_PKffiiii,@"STO_CUDA_ENTRY STV_DEFAULT"
_Z23flash_attn_sinks_kernelI6__halfLi112ELi4EEvPKT_S3_S3_PS1_PKffiiii:
.text._Z23flash_attn_sinks_kernelI6__halfLi112ELi4EEvPKT_S3_S3_PS1_PKffiiii:
        /* <DEDUP_REMOVED lines=40> */
[----:B------:R-:W-:Y:S01]  /*0280*/  IMAD R7, R12, R7, R14 ;  /* 0x000000070c077224 */ /* 0x000fe200078e020e */
[----:B------:R-:W-:-:S04]  /*0290*/  IABS R14, R13 ;  /* 0x0000000d000e7213 */ /* 0x000fc80000000000 */
[----:B------:R-:W-:-:S13]  /*02a0*/  ISETP.GT.U32.AND P2, PT, R12, R7, PT ;  /* 0x000000070c00720c */ /* 0x000fda0003f44070 */
[-C--:B------:R-:W-:Y:S02]  /*02b0*/  @!P2 IADD3 R7, PT, PT, R7, -R12.reuse, RZ ;  /* 0x8000000c0707a210 */ /* 0x080fe40007ffe0ff */
[----:B------:R-:W-:Y:S02]  /*02c0*/  @!P2 IADD3 R9, PT, PT, R9, 0x1, RZ ;  /* 0x000000010909a810 */ /* 0x000fe40007ffe0ff */
[----:B------:R-:W-:Y:S02]  /*02d0*/  ISETP.GE.U32.AND P1, PT, R7, R12, PT ;  /* 0x0000000c0700720c */ /* 0x000fe40003f26070 */
[----:B------:R-:W-:-:S11]  /*02e0*/  ISETP.NE.AND P2, PT, R5, RZ, PT ;  /* 0x000000ff0500720c */ /* 0x000fd60003f45270 */
        /* <DEDUP_REMOVED lines=27> */
[----:B0-----:R-:W-:Y:S02]  /*04a0*/  VIADDMNMX R7, R0, -R15, 0xffffffff, !PT ;  /* 0xffffffff00077446 */ /* 0x001fe4000780090f */
[----:B------:R-:W-:Y:S02]  /*04b0*/  MOV R12, RZ ;  /* 0x000000ff000c7202 */ /* 0x000fe40000000f00 */
[----:B------:R-:W-:Y:S01]  /*04c0*/  IADD3 R7, PT, PT, R7, 0x1, RZ ;  /* 0x0000000107077810 */ /* 0x000fe20007ffe0ff */
[----:B------:R-:W-:Y:S01]  /*04d0*/  @P1 VIADD R9, R9, 0x1 ;  /* 0x0000000109091836 */ /* 0x000fe20000000000 */
[----:B------:R-:W-:-:S04]  /*04e0*/  ISETP.GT.AND P1, PT, R15, RZ, PT ;  /* 0x000000ff0f00720c */ /* 0x000fc80003f24270 */
[----:B------:R-:W-:Y:S02]  /*04f0*/  SEL R15, R7, RZ, P1 ;  /* 0x000000ff070f7207 */ /* 0x000fe40000800000 */
[----:B------:R-:W-:Y:S02]  /*0500*/  @!P3 IADD3 R9, PT, PT, -R9, RZ, RZ ;  /* 0x000000ff0909b210 */ /* 0x000fe40007ffe1ff */
[----:B------:R-:W-:Y:S02]  /*0510*/  ISETP.GT.U32.AND P1, PT, R15, R0, PT ;  /* 0x000000000f00720c */ /* 0x000fe40003f24070 */
[----:B------:R-:W-:-:S05]  /*0520*/  @!P2 LOP3.LUT R9, RZ, R4, RZ, 0x33, !PT ;  /* 0x00000004ff09a212 */ /* 0x000fca00078e33ff */
[----:B------:R-:W-:Y:S02]  /*0530*/  IMAD R18, R5, UR5, R9 ;  /* 0x0000000505127c24 */ /* 0x000fe4000f8e0209 */
[----:B------:R-:W-:Y:S02]  /*0540*/  HFMA2 R9, -RZ, RZ, 0, 0 ;  /* 0x00000000ff097431 */ /* 0x000fe400000001ff */
[----:B----4-:R-:W-:-:S05]  /*0550*/  @!P0 HADD2.F32 R6, -RZ, R6.H0_H0 ;  /* 0x20000006ff068230 */ /* 0x010fca0000004100 */
[----:B-----5:R-:W-:Y:S01]  /*0560*/  @!P0 FMUL R12, R6, R17 ;  /* 0x00000011060c8220 */ /* 0x020fe20000400000 */
[----:B------:R-:W-:Y:S01]  /*0570*/  CS2R R6, SRZ ;  /* 0x0000000000067805 */ /* 0x000fe2000001ff00 */
[----:B--23--:R-:W-:Y:S06]  /*0580*/  @P1 BRA `(.L_x_397) ;  /* 0x0000000400881947 */ /* 0x00cfec0003800000 */
[----:B------:R-:W2:Y:S01]  /*0590*/  LDG.E.U16.CONSTANT R0, desc[UR6][R2.64] ;  /* 0x0000000602007981 */ /* 0x000ea2000c1e9500 */
[----:B------:R-:W0:Y:S03]  /*05a0*/  LDCU UR5, c[0x0][0x3a8] ;  /* 0x00007500ff0577ac */ /* 0x000e260008000800 */
[----:B------:R-:W3:Y:S04]  /*05b0*/  LDG.E.U16.CONSTANT R4, desc[UR6][R2.64+0x40] ;  /* 0x0000400602047981 */ /* 0x000ee8000c1e9500 */
[----:B------:R-:W4:Y:S01]  /*05c0*/  LDG.E.U16.CONSTANT R5, desc[UR6][R2.64+0x80] ;  /* 0x0000800602057981 */ /* 0x000f22000c1e9500 */
[----:B------:R-:W-:Y:S01]  /*05d0*/  IMAD R18, R18, UR8, R15 ;  /* 0x0000000812127c24 */ /* 0x000fe2000f8e020f */
[----:B------:R-:W-:Y:S01]  /*05e0*/  IADD3 R21, PT, PT, R15, -UR4, -R21 ;  /* 0x800000040f157c10 */ /* 0x000fe2000fffe815 */
[----:B------:R-:W-:Y:S01]  /*05f0*/  IMAD.MOV.U32 R20, RZ, RZ, -0x800001 ;  /* 0xff7fffffff147424 */ /* 0x000fe200078e00ff */
[----:B------:R-:W-:Y:S01]  /*0600*/  MOV R9, RZ ;  /* 0x000000ff00097202 */ /* 0x000fe20000000f00 */
[----:B------:R-:W-:-:S05]  /*0610*/  IMAD R18, R18, 0x70, RZ ;  /* 0x0000007012127824 */ /* 0x000fca00078e02ff */
[----:B------:R-:W-:Y:S01]  /*0620*/  IADD3 R19, PT, PT, R11, R18, RZ ;  /* 0x000000120b137210 */ /* 0x000fe20007ffe0ff */
[----:B--2---:R-:W-:Y:S02]  /*0630*/  HADD2.F32 R0, -RZ, R0.H0_H0 ;  /* 0x20000000ff007230 */ /* 0x004fe40000004100 */
[----:B---3--:R-:W-:-:S03]  /*0640*/  HADD2.F32 R4, -RZ, R4.H0_H0 ;  /* 0x20000004ff047230 */ /* 0x008fc60000004100 */
[----:B0-----:R-:W-:Y:S01]  /*0650*/  FMUL R0, R0, UR5 ;  /* 0x0000000500007c20 */ /* 0x001fe20008400000 */
[----:B----4-:R-:W-:Y:S02]  /*0660*/  HADD2.F32 R5, -RZ, R5.H0_H0 ;  /* 0x20000005ff057230 */ /* 0x010fe40000004100 */
[----:B------:R-:W-:-:S03]  /*0670*/  FMUL R17, R4, UR5 ;  /* 0x0000000504117c20 */ /* 0x000fc60008400000 */
[----:B------:R-:W-:-:S07]  /*0680*/  FMUL R16, R5, UR5 ;  /* 0x0000000505107c20 */ /* 0x000fce0008400000 */
.L_x_399:
        /* <DEDUP_REMOVED lines=12> */
[----:B------:R-:W-:Y:S01]  /*0750*/  VIADD R21, R21, 0x1 ;  /* 0x0000000115157836 */ /* 0x000fe20000000000 */
[----:B------:R-:W-:-:S04]  /*0760*/  UMOV UR5, 0xffffffff ;  /* 0xffffffff00057882 */ /* 0x000fc80000000000 */
[----:B------:R-:W-:Y:S01]  /*0770*/  ISETP.NE.AND P2, PT, R21, 0x1, PT ;  /* 0x000000011500780c */ /* 0x000fe20003f45270 */
[----:B--2---:R-:W-:Y:S02]  /*0780*/  HADD2.F32 R25, -RZ, R22.H0_H0 ;  /* 0x20000016ff197230 */ /* 0x004fe40000004100 */
[----:B---3--:R-:W-:Y:S02]  /*0790*/  HADD2.F32 R26, -RZ, R26.H0_H0 ;  /* 0x2000001aff1a7230 */ /* 0x008fe40000004100 */
[----:B-----5:R-:W-:-:S05]  /*07a0*/  HADD2.F32 R23, -RZ, R4.H0_H0 ;  /* 0x20000004ff177230 */ /* 0x020fca0000004100 */
[----:B------:R-:W-:Y:S01]  /*07b0*/  FFMA R22, R0, R23, RZ ;  /* 0x0000001700167223 */ /* 0x000fe200000000ff */
[----:B------:R-:W-:-:S03]  /*07c0*/  MOV R23, RZ ;  /* 0x000000ff00177202 */ /* 0x000fc60000000f00 */
[----:B------:R-:W-:Y:S01]  /*07d0*/  FFMA R25, R17, R25, R22 ;  /* 0x0000001911197223 */ /* 0x000fe20000000016 */
[----:B----4-:R-:W-:-:S03]  /*07e0*/  @!P0 HADD2.F32 R23, -RZ, R27.H0_H0 ;  /* 0x2000001bff178230 */ /* 0x010fc60000004100 */
        /* <DEDUP_REMOVED lines=12> */
.L_x_410:
        /* <DEDUP_REMOVED lines=10> */
[----:B------:R-:W-:Y:S02]  /*0950*/  FMNMX R23, R22, R20, !PT ;  /* 0x0000001416177209 */ /* 0x000fe40007800000 */
[----:B------:R-:W-:-:S03]  /*0960*/  MOV R28, 0x437c0000 ;  /* 0x437c0000001c7802 */ /* 0x000fc60000000f00 */
        /* <DEDUP_REMOVED lines=14> */
[----:B------:R-:W-:Y:S01]  /*0a50*/  IMAD.SHL.U32 R3, R5, 0x800000, RZ ;  /* 0x0080000005037824 */ /* 0x000fe200078e00ff */
[----:B------:R-:W-:-:S03]  /*0a60*/  SHF.L.U32 R22, R22, 0x17, RZ ;  /* 0x0000001716167819 */ /* 0x000fc600000006ff */
[----:B0-----:R-:W-:Y:S02]  /*0a70*/  FMUL R3, R3, R2 ;  /* 0x0000000203037220 */ /* 0x001fe40000400000 */
[----:B-1----:R-:W-:Y:S01]  /*0a80*/  FMUL R22, R22, R27 ;  /* 0x0000001b16167220 */ /* 0x002fe20000400000 */
[----:B------:R-:W-:Y:S01]  /*0a90*/  IADD3 R18, PT, PT, R18, 0x70, RZ ;  /* 0x0000007012127810 */ /* 0x000fe20007ffe0ff */
[----:B------:R-:W-:Y:S01]  /*0aa0*/  VIADD R19, R19, 0x70 ;  /* 0x0000007013137836 */ /* 0x000fe20000000000 */
[----:B------:R-:W-:Y:S01]  /*0ab0*/  MOV R20, R23 ;  /* 0x0000001700147202 */ /* 0x000fe20000000f00 */
[----:B------:R-:W-:Y:S01]  /*0ac0*/  FFMA R14, R22, R14, R3 ;  /* 0x0000000e160e7223 */ /* 0x000fe20000000003 */
[----:B---3--:R-:W-:Y:S02]  /*0ad0*/  HADD2.F32 R2, -RZ, R15.H0_H0 ;  /* 0x2000000fff027230 */ /* 0x008fe40000004100 */
[----:B----4-:R-:W-:-:S03]  /*0ae0*/  HADD2.F32 R24, -RZ, R24.H0_H0 ;  /* 0x20000018ff187230 */ /* 0x010fc60000004100 */
[----:B------:R-:W-:Y:S01]  /*0af0*/  FMUL R15, R3, R2 ;  /* 0x00000002030f7220 */ /* 0x000fe20000400000 */
[----:B------:R-:W-:Y:S01]  /*0b00*/  FMUL R2, R22, R9 ;  /* 0x0000000916027220 */ /* 0x000fe20000400000 */
[----:B-----5:R-:W-:-:S05]  /*0b10*/  HADD2.F32 R4, -RZ, R4.H0_H0 ;  /* 0x20000004ff047230 */ /* 0x020fca0000004100 */
[----:B------:R-:W-:Y:S01]  /*0b20*/  FMUL R5, R3, R4 ;  /* 0x0000000403057220 */ /* 0x000fe20000400000 */
[----:B------:R-:W-:-:S03]  /*0b30*/  HFMA2 R4, -RZ, RZ, 0, 0 ;  /* 0x00000000ff047431 */ /* 0x000fc600000001ff */
[C---:B------:R-:W-:Y:S01]  /*0b40*/  FFMA R6, R22.reuse, R6, R5 ;  /* 0x0000000616067223 */ /* 0x040fe20000000005 */
[C---:B------:R-:W-:Y:S01]  /*0b50*/  FMUL R5, R3.reuse, R24 ;  /* 0x0000001803057220 */ /* 0x040fe20000400000 */
[----:B------:R-:W-:Y:S02]  /*0b60*/  @!P0 HADD2.F32 R4, -RZ, R25.H0_H0 ;  /* 0x20000019ff048230 */ /* 0x000fe40000004100 */
[C---:B------:R-:W-:Y:S01]  /*0b70*/  FFMA R8, R22.reuse, R8, R15 ;  /* 0x0000000816087223 */ /* 0x040fe2000000000f */
[----:B------:R-:W-:Y:S02]  /*0b80*/  FFMA R7, R22, R7, R5 ;  /* 0x0000000716077223 */ /* 0x000fe40000000005 */
[----:B------:R-:W-:Y:S01]  /*0b90*/  FFMA R9, R3, R4, R2 ;  /* 0x0000000403097223 */ /* 0x000fe20000000002 */
[----:B------:R-:W-:Y:S06]  /*0ba0*/  @P2 BRA `(.L_x_399) ;  /* 0xfffffff800b82947 */ /* 0x000fec000383ffff */
.L_x_397:
[----:B------:R-:W-:Y:S05]  /*0bb0*/  BSYNC B0 ;  /* 0x0000000000007941 */ /* 0x000fea0003800000 */
.L_x_396:
        /* <DEDUP_REMOVED lines=33> */
.L_x_400:
[----:B------:R-:W-:Y:S01]  /*0dd0*/  IADD3 R0, PT, PT, R14, 0x1800000, RZ ;  /* 0x018000000e007810 */ /* 0x000fe20007ffe0ff */
[----:B------:R-:W-:Y:S01]  /*0de0*/  BSSY.RECONVERGENT B0, `(.L_x_401) ;  /* 0x000000f000007945 */ /* 0x000fe20003800200 */
[----:B------:R-:W-:Y:S02]  /*0df0*/  ISETP.GT.U32.AND P3, PT, R11, 0xf, PT ;  /* 0x0000000f0b00780c */ /* 0x000fe40003f64070 */
[----:B------:R-:W-:Y:S02]  /*0e00*/  LOP3.LUT R0, R0, 0x7f800000, RZ, 0xc0, !PT ;  /* 0x7f80000000007812 */ /* 0x000fe400078ec0ff */
[----:B------:R-:W-:Y:S02]  /*0e10*/  FSETP.GT.AND P4, PT, R14, RZ, PT ;  /* 0x000000ff0e00720b */ /* 0x000fe40003f84000 */
[----:B------:R-:W-:-:S13]  /*0e20*/  ISETP.GT.U32.AND P0, PT, R0, 0x1ffffff, PT ;  /* 0x01ffffff0000780c */ /* 0x000fda0003f04070 */
[----:B------:R-:W-:Y:S05]  /*0e30*/  @P0 BRA `(.L_x_402) ;  /* 0x0000000000140947 */ /* 0x000fea0003800000 */
[----:B------:R-:W-:Y:S02]  /*0e40*/  MOV R0, R14 ;  /* 0x0000000e00007202 */ /* 0x000fe40000000f00 */
[----:B------:R-:W-:-:S07]  /*0e50*/  MOV R4, 0xe70 ;  /* 0x00000e7000047802 */ /* 0x000fce0000000f00 */
[----:B------:R-:W-:Y:S05]  /*0e60*/  CALL.REL.NOINC `($__internal_17_$__cuda_sm20_rcp_rn_f32_slowpath) ;  /* 0x0000000000fc7944 */ /* 0x000fea0003c00000 */
[----:B------:R-:W-:Y:S01]  /*0e70*/  IMAD.MOV.U32 R0, RZ, RZ, R3 ;  /* 0x000000ffff007224 */ /* 0x000fe200078e0003 */
[----:B------:R-:W-:Y:S06]  /*0e80*/  BRA `(.L_x_403) ;  /* 0x0000000000107947 */ /* 0x000fec0003800000 */
.L_x_402:
[----:B------:R-:W0:Y:S02]  /*0e90*/  MUFU.RCP R3, R14 ;  /* 0x0000000e00037308 */ /* 0x000e240000001000 */
[----:B0-----:R-:W-:-:S04]  /*0ea0*/  FFMA R0, R3, R14, -1 ;  /* 0xbf80000003007423 */ /* 0x001fc8000000000e */
[----:B------:R-:W-:-:S04]  /*0eb0*/  FADD.FTZ R0, -R0, -RZ ;  /* 0x800000ff00007221 */ /* 0x000fc80000010100 */
[----:B------:R-:W-:-:S07]  /*0ec0*/  FFMA R0, R3, R0, R3 ;  /* 0x0000000003007223 */ /* 0x000fce0000000003 */
.L_x_403:
[----:B------:R-:W-:Y:S05]  /*0ed0*/  BSYNC.RECONVERGENT B0 ;  /* 0x0000000000007941 */ /* 0x000fea0003800200 */
.L_x_401:
[----:B------:R-:W0:Y:S01]  /*0ee0*/  LDC.64 R2, c[0x0][0x398] ;  /* 0x0000e600ff027b82 */ /* 0x000e220000000a00 */
[----:B------:R-:W-:-:S05]  /*0ef0*/  FSEL R0, R0, RZ, P4 ;  /* 0x000000ff00007208 */ /* 0x000fca0002000000 */
[C---:B------:R-:W-:Y:S01]  /*0f00*/  FMUL R6, R0.reuse, R6 ;  /* 0x0000000600067220 */ /* 0x040fe20000400000 */
[C---:B------:R-:W-:Y:S01]  /*0f10*/  FMUL R7, R0.reuse, R7 ;  /* 0x0000000700077220 */ /* 0x040fe20000400000 */
[----:B------:R-:W-:-:S03]  /*0f20*/  FMUL R8, R0, R8 ;  /* 0x0000000800087220 */ /* 0x000fc60000400000 */
[----:B------:R-:W-:Y:S02]  /*0f30*/  F2FP.F16.F32.PACK_AB R6, RZ, R6 ;  /* 0x00000006ff06723e */ /* 0x000fe400000000ff */
[----:B------:R-:W-:Y:S02]  /*0f40*/  F2FP.F16.F32.PACK_AB R7, RZ, R7 ;  /* 0x00000007ff07723e */ /* 0x000fe400000000ff */
[----:B------:R-:W-:Y:S01]  /*0f50*/  F2FP.F16.F32.PACK_AB R8, RZ, R8 ;  /* 0x00000008ff08723e */ /* 0x000fe200000000ff */
[----:B0-----:R-:W-:-:S05]  /*0f60*/  IMAD.WIDE R10, R10, 0x2, R2 ;  /* 0x000000020a0a7825 */ /* 0x001fca00078e0202 */
[----:B------:R0:W-:Y:S04]  /*0f70*/  STG.E.U16 desc[UR6][R10.64], R6 ;  /* 0x000000060a007986 */ /* 0x0001e8000c101506 */
[----:B------:R0:W-:Y:S04]  /*0f80*/  STG.E.U16 desc[UR6][R10.64+0x40], R7 ;  /* 0x000040070a007986 */ /* 0x0001e8000c101506 */
[----:B------:R0:W-:Y:S01]  /*0f90*/  STG.E.U16 desc[UR6][R10.64+0x80], R8 ;  /* 0x000080080a007986 */ /* 0x0001e2000c101506 */
[----:B------:R-:W-:Y:S05]  /*0fa0*/  @P3 EXIT ;  /* 0x000000000000394d */ /* 0x000fea0003800000 */
[----:B------:R-:W-:-:S05]  /*0fb0*/  FMUL R9, R0, R9 ;  /* 0x0000000900097220 */ /* 0x000fca0000400000 */
[----:B------:R-:W-:-:S05]  /*0fc0*/  F2FP.F16.F32.PACK_AB R9, RZ, R9 ;  /* 0x00000009ff09723e */ /* 0x000fca00000000ff */
[----:B------:R-:W-:Y:S01]  /*0fd0*/  STG.E.U16 desc[UR6][R10.64+0xc0], R9 ;  /* 0x0000c0090a007986 */ /* 0x000fe2000c101506 */
[----:B------:R-:W-:Y:S05]  /*0fe0*/  EXIT ;  /* 0x000000000000794d */ /* 0x000fea0003800000 */
.L_x_398:
[----:B------:R-:W-:Y:S01]  /*0ff0*/  HFMA2 R26, -RZ, RZ, 0, 9.5367431640625e-07 ;  /* 0x00000010ff1a7431 */ /* 0x000fe200000001ff */
[----:B------:R-:W-:Y:S01]  /*1000*/  BSSY B1, `(.L_x_404) ;  /* 0x0000006000017945 */ /* 0x000fe20003800000 */
[----:B------:R-:W-:Y:S02]  /*1010*/  MOV R27, 0x1f ;  /* 0x0000001f001b7802 */ /* 0x000fe40000000f00 */
[----:B------:R-:W-:-:S07]  /*1020*/  MOV R25, 0xffffffff ;  /* 0xffffffff00197802 */ /* 0x000fce0000000f00 */
[----:B------:R-:W-:Y:S05]  /*1030*/  WARPSYNC.COLLECTIVE R25, `(.L_x_405) ;  /* 0x0000000019087348 */ /* 0x000fea0003c00000 */
[----:B------:R0:W1:Y:S02]  /*1040*/  SHFL.BFLY P1, R23, R2, R26, R27 ;  /* 0x0c00001a02177389 */ /* 0x000064000002001b */
[----:B01----:R-:W-:Y:S05]  /*1050*/  ENDCOLLECTIVE ;  /* 0x000000000000791b */ /* 0x003fea0003800000 */
.L_x_405:
[----:B------:R-:W-:Y:S05]  /*1060*/  BSYNC B1 ;  /* 0x0000000000017941 */ /* 0x000fea0003800000 */
.L_x_404:
        /* <DEDUP_REMOVED lines=9> */
.L_x_406:
[----:B------:R-:W-:Y:S01]  /*1100*/  HFMA2 R26, -RZ, RZ, 0, 2.384185791015625e-07 ;  /* 0x00000004ff1a7431 */ /* 0x000fe200000001ff */
[----:B------:R-:W-:-:S05]  /*1110*/  MOV R4, R23 ;  /* 0x0000001700047202 */ /* 0x000fca0000000f00 */
[----:B------:R-:W-:-:S05]  /*1120*/  FADD R4, R3, R4 ;  /* 0x0000000403047221 */ /* 0x000fca0000000000 */
[----:B------:R-:W-:-:S07]  /*1130*/  MOV R2, R4 ;  /* 0x0000000400027202 */ /* 0x000fce0000000f00 */
[----:B------:R-:W-:Y:S05]  /*1140*/  WARPSYNC.COLLECTIVE R25, `(.L_x_407) ;  /* 0x0000000019087348 */ /* 0x000fea0003c00000 */
[----:B------:R0:W1:Y:S02]  /*1150*/  SHFL.BFLY P1, R23, R2, R26, R27 ;  /* 0x0c00001a02177389 */ /* 0x000064000002001b */
[----:B01----:R-:W-:Y:S05]  /*1160*/  ENDCOLLECTIVE ;  /* 0x000000000000791b */ /* 0x003fea0003800000 */
.L_x_407:
[----:B------:R-:W-:Y:S02]  /*1170*/  HFMA2 R26, -RZ, RZ, 0, 1.1920928955078125e-07 ;  /* 0x00000002ff1a7431 */ /* 0x000fe400000001ff */
[----:B------:R-:W-:-:S04]  /*1180*/  IMAD.MOV.U32 R5, RZ, RZ, R23 ;  /* 0x000000ffff057224 */ /* 0x000fc800078e0017 */
[----:B------:R-:W-:-:S05]  /*1190*/  FADD R5, R4, R5 ;  /* 0x0000000504057221 */ /* 0x000fca0000000000 */
[----:B------:R-:W-:-:S07]  /*11a0*/  MOV R2, R5 ;  /* 0x0000000500027202 */ /* 0x000fce0000000f00 */
[----:B------:R-:W-:Y:S05]  /*11b0*/  WARPSYNC.COLLECTIVE R25, `(.L_x_408) ;  /* 0x0000000019087348 */ /* 0x000fea0003c00000 */
[----:B------:R0:W1:Y:S02]  /*11c0*/  SHFL.BFLY P1, R23, R2, R26, R27 ;  /* 0x0c00001a02177389 */ /* 0x000064000002001b */
[----:B01----:R-:W-:Y:S05]  /*11d0*/  ENDCOLLECTIVE ;  /* 0x000000000000791b */ /* 0x003fea0003800000 */
.L_x_408:
[----:B------:R-:W-:Y:S01]  /*11e0*/  HFMA2 R26, -RZ, RZ, 0, 5.9604644775390625e-08 ;  /* 0x00000001ff1a7431 */ /* 0x000fe200000001ff */
[----:B------:R-:W-:-:S05]  /*11f0*/  MOV R22, R23 ;  /* 0x0000001700167202 */ /* 0x000fca0000000f00 */
[----:B------:R-:W-:-:S04]  /*1200*/  FADD R22, R5, R22 ;  /* 0x0000001605167221 */ /* 0x000fc80000000000 */
[----:B------:R-:W-:-:S07]  /*1210*/  IMAD.MOV.U32 R2, RZ, RZ, R22 ;  /* 0x000000ffff027224 */ /* 0x000fce00078e0016 */
[----:B------:R-:W-:Y:S05]  /*1220*/  WARPSYNC.COLLECTIVE R25, `(.L_x_409) ;  /* 0x0000000019087348 */ /* 0x000fea0003c00000 */
[----:B------:R0:W1:Y:S02]  /*1230*/  SHFL.BFLY P1, R23, R2, R26, R27 ;  /* 0x0c00001a02177389 */ /* 0x000064000002001b */
[----:B01----:R-:W-:Y:S05]  /*1240*/  ENDCOLLECTIVE ;  /* 0x000000000000791b */ /* 0x003fea0003800000 */
.L_x_409:
[----:B------:R-:W-:Y:S05]  /*1250*/  BRA `(.L_x_410) ;  /* 0xfffffff400947947 */ /* 0x000fea000383ffff */
        .weak           $__internal_17_$__cuda_sm20_rcp_rn_f32_slowpath
        .type           $__internal_17_$__cuda_sm20_rcp_rn_f32_slowpath,@function
        .size           $__internal_17_$__cuda_sm20_rcp_rn_f32_slowpath,(.L_x_521 - $__internal_17_$__cuda_sm20_rcp_rn_f32_slowpath)
$__internal_17_$__cuda_sm20_rcp_rn_f32_slowpath:
        /* <DEDUP_REMOVED lines=15> */
.L_x_412:
        /* <DEDUP_REMOVED lines=33> */
.L_x_414:
[----:B------:R0:W1:Y:S02]  /*1560*/  MUFU.RCP R3, R0 ;  /* 0x0000000000037308 */ /* 0x0000640000001000 */
.L_x_413:
[----:B------:R-:W-:Y:S05]  /*1570*/  BSYNC.RECONVERGENT B1 ;  /* 0x0000000000017941 */ /* 0x000fea0003800200 */
.L_x_411:
[----:B------:R-:W-:-:S04]  /*1580*/  HFMA2 R5, -RZ, RZ, 0, 0 ;  /* 0x00000000ff057431 */ /* 0x000fc800000001ff */
[----:B01----:R-:W-:Y:S05]  /*1590*/  RET.REL.NODEC R4 `(_Z23flash_attn_sinks_kernelI6__halfLi112ELi4EEvPKT_S3_S3_PS1_PKffiiii) ;  /* 0xffffffe804987950 */ /* 0x003fea0003c3ffff */
.L_x_415:
        /* <DEDUP_REMOVED lines=14> */
.L_x_521:


//--------------------- .text._Z23flash_attn_sinks_kernelI6__halfLi96ELi4EEvPKT_S3_S3_PS1_PKffiiii --------------------------
	.section	.text._Z23flash_attn_sinks_kernelI6__halfLi96ELi4EEvPKT_S3_S3_PS1_PKffiiii,"ax",@progbits
	.align	128
        .global         _Z23flash_attn_sinks_kernelI6__halfLi96ELi4EEvPKT_S3_S3_PS1_PKffiiii
        .type           _Z23flash_attn_sinks_kernelI6__halfLi96ELi4EEvPKT_S3_S3_PS1_PKffiiii,@function
        .size           _Z23flash_attn_sinks_kernelI6__halfLi96ELi4EEvPKT_S3_S3_PS1_PKffiiii,(.L_x_522 - _Z23flash_attn_sinks_kernelI6__halfLi96ELi4EEvPKT_S3_S3_PS1_PKffiiii)
        .other          _Z23flash_attn_sinks_kernelI6__halfLi96ELi4EEvPKT_S3_S3_PS1_PKffiiii,@"STO_CUDA_ENTRY STV_DEFAULT"
_Z23flash_attn_sinks_kernelI6__halfLi96ELi4EEvPKT_S3_S3_PS1_PKffiiii:
.text._Z23flash_attn_sinks_kernelI6__halfLi96ELi4EEvPKT_S3_S3_PS1_PKffiiii:
        /* <DEDUP_REMOVED lines=81> */
[----:B------:R-:W-:Y:S01]  /*0510*/  ISETP.GT.U32.AND P0, PT, R13, R2, PT ;  /* 0x000000020d00720c */ /* 0x000fe20003f04070 */
[----:B---3--:R-:W-:Y:S02]  /*0520*/  HADD2.F32 R0, -RZ, R0.H0_H0 ;  /* 0x20000000ff007230 */ /* 0x008fe40000004100 */
[----:B----4-:R-:W-:-:S03]  /*0530*/  HADD2.F32 R5, -RZ, R5.H0_H0 ;  /* 0x20000005ff057230 */ /* 0x010fc60000004100 */
[----:B--2---:R-:W-:Y:S01]  /*0540*/  FMUL R0, R0, UR9 ;  /* 0x0000000900007c20 */ /* 0x004fe20008400000 */
[----:B-----5:R-:W-:Y:S02]  /*0550*/  HADD2.F32 R8, -RZ, R8.H0_H0 ;  /* 0x20000008ff087230 */ /* 0x020fe40000004100 */
[----:B------:R-:W-:-:S03]  /*0560*/  FMUL R9, R5, UR9 ;  /* 0x0000000905097c20 */ /* 0x000fc60008400000 */
        /* <DEDUP_REMOVED lines=18> */
[----:B--2---:R-:W-:-:S02]  /*0690*/  HADD2.F32 R5, -RZ, R5.H0_H0 ;  /* 0x20000005ff057230 */ /* 0x004fc40000004100 */
[----:B---3--:R-:W-:-:S03]  /*06a0*/  HADD2.F32 R15, -RZ, R15.H0_H0 ;  /* 0x2000000fff0f7230 */ /* 0x008fc60000004100 */
[----:B------:R-:W-:Y:S01]  /*06b0*/  FFMA R16, R0, R5, RZ ;  /* 0x0000000500107223 */ /* 0x000fe200000000ff */
[----:B----4-:R-:W-:-:S03]  /*06c0*/  HADD2.F32 R17, -RZ, R17.H0_H0 ;  /* 0x20000011ff117230 */ /* 0x010fc60000004100 */
        /* <DEDUP_REMOVED lines=12> */
.L_x_432:
        /* <DEDUP_REMOVED lines=27> */
[----:B--2---:R-:W-:-:S02]  /*0940*/  HADD2.F32 R19, -RZ, R6.H0_H0 ;  /* 0x20000006ff137230 */ /* 0x004fc40000004100 */
[----:B---3--:R-:W-:-:S03]  /*0950*/  HADD2.F32 R5, -RZ, R5.H0_H0 ;  /* 0x20000005ff057230 */ /* 0x008fc60000004100 */
[C---:B------:R-:W-:Y:S01]  /*0960*/  FMUL R6, R20.reuse, R19 ;  /* 0x0000001314067220 */ /* 0x040fe20000400000 */
[----:B-----5:R-:W-:Y:S02]  /*0970*/  HADD2.F32 R7, -RZ, R7.H0_H0 ;  /* 0x20000007ff077230 */ /* 0x020fe40000004100 */
[C---:B------:R-:W-:Y:S01]  /*0980*/  FMUL R18, R20.reuse, R5 ;  /* 0x0000000514127220 */ /* 0x040fe20000400000 */
[----:B------:R-:W-:Y:S01]  /*0990*/  FFMA R19, RZ, R17, R6 ;  /* 0x00000011ff137223 */ /* 0x000fe20000000006 */
[----:B------:R-:W-:Y:S01]  /*09a0*/  IADD3 R5, PT, PT, R13, 0x1, RZ ;  /* 0x000000010d057810 */ /* 0x000fe20007ffe0ff */
[----:B------:R-:W-:Y:S01]  /*09b0*/  FMUL R14, R20, R7 ;  /* 0x00000007140e7220 */ /* 0x000fe20000400000 */
[-C--:B------:R-:W-:Y:S01]  /*09c0*/  FFMA R20, RZ, R17.reuse, R20 ;  /* 0x00000011ff147223 */ /* 0x080fe20000000014 */
[-C--:B------:R-:W-:Y:S02]  /*09d0*/  FFMA R18, RZ, R17.reuse, R18 ;  /* 0x00000011ff127223 */ /* 0x080fe40000000012 */
[----:B------:R-:W-:-:S07]  /*09e0*/  FFMA R21, RZ, R17, R14 ;  /* 0x00000011ff157223 */ /* 0x000fce000000000e */
.L_x_419:
[----:B------:R-:W-:Y:S05]  /*09f0*/  BSYNC B1 ;  /* 0x0000000000017941 */ /* 0x000fea0003800000 */
.L_x_418:
[----:B------:R-:W-:-:S13]  /*0a00*/  ISETP.NE.AND P0, PT, R2, R13, PT ;  /* 0x0000000d0200720c */ /* 0x000fda0003f05270 */
[----:B------:R-:W-:Y:S05]  /*0a10*/  @!P0 BRA `(.L_x_417) ;  /* 0x0000000400d48947 */ /* 0x000fea0003800000 */
[----:B------:R-:W0:Y:S01]  /*0a20*/  LDC.64 R14, c[0x0][0x388] ;  /* 0x0000e200ff0e7b82 */ /* 0x000e220000000a00 */
[----:B------:R-:W-:Y:S01]  /*0a30*/  IMAD R12, R12, UR8, R5 ;  /* 0x000000080c0c7c24 */ /* 0x000fe2000f8e0205 */
[----:B------:R-:W-:-:S03]  /*0a40*/  IADD3 R4, PT, PT, R5, -UR4, -R4 ;  /* 0x8000000405047c10 */ /* 0x000fc6000fffe804 */
[----:B------:R-:W-:-:S07]  /*0a50*/  IMAD R3, R12, 0x60, R3 ;  /* 0x000000600c037824 */ /* 0x000fce00078e0203 */
.L_x_422:
        /* <DEDUP_REMOVED lines=12> */
[----:B------:R-:W2:Y:S04]  /*0b20*/  LDG.E.U16.CONSTANT R6, desc[UR6][R12.64+0xc0] ;  /* 0x0000c0060c067981 */ /* 0x000ea8000c1e9500 */
[----:B------:R-:W3:Y:S04]  /*0b30*/  LDG.E.U16.CONSTANT R7, desc[UR6][R12.64+0x100] ;  /* 0x000100060c077981 */ /* 0x000ee8000c1e9500 */
[----:B------:R0:W4:Y:S04]  /*0b40*/  LDG.E.U16.CONSTANT R24, desc[UR6][R12.64+0x140] ;  /* 0x000140060c187981 */ /* 0x000128000c1e9500 */
[----:B------:R-:W1:Y:S01]  /*0b50*/  SHFL.BFLY PT, R27, R28, 0x10, 0x1f ;  /* 0x0e001f001c1b7f89 */ /* 0x000e6200000e0000 */
        /* <DEDUP_REMOVED lines=23> */
[----:B--2---:R-:W-:Y:S02]  /*0cd0*/  HADD2.F32 R23, -RZ, R6.H0_H0 ;  /* 0x20000006ff177230 */ /* 0x004fe40000004100 */
[----:B------:R-:W-:Y:S01]  /*0ce0*/  FFMA.SAT R6, R29, R12, 0.5 ;  /* 0x3f0000001d067423 */ /* 0x000fe2000000200c */
[----:B---3--:R-:W-:Y:S02]  /*0cf0*/  HADD2.F32 R7, -RZ, R7.H0_H0 ;  /* 0x20000007ff077230 */ /* 0x008fe40000004100 */
[----:B------:R-:W-:Y:S01]  /*0d00*/  FFMA R26, R0, R23, RZ ;  /* 0x00000017001a7223 */ /* 0x000fe200000000ff */
[----:B------:R-:W-:Y:S01]  /*0d10*/  FFMA.RM R6, R6, R13, 12582913 ;  /* 0x4b40000106067423 */ /* 0x000fe2000000400d */
[----:B----4-:R-:W-:-:S02]  /*0d20*/  HADD2.F32 R24, -RZ, R24.H0_H0 ;  /* 0x20000018ff187230 */ /* 0x010fc40000004100 */
        /* <DEDUP_REMOVED lines=22> */
[----:B-----5:R-:W-:Y:S02]  /*0e90*/  HADD2.F32 R27, -RZ, R27.H0_H0 ;  /* 0x2000001bff1b7230 */ /* 0x020fe40000004100 */
[----:B------:R-:W-:-:S03]  /*0ea0*/  HADD2.F32 R25, -RZ, R28.H0_H0 ;  /* 0x2000001cff197230 */ /* 0x000fc60000004100 */
[C---:B------:R-:W-:Y:S02]  /*0eb0*/  FMUL R27, R6.reuse, R27 ;  /* 0x0000001b061b7220 */ /* 0x040fe40000400000 */
[----:B------:R-:W-:Y:S02]  /*0ec0*/  FMUL R26, R6, R25 ;  /* 0x00000019061a7220 */ /* 0x000fe40000400000 */
[C---:B------:R-:W-:Y:S02]  /*0ed0*/  FFMA R18, R5.reuse, R18, R27 ;  /* 0x0000001205127223 */ /* 0x040fe4000000001b */
[----:B------:R-:W-:Y:S01]  /*0ee0*/  FFMA R21, R5, R21, R26 ;  /* 0x0000001505157223 */ /* 0x000fe2000000001a */
[----:B--2---:R-:W-:-:S05]  /*0ef0*/  HADD2.F32 R7, -RZ, R7.H0_H0 ;  /* 0x20000007ff077230 */ /* 0x004fca0000004100 */
[----:B------:R-:W-:-:S04]  /*0f00*/  FMUL R24, R6, R7 ;  /* 0x0000000706187220 */ /* 0x000fc80000400000 */
[----:B0--3--:R-:W-:-:S07]  /*0f10*/  FFMA R19, R5, R19, R24 ;  /* 0x0000001305137223 */ /* 0x009fce0000000018 */
.L_x_444:
        /* <DEDUP_REMOVED lines=27> */
[----:B--2---:R-:W-:Y:S02]  /*10d0*/  HADD2.F32 R2, -RZ, R5.H0_H0 ;  /* 0x20000005ff027230 */ /* 0x004fe40000004100 */
[----:B---3--:R-:W-:-:S03]  /*10e0*/  HADD2.F32 R6, -RZ, R6.H0_H0 ;  /* 0x20000006ff067230 */ /* 0x008fc60000004100 */
[C---:B------:R-:W-:Y:S01]  /*10f0*/  FMUL R2, R17.reuse, R2 ;  /* 0x0000000211027220 */ /* 0x040fe20000400000 */
[----:B----4-:R-:W-:Y:S02]  /*1100*/  HADD2.F32 R16, -RZ, R7.H0_H0 ;  /* 0x20000007ff107230 */ /* 0x010fe40000004100 */
[----:B------:R-:W-:Y:S01]  /*1110*/  FMUL R5, R17, R6 ;  /* 0x0000000611057220 */ /* 0x000fe20000400000 */
[-C--:B------:R-:W-:Y:S02]  /*1120*/  FFMA R19, R19, R13.reuse, R2 ;  /* 0x0000000d13137223 */ /* 0x080fe40000000002 */
[----:B------:R-:W-:Y:S01]  /*1130*/  FMUL R16, R17, R16 ;  /* 0x0000001011107220 */ /* 0x000fe20000400000 */
[----:B------:R-:W-:-:S03]  /*1140*/  FFMA R18, R18, R13, R5 ;  /* 0x0000000d12127223 */ /* 0x000fc60000000005 */
[----:B------:R-:W-:Y:S01]  /*1150*/  FFMA R21, R21, R13, R16 ;  /* 0x0000000d15157223 */ /* 0x000fe20000000010 */
[----:B------:R-:W-:Y:S06]  /*1160*/  @P0 BRA `(.L_x_422) ;  /* 0xfffffff8003c0947 */ /* 0x000fec000383ffff */
.L_x_417:
[----:B------:R-:W-:Y:S05]  /*1170*/  BSYNC B0 ;  /* 0x0000000000007941 */ /* 0x000fea0003800000 */
.L_x_416:
        /* <DEDUP_REMOVED lines=32> */
.L_x_423:
[C---:B------:R-:W-:Y:S01]  /*1380*/  IADD3 R0, PT, PT, R20.reuse, 0x1800000, RZ ;  /* 0x0180000014007810 */ /* 0x040fe20007ffe0ff */
[----:B------:R-:W-:Y:S01]  /*1390*/  BSSY.RECONVERGENT B0, `(.L_x_424) ;  /* 0x000000c000007945 */ /* 0x000fe20003800200 */
[----:B------:R-:W-:Y:S02]  /*13a0*/  FSETP.GT.AND P3, PT, R20, RZ, PT ;  /* 0x000000ff1400720b */ /* 0x000fe40003f64000 */
[----:B------:R-:W-:-:S04]  /*13b0*/  LOP3.LUT R0, R0, 0x7f800000, RZ, 0xc0, !PT ;  /* 0x7f80000000007812 */ /* 0x000fc800078ec0ff */
[----:B------:R-:W-:-:S13]  /*13c0*/  ISETP.GT.U32.AND P0, PT, R0, 0x1ffffff, PT ;  /* 0x01ffffff0000780c */ /* 0x000fda0003f04070 */
[----:B------:R-:W-:Y:S05]  /*13d0*/  @P0 BRA `(.L_x_425) ;  /* 0x00000000000c0947 */ /* 0x000fea0003800000 */
[----:B------:R-:W-:-:S07]  /*13e0*/  MOV R2, 0x1400 ;  /* 0x0000140000027802 */ /* 0x000fce0000000f00 */
[----:B------:R-:W-:Y:S05]  /*13f0*/  CALL.REL.NOINC `($__internal_18_$__cuda_sm20_rcp_rn_f32_slowpath) ;  /* 0x0000000800987944 */ /* 0x000fea0003c00000 */
[----:B------:R-:W-:Y:S05]  /*1400*/  BRA `(.L_x_426) ;  /* 0x0000000000107947 */ /* 0x000fea0003800000 */
.L_x_425:
[----:B------:R-:W0:Y:S02]  /*1410*/  MUFU.RCP R3, R20 ;  /* 0x0000001400037308 */ /* 0x000e240000001000 */
[----:B0-----:R-:W-:-:S04]  /*1420*/  FFMA R0, R3, R20, -1 ;  /* 0xbf80000003007423 */ /* 0x001fc80000000014 */
[----:B------:R-:W-:-:S04]  /*1430*/  FADD.FTZ R0, -R0, -RZ ;  /* 0x800000ff00007221 */ /* 0x000fc80000010100 */
[----:B------:R-:W-:-:S07]  /*1440*/  FFMA R0, R3, R0, R3 ;  /* 0x0000000003007223 */ /* 0x000fce0000000003 */
.L_x_426:
[----:B------:R-:W-:Y:S05]  /*1450*/  BSYNC.RECONVERGENT B0 ;  /* 0x0000000000007941 */ /* 0x000fea0003800200 */
.L_x_424:
        /* <DEDUP_REMOVED lines=9> */
[----:B------:R-:W-:Y:S04]  /*14f0*/  STG.E.U16 desc[UR6][R10.64], R19 ;  /* 0x000000130a007986 */ /* 0x000fe8000c101506 */
[----:B------:R-:W-:Y:S04]  /*1500*/  STG.E.U16 desc[UR6][R10.64+0x40], R18 ;  /* 0x000040120a007986 */ /* 0x000fe8000c101506 */
[----:B------:R-:W-:Y:S01]  /*1510*/  STG.E.U16 desc[UR6][R10.64+0x80], R0 ;  /* 0x000080000a007986 */ /* 0x000fe2000c101506 */
[----:B------:R-:W-:Y:S05]  /*1520*/  EXIT ;  /* 0x000000000000794d */ /* 0x000fea0003800000 */
.L_x_420:
[----:B------:R-:W-:Y:S01]  /*1530*/  HFMA2 R7, -RZ, RZ, 0, 9.5367431640625e-07 ;  /* 0x00000010ff077431 */ /* 0x000fe200000001ff */
[----:B------:R-:W-:Y:S02]  /*1540*/  MOV R6, 0x1f ;  /* 0x0000001f00067802 */ /* 0x000fe40000000f00 */
[----:B------:R-:W-:-:S07]  /*1550*/  MOV R5, 0xffffffff ;  /* 0xffffffff00057802 */ /* 0x000fce0000000f00 */
[----:B------:R-:W-:Y:S05]  /*1560*/  WARPSYNC.COLLECTIVE R5, `(.L_x_427) ;  /* 0x0000000005087348 */ /* 0x000fea0003c00000 */
[----:B------:R0:W1:Y:S02]  /*1570*/  SHFL.BFLY P0, R27, R28, R7, R6 ;  /* 0x0c0000071c1b7389 */ /* 0x0000640000000006 */
[----:B01----:R-:W-:Y:S05]  /*1580*/  ENDCOLLECTIVE ;  /* 0x000000000000791b */ /* 0x003fea0003800000 */
.L_x_427:
[----:B------:R-:W-:Y:S02]  /*1590*/  HFMA2 R7, -RZ, RZ, 0, 4.76837158203125e-07 ;  /* 0x00000008ff077431 */ /* 0x000fe400000001ff */
[----:B------:R-:W-:-:S05]  /*15a0*/  FADD R15, R28, R27 ;  /* 0x0000001b1c0f7221 */ /* 0x000fca0000000000 */
[----:B------:R-:W-:-:S07]  /*15b0*/  MOV R28, R15 ;  /* 0x0000000f001c7202 */ /* 0x000fce0000000f00 */
[----:B------:R-:W-:Y:S05]  /*15c0*/  WARPSYNC.COLLECTIVE R5, `(.L_x_428) ;  /* 0x0000000005087348 */ /* 0x000fea0003c00000 */
[----:B------:R0:W1:Y:S02]  /*15d0*/  SHFL.BFLY P0, R27, R28, R7, R6 ;  /* 0x0c0000071c1b7389 */ /* 0x0000640000000006 */
[----:B01----:R-:W-:Y:S05]  /*15e0*/  ENDCOLLECTIVE ;  /* 0x000000000000791b */ /* 0x003fea0003800000 */
.L_x_428:
[----:B------:R-:W-:Y:S02]  /*15f0*/  HFMA2 R7, -RZ, RZ, 0, 2.384185791015625e-07 ;  /* 0x00000004ff077431 */ /* 0x000fe400000001ff */
[----:B------:R-:W-:-:S05]  /*1600*/  FADD R16, R15, R27 ;  /* 0x0000001b0f107221 */ /* 0x000fca0000000000 */
[----:B------:R-:W-:-:S07]  /*1610*/  MOV R28, R16 ;  /* 0x00000010001c7202 */ /* 0x000fce0000000f00 */
[----:B------:R-:W-:Y:S05]  /*1620*/  WARPSYNC.COLLECTIVE R5, `(.L_x_429) ;  /* 0x0000000005087348 */ /* 0x000fea0003c00000 */
[----:B------:R0:W1:Y:S02]  /*1630*/  SHFL.BFLY P0, R27, R28, R7, R6 ;  /* 0x0c0000071c1b7389 */ /* 0x0000640000000006 */
[----:B01----:R-:W-:Y:S05]  /*1640*/  ENDCOLLECTIVE ;  /* 0x000000000000791b */ /* 0x003fea0003800000 */
.L_x_429:
[----:B------:R-:W-:Y:S02]  /*1650*/  HFMA2 R7, -RZ, RZ, 0, 1.1920928955078125e-07 ;  /* 0x00000002ff077431 */ /* 0x000fe400000001ff */
[----:B------:R-:W-:-:S05]  /*1660*/  FADD R17, R16, R27 ;  /* 0x0000001b10117221 */ /* 0x000fca0000000000 */
[----:B------:R-:W-:-:S07]  /*1670*/  MOV R28, R17 ;  /* 0x00000011001c7202 */ /* 0x000fce0000000f00 */
[----:B------:R-:W-:Y:S05]  /*1680*/  WARPSYNC.COLLECTIVE R5, `(.L_x_430) ;  /* 0x0000000005087348 */ /* 0x000fea0003c00000 */
[----:B------:R0:W1:Y:S02]  /*1690*/  SHFL.BFLY P0, R27, R28, R7, R6 ;  /* 0x0c0000071c1b7389 */ /* 0x0000640000000006 */
[----:B01----:R-:W-:Y:S05]  /*16a0*/  ENDCOLLECTIVE ;  /* 0x000000000000791b */ /* 0x003fea0003800000 */
.L_x_430:
[----:B------:R-:W-:Y:S02]  /*16b0*/  HFMA2 R7, -RZ, RZ, 0, 5.9604644775390625e-08 ;  /* 0x00000001ff077431 */ /* 0x000fe400000001ff */
[----:B------:R-:W-:-:S05]  /*16c0*/  FADD R18, R17, R27 ;  /* 0x0000001b11127221 */ /* 0x000fca0000000000 */
[----:B------:R-:W-:-:S07]  /*16d0*/  MOV R28, R18 ;  /* 0x00000012001c7202 */ /* 0x000fce0000000f00 */
[----:B------:R-:W-:Y:S05]  /*16e0*/  WARPSYNC.COLLECTIVE R5, `(.L_x_431) ;  /* 0x0000000005087348 */ /* 0x000fea0003c00000 */
[----:B------:R0:W1:Y:S02]  /*16f0*/  SHFL.BFLY P0, R27, R28, R7, R6 ;  /* 0x0c0000071c1b7389 */ /* 0x0000640000000006 */
[----:B01----:R-:W-:Y:S05]  /*1700*/  ENDCOLLECTIVE ;  /* 0x000000000000791b */ /* 0x003fea0003800000 */
.L_x_431:
[----:B------:R-:W-:Y:S05]  /*1710*/  BRA `(.L_x_432) ;  /* 0xfffffff0001c7947 */ /* 0x000fea000383ffff */
.L_x_421:
        /* <DEDUP_REMOVED lines=10> */
.L_x_434:
[----:B------:R-:W-:Y:S05]  /*17c0*/  BSYNC B1 ;  /* 0x0000000000017941 */ /* 0x000fea0003800000 */
.L_x_433:
[----:B------:R-:W-:Y:S02]  /*17d0*/  HFMA2 R7, -RZ, RZ, 0, 4.76837158203125e-07 ;  /* 0x00000008ff077431 */ /* 0x000fe400000001ff */
[----:B------:R-:W-:Y:S01]  /*17e0*/  FADD R28, R28, R27 ;  /* 0x0000001b1c1c7221 */ /* 0x000fe20000000000 */
[----:B------:R-:W-:Y:S01]  /*17f0*/  MOV R6, 0x1f ;  /* 0x0000001f00067802 */ /* 0x000fe20000000f00 */
[----:B------:R-:W-:Y:S01]  /*1800*/  HADD2.F32 R13, -RZ, R2.H0_H0 ;  /* 0x20000002ff0d7230 */ /* 0x000fe20000004100 */
[----:B------:R-:W-:Y:S01]  /*1810*/  MOV R5, 0xffffffff ;  /* 0xffffffff00057802 */ /* 0x000fe20000000f00 */
[----:B------:R-:W-:Y:S02]  /*1820*/  HADD2.F32 R12, -RZ, R16.H0_H0 ;  /* 0x20000010ff0c7230 */ /* 0x000fe40000004100 */
[----:B------:R-:W-:Y:S02]  /*1830*/  HADD2.F32 R17, -RZ, R17.H0_H0 ;  /* 0x20000011ff117230 */ /* 0x000fe40000004100 */
[----:B------:R-:W-:-:S07]  /*1840*/  FFMA R2, R0, R13, RZ ;  /* 0x0000000d00027223 */ /* 0x000fce00000000ff */
[----:B------:R-:W-:Y:S05]  /*1850*/  WARPSYNC.COLLECTIVE R5, `(.L_x_435) ;  /* 0x0000000005087348 */ /* 0x000fea0003c00000 */
[----:B------:R0:W1:Y:S02]  /*1860*/  SHFL.BFLY P0, R27, R28, R7, R6 ;  /* 0x0c0000071c1b7389 */ /* 0x0000640000000006 */
[----:B01----:R-:W-:Y:S05]  /*1870*/  ENDCOLLECTIVE ;  /* 0x000000000000791b */ /* 0x003fea0003800000 */
.L_x_435:
        /* <DEDUP_REMOVED lines=8> */
.L_x_436:
[----:B------:R-:W-:Y:S02]  /*1900*/  HFMA2 R7, -RZ, RZ, 0, 1.1920928955078125e-07 ;  /* 0x00000002ff077431 */ /* 0x000fe400000001ff */
[----:B------:R-:W-:-:S05]  /*1910*/  FADD R25, R22, R27 ;  /* 0x0000001b16197221 */ /* 0x000fca0000000000 */
[----:B------:R-:W-:-:S07]  /*1920*/  MOV R28, R25 ;  /* 0x00000019001c7202 */ /* 0x000fce0000000f00 */
[----:B------:R-:W-:Y:S05]  /*1930*/  WARPSYNC.COLLECTIVE R5, `(.L_x_437) ;  /* 0x0000000005087348 */ /* 0x000fea0003c00000 */
[----:B------:R0:W1:Y:S02]  /*1940*/  SHFL.BFLY P0, R27, R28, R7, R6 ;  /* 0x0c0000071c1b7389 */ /* 0x0000640000000006 */
[----:B01----:R-:W-:Y:S05]  /*1950*/  ENDCOLLECTIVE ;  /* 0x000000000000791b */ /* 0x003fea0003800000 */
.L_x_437:
[----:B------:R-:W-:Y:S02]  /*1960*/  HFMA2 R7, -RZ, RZ, 0, 5.9604644775390625e-08 ;  /* 0x00000001ff077431 */ /* 0x000fe400000001ff */
[----:B------:R-:W-:-:S05]  /*1970*/  FADD R26, R25, R27 ;  /* 0x0000001b191a7221 */ /* 0x000fca0000000000 */
[----:B------:R-:W-:-:S07]  /*1980*/  MOV R28, R26 ;  /* 0x0000001a001c7202 */ /* 0x000fce0000000f00 */
[----:B------:R-:W-:Y:S05]  /*1990*/  WARPSYNC.COLLECTIVE R5, `(.L_x_438) ;  /* 0x0000000005087348 */ /* 0x000fea0003c00000 */
[----:B------:R0:W1:Y:S02]  /*19a0*/  SHFL.BFLY P0, R27, R28, R7, R6 ;  /* 0x0c0000071c1b7389 */ /* 0x0000640000000006 */
[----:B01----:R-:W-:Y:S05]  /*19b0*/  ENDCOLLECTIVE ;  /* 0x000000000000791b */ /* 0x003fea0003800000 */
.L_x_438:
        /* <DEDUP_REMOVED lines=25> */
[----:B--2---:R-:W-:-:S05]  /*1b50*/  HADD2.F32 R6, -RZ, R6.H0_H0 ;  /* 0x20000006ff067230 */ /* 0x004fca0000004100 */
[----:B------:R-:W-:-:S04]  /*1b60*/  FMUL R6, R7, R6 ;  /* 0x0000000607067220 */ /* 0x000fc80000400000 */
[----:B------:R-:W-:Y:S02]  /*1b70*/  FFMA R19, R5, R19, R6 ;  /* 0x0000001305137223 */ /* 0x000fe40000000006 */
[----:B------:R-:W2:Y:S02]  /*1b80*/  LDG.E.U16.CONSTANT R6, desc[UR6][R16.64+0x40] ;  /* 0x0000400610067981 */ /* 0x000ea4000c1e9500 */
[----:B--2---:R-:W-:-:S05]  /*1b90*/  HADD2.F32 R6, -RZ, R6.H0_H0 ;  /* 0x20000006ff067230 */ /* 0x004fca0000004100 */
[----:B------:R-:W-:-:S04]  /*1ba0*/  FMUL R6, R7, R6 ;  /* 0x0000000607067220 */ /* 0x000fc80000400000 */
[C---:B------:R-:W-:Y:S02]  /*1bb0*/  FFMA R18, R5.reuse, R18, R6 ;  /* 0x0000001205127223 */ /* 0x040fe40000000006 */
[----:B------:R-:W2:Y:S01]  /*1bc0*/  LDG.E.U16.CONSTANT R6, desc[UR6][R16.64+0x80] ;  /* 0x0000800610067981 */ /* 0x000ea2000c1e9500 */
[----:B------:R-:W-:Y:S01]  /*1bd0*/  FFMA R20, R5, R20, R7 ;  /* 0x0000001405147223 */ /* 0x000fe20000000007 */
[----:B------:R-:W-:Y:S01]  /*1be0*/  MOV R28, R26 ;  /* 0x0000001a001c7202 */ /* 0x000fe20000000f00 */
[----:B--2---:R-:W-:-:S05]  /*1bf0*/  HADD2.F32 R6, -RZ, R6.H0_H0 ;  /* 0x20000006ff067230 */ /* 0x004fca0000004100 */
[----:B------:R-:W-:Y:S01]  /*1c00*/  FMUL R6, R7, R6 ;  /* 0x0000000607067220 */ /* 0x000fe20000400000 */
[----:B------:R-:W-:-:S03]  /*1c10*/  HFMA2 R7, -RZ, RZ, 0, 9.5367431640625e-07 ;  /* 0x00000010ff077431 */ /* 0x000fc600000001ff */
[----:B------:R-:W-:Y:S01]  /*1c20*/  FFMA R21, R5, R21, R6 ;  /* 0x0000001505157223 */ /* 0x000fe20000000006 */
[----:B------:R-:W-:Y:S02]  /*1c30*/  MOV R6, 0x1f ;  /* 0x0000001f00067802 */ /* 0x000fe40000000f00 */
[----:B------:R-:W-:-:S07]  /*1c40*/  MOV R5, 0xffffffff ;  /* 0xffffffff00057802 */ /* 0x000fce0000000f00 */
[----:B------:R-:W-:Y:S05]  /*1c50*/  WARPSYNC.COLLECTIVE R5, `(.L_x_439) ;  /* 0x0000000005087348 */ /* 0x000fea0003c00000 */
[----:B------:R0:W1:Y:S02]  /*1c60*/  SHFL.BFLY P0, R27, R28, R7, R6 ;  /* 0x0c0000071c1b7389 */ /* 0x0000640000000006 */
[----:B01----:R-:W-:Y:S05]  /*1c70*/  ENDCOLLECTIVE ;  /* 0x000000000000791b */ /* 0x003fea0003800000 */
.L_x_439:
[----:B------:R-:W-:Y:S01]  /*1c80*/  HFMA2 R7, -RZ, RZ, 0, 4.76837158203125e-07 ;  /* 0x00000008ff077431 */ /* 0x000fe200000001ff */
[----:B------:R-:W-:-:S05]  /*1c90*/  MOV R25, R27 ;  /* 0x0000001b00197202 */ /* 0x000fca0000000f00 */
[----:B------:R-:W-:-:S05]  /*1ca0*/  FADD R25, R26, R25 ;  /* 0x000000191a197221 */ /* 0x000fca0000000000 */
[----:B------:R-:W-:-:S07]  /*1cb0*/  MOV R28, R25 ;  /* 0x00000019001c7202 */ /* 0x000fce0000000f00 */
[----:B------:R-:W-:Y:S05]  /*1cc0*/  WARPSYNC.COLLECTIVE R5, `(.L_x_440) ;  /* 0x0000000005087348 */ /* 0x000fea0003c00000 */
[----:B------:R0:W1:Y:S02]  /*1cd0*/  SHFL.BFLY P0, R27, R28, R7, R6 ;  /* 0x0c0000071c1b7389 */ /* 0x0000640000000006 */
[----:B01----:R-:W-:Y:S05]  /*1ce0*/  ENDCOLLECTIVE ;  /* 0x000000000000791b */ /* 0x003fea0003800000 */
.L_x_440:
[----:B------:R-:W-:Y:S01]  /*1cf0*/  HFMA2 R7, -RZ, RZ, 0, 2.384185791015625e-07 ;  /* 0x00000004ff077431 */ /* 0x000fe200000001ff */
[----:B------:R-:W-:-:S05]  /*1d00*/  MOV R24, R27 ;  /* 0x0000001b00187202 */ /* 0x000fca0000000f00 */
[----:B------:R-:W-:-:S05]  /*1d10*/  FADD R24, R25, R24 ;  /* 0x0000001819187221 */ /* 0x000fca0000000000 */
[----:B------:R-:W-:-:S07]  /*1d20*/  MOV R28, R24 ;  /* 0x00000018001c7202 */ /* 0x000fce0000000f00 */
[----:B------:R-:W-:Y:S05]  /*1d30*/  WARPSYNC.COLLECTIVE R5, `(.L_x_441) ;  /* 0x0000000005087348 */ /* 0x000fea0003c00000 */
[----:B------:R0:W1:Y:S02]  /*1d40*/  SHFL.BFLY P0, R27, R28, R7, R6 ;  /* 0x0c0000071c1b7389 */ /* 0x0000640000000006 */
[----:B01----:R-:W-:Y:S05]  /*1d50*/  ENDCOLLECTIVE ;  /* 0x000000000000791b */ /* 0x003fea0003800000 */
.L_x_441:
[----:B------:R-:W-:Y:S01]  /*1d60*/  HFMA2 R7, -RZ, RZ, 0, 1.1920928955078125e-07 ;  /* 0x00000002ff077431 */ /* 0x000fe200000001ff */
[----:B------:R-:W-:-:S05]  /*1d70*/  MOV R23, R27 ;  /* 0x0000001b00177202 */ /* 0x000fca0000000f00 */
[----:B------:R-:W-:-:S05]  /*1d80*/  FADD R23, R24, R23 ;  /* 0x0000001718177221 */ /* 0x000fca0000000000 */
[----:B------:R-:W-:-:S07]  /*1d90*/  MOV R28, R23 ;  /* 0x00000017001c7202 */ /* 0x000fce0000000f00 */
[----:B------:R-:W-:Y:S05]  /*1da0*/  WARPSYNC.COLLECTIVE R5, `(.L_x_442) ;  /* 0x0000000005087348 */ /* 0x000fea0003c00000 */
[----:B------:R0:W1:Y:S02]  /*1db0*/  SHFL.BFLY P0, R27, R28, R7, R6 ;  /* 0x0c0000071c1b7389 */ /* 0x0000640000000006 */
[----:B01----:R-:W-:Y:S05]  /*1dc0*/  ENDCOLLECTIVE ;  /* 0x000000000000791b */ /* 0x003fea0003800000 */
.L_x_442:
[----:B------:R-:W-:Y:S01]  /*1dd0*/  HFMA2 R7, -RZ, RZ, 0, 5.9604644775390625e-08 ;  /* 0x00000001ff077431 */ /* 0x000fe200000001ff */
[----:B------:R-:W-:-:S05]  /*1de0*/  MOV R22, R27 ;  /* 0x0000001b00167202 */ /* 0x000fca0000000f00 */
[----:B------:R-:W-:-:S05]  /*1df0*/  FADD R22, R23, R22 ;  /* 0x0000001617167221 */ /* 0x000fca0000000000 */
[----:B------:R-:W-:-:S07]  /*1e00*/  MOV R28, R22 ;  /* 0x00000016001c7202 */ /* 0x000fce0000000f00 */
[----:B------:R-:W-:Y:S05]  /*1e10*/  WARPSYNC.COLLECTIVE R5, `(.L_x_443) ;  /* 0x0000000005087348 */ /* 0x000fea0003c00000 */
[----:B------:R0:W1:Y:S02]  /*1e20*/  SHFL.BFLY P0, R27, R28, R7, R6 ;  /* 0x0c0000071c1b7389 */ /* 0x0000640000000006 */
[----:B01----:R-:W-:Y:S05]  /*1e30*/  ENDCOLLECTIVE ;  /* 0x000000000000791b */ /* 0x003fea0003800000 */
.L_x_443:
[----:B------:R-:W-:Y:S01]  /*1e40*/  MOV R23, R27 ;  /* 0x0000001b00177202 */ /* 0x000fe20000000f00 */
[----:B------:R-:W-:Y:S06]  /*1e50*/  BRA `(.L_x_444) ;  /* 0xfffffff000307947 */ /* 0x000fec000383ffff */
        .weak           $__internal_18_$__cuda_sm20_rcp_rn_f32_slowpath
        .type           $__internal_18_$__cuda_sm20_rcp_rn_f32_slowpath,@function
        .size           $__internal_18_$__cuda_sm20_rcp_rn_f32_slowpath,(.L_x_522 - $__internal_18_$__cuda_sm20_rcp_rn_f32_slowpath)
$__internal_18_$__cuda_sm20_rcp_rn_f32_slowpath:
        /* <DEDUP_REMOVED lines=15> */
.L_x_446:
        /* <DEDUP_REMOVED lines=33> */
.L_x_448:
[----:B------:R0:W1:Y:S02]  /*2160*/  MUFU.RCP R3, R20 ;  /* 0x0000001400037308 */ /* 0x0000640000001000 */
.L_x_447:
[----:B------:R-:W-:Y:S05]  /*2170*/  BSYNC.RECONVERGENT B1 ;  /* 0x0000000000017941 */ /* 0x000fea0003800200 */
.L_x_445:
[----:B-1----:R-:W-:Y:S01]  /*2180*/  MOV R0, R3 ;  /* 0x0000000300007202 */ /* 0x002fe20000000f00 */
[----:B------:R-:W-:-:S04]  /*2190*/  HFMA2 R3, -RZ, RZ, 0, 0 ;  /* 0x00000000ff037431 */ /* 0x000fc800000001ff */
[----:B0-----:R-:W-:Y:S05]  /*21a0*/  RET.REL.NODEC R2 `(_Z23flash_attn_sinks_kernelI6__halfLi96ELi4EEvPKT_S3_S3_PS1_PKffiiii) ;  /* 0xffffffdc02947950 */ /* 0x001fea0003c3ffff */
.L_x_449:
        /* <DEDUP_REMOVED lines=13> */
.L_x_522:


//--------------------- .text._Z23flash_attn_sinks_kernelI6__halfLi80ELi4EEvPKT_S3_S3_PS1_PKffiiii --------------------------
	.section	.text._Z23flash_attn_sinks_kernelI6__halfLi80ELi4EEvPKT_S3_S3_PS1_PKffiiii,"ax",@progbits
	.align	128
        .global         _Z23flash_attn_sinks_kernelI6__halfLi80ELi4EEvPKT_S3_S3_PS1_PKffiiii
        .type           _Z23flash_attn_sinks_kernelI6__halfLi80ELi4EEvPKT_S3_S3_PS1_PKffiiii,@function
        .size           _Z23flash_attn_sinks_kernelI6__halfLi80ELi4EEvPKT_S3_S3_PS1_PKffiiii,(.L_x_523 - _Z23flash_attn_sinks_kernelI6__halfLi80ELi4EEvPKT_S3_S3_PS1_PKffiiii)
        .other          _Z23flash_attn_sinks_kernelI6__halfLi80ELi4EEvPKT_S3_S3_PS1_PKffiiii,@"STO_CUDA_ENTRY STV_DEFAULT"
_Z23flash_attn_sinks_kernelI6__halfLi80ELi4EEvPKT_S3_S3_PS1_PKffiiii:
.text._Z23flash_attn_sinks_kernelI6__halfLi80ELi4EEvPKT_S3_S3_PS1_PKffiiii:
        /* <DEDUP_REMOVED lines=25> */
[----:B------:R-:W-:Y:S02]  /*0190*/  MOV R19, 0xff7fffff ;  /* 0xff7fffff00137802 */ /* 0x000fe40000000f00 */
[----:B------:R-:W0:Y:S08]  /*01a0*/  I2F.RP R12, R13 ;  /* 0x0000000d000c7306 */ /* 0x000e300000209400 */
[----:B0-----:R-:W0:Y:S02]  /*01b0*/  MUFU.RCP R12, R12 ;  /* 0x0000000c000c7308 */ /* 0x001e240000001000 */
[----:B0-----:R-:W-:-:S06]  /*01c0*/  IADD3 R8, PT, PT, R12, 0xffffffe, RZ ;  /* 0x0ffffffe0c087810 */ /* 0x001fcc0007ffe0ff */
[----:B------:R0:W1:Y:S02]  /*01d0*/  F2I.FTZ.U32.TRUNC.NTZ R9, R8 ;  /* 0x0000000800097305 */ /* 0x000064000021f000 */
[----:B0-----:R-:W-:Y:S01]  /*01e0*/  IMAD.MOV.U32 R8, RZ, RZ, RZ ;  /* 0x000000ffff087224 */ /* 0x001fe200078e00ff */
[----:B-1----:R-:W-:-:S05]  /*01f0*/  IADD3 R16, PT, PT, RZ, -R9, RZ ;  /* 0x80000009ff107210 */ /* 0x002fca0007ffe0ff */
[----:B------:R-:W-:Y:S01]  /*0200*/  IMAD R15, R16, R13, RZ ;  /* 0x0000000d100f7224 */ /* 0x000fe200078e02ff */
[----:B------:R-:W-:Y:S02]  /*0210*/  IABS R16, R4 ;  /* 0x0000000400107213 */ /* 0x000fe40000000000 */
[----:B------:R-:W-:Y:S01]  /*0220*/  LOP3.LUT R4, R4, R5, RZ, 0x3c, !PT ;  /* 0x0000000504047212 */ /* 0x000fe200078e3cff */
[----:B------:R-:W-:-:S03]  /*0230*/  IMAD.HI.U32 R9, R9, R15, R8 ;  /* 0x0000000f09097227 */ /* 0x000fc600078e0008 */
[----:B------:R-:W-:-:S03]  /*0240*/  ISETP.GE.AND P3, PT, R4, RZ, PT ;  /* 0x000000ff0400720c */ /* 0x000fc60003f66270 */
[----:B------:R-:W-:-:S05]  /*0250*/  IMAD.HI.U32 R9, R9, R16, RZ ;  /* 0x0000001009097227 */ /* 0x000fca00078e00ff */
[----:B------:R-:W-:-:S05]  /*0260*/  IADD3 R12, PT, PT, -R9, RZ, RZ ;  /* 0x000000ff090c7210 */ /* 0x000fca0007ffe1ff */
        /* <DEDUP_REMOVED lines=44> */
[----:B----4-:R-:W-:-:S05]  /*0530*/  @!P0 HADD2.F32 R7, -RZ, R7.H0_H0 ;  /* 0x20000007ff078230 */ /* 0x010fca0000004100 */
[----:B-1----:R-:W-:Y:S01]  /*0540*/  @!P0 FMUL R12, R7, R16 ;  /* 0x00000010070c8220 */ /* 0x002fe20000400000 */
[----:B------:R-:W-:Y:S01]  /*0550*/  HFMA2 R7, -RZ, RZ, 0, 0 ;  /* 0x00000000ff077431 */ /* 0x000fe200000001ff */
[----:B--23--:R-:W-:Y:S06]  /*0560*/  @P1 BRA `(.L_x_451) ;  /* 0x0000000400601947 */ /* 0x00cfec0003800000 */
[----:B------:R-:W2:Y:S01]  /*0570*/  LDG.E.U16.CONSTANT R0, desc[UR6][R2.64] ;  /* 0x0000000602007981 */ /* 0x000ea2000c1e9500 */
[----:B------:R-:W0:Y:S03]  /*0580*/  LDCU UR5, c[0x0][0x3a8] ;  /* 0x00007500ff0577ac */ /* 0x000e260008000800 */
[----:B------:R-:W3:Y:S01]  /*0590*/  LDG.E.U16.CONSTANT R4, desc[UR6][R2.64+0x40] ;  /* 0x0000400602047981 */ /* 0x000ee2000c1e9500 */
        /* <DEDUP_REMOVED lines=8> */
[----:B0-----:R-:W-:Y:S02]  /*0620*/  FMUL R0, R0, UR5 ;  /* 0x0000000500007c20 */ /* 0x001fe40008400000 */
[----:B------:R-:W-:-:S07]  /*0630*/  FMUL R16, R4, UR5 ;  /* 0x0000000504107c20 */ /* 0x000fce0008400000 */
.L_x_453:
        /* <DEDUP_REMOVED lines=11> */
[----:B------:R-:W-:Y:S01]  /*06f0*/  MOV R23, RZ ;  /* 0x000000ff00177202 */ /* 0x000fe20000000f00 */
[----:B------:R-:W-:Y:S01]  /*0700*/  UMOV UR5, 0xffffffff ;  /* 0xffffffff00057882 */ /* 0x000fe20000000000 */
[----:B------:R-:W-:-:S04]  /*0710*/  IADD3 R14, PT, PT, R14, 0x1, RZ ;  /* 0x000000010e0e7810 */ /* 0x000fc80007ffe0ff */
[----:B------:R-:W-:Y:S01]  /*0720*/  ISETP.NE.AND P2, PT, R14, 0x1, PT ;  /* 0x000000010e00780c */ /* 0x000fe20003f45270 */
[----:B--2---:R-:W-:Y:S02]  /*0730*/  HADD2.F32 R22, -RZ, R22.H0_H0 ;  /* 0x20000016ff167230 */ /* 0x004fe40000004100 */
[----:B----4-:R-:W-:Y:S02]  /*0740*/  HADD2.F32 R21, -RZ, R4.H0_H0 ;  /* 0x20000004ff157230 */ /* 0x010fe40000004100 */
[----:B---3--:R-:W-:-:S03]  /*0750*/  @!P0 HADD2.F32 R23, -RZ, R24.H0_H0 ;  /* 0x20000018ff178230 */ /* 0x008fc60000004100 */
        /* <DEDUP_REMOVED lines=13> */
.L_x_464:
        /* <DEDUP_REMOVED lines=33> */
[----:B---3--:R-:W-:Y:S02]  /*0a40*/  HADD2.F32 R20, -RZ, R20.H0_H0 ;  /* 0x20000014ff147230 */ /* 0x008fe40000004100 */
[----:B----4-:R-:W-:-:S03]  /*0a50*/  @!P0 HADD2.F32 R18, -RZ, R21.H0_H0 ;  /* 0x20000015ff128230 */ /* 0x010fc60000004100 */
[----:B------:R-:W-:-:S04]  /*0a60*/  FMUL R21, R23, R20 ;  /* 0x0000001417157220 */ /* 0x000fc80000400000 */
[----:B------:R-:W-:Y:S01]  /*0a70*/  FFMA R8, R2, R8, R21 ;  /* 0x0000000802087223 */ /* 0x000fe20000000015 */
[----:B-----5:R-:W-:-:S05]  /*0a80*/  HADD2.F32 R4, -RZ, R4.H0_H0 ;  /* 0x20000004ff047230 */ /* 0x020fca0000004100 */
[----:B------:R-:W-:Y:S01]  /*0a90*/  FMUL R5, R23, R4 ;  /* 0x0000000417057220 */ /* 0x000fe20000400000 */
[----:B------:R-:W-:-:S03]  /*0aa0*/  FMUL R4, R2, R7 ;  /* 0x0000000702047220 */ /* 0x000fc60000400000 */
[----:B------:R-:W-:Y:S01]  /*0ab0*/  FFMA R9, R2, R9, R5 ;  /* 0x0000000902097223 */ /* 0x000fe20000000005 */
[----:B------:R-:W-:Y:S01]  /*0ac0*/  FFMA R7, R23, R18, R4 ;  /* 0x0000001217077223 */ /* 0x000fe20000000004 */
[----:B------:R-:W-:Y:S01]  /*0ad0*/  MOV R18, R19 ;  /* 0x0000001300127202 */ /* 0x000fe20000000f00 */
[----:B------:R-:W-:Y:S06]  /*0ae0*/  @P2 BRA `(.L_x_453) ;  /* 0xfffffff800d42947 */ /* 0x000fec000383ffff */
.L_x_451:
[----:B------:R-:W-:Y:S05]  /*0af0*/  BSYNC B0 ;  /* 0x0000000000007941 */ /* 0x000fea0003800000 */
.L_x_450:
        /* <DEDUP_REMOVED lines=32> */
.L_x_454:
        /* <DEDUP_REMOVED lines=9> */
[----:B------:R-:W-:Y:S05]  /*0d90*/  CALL.REL.NOINC `($__internal_19_$__cuda_sm20_rcp_rn_f32_slowpath) ;  /* 0x0000000000f07944 */ /* 0x000fea0003c00000 */
[----:B------:R-:W-:Y:S01]  /*0da0*/  MOV R0, R3 ;  /* 0x0000000300007202 */ /* 0x000fe20000000f00 */
[----:B------:R-:W-:Y:S06]  /*0db0*/  BRA `(.L_x_457) ;  /* 0x0000000000107947 */ /* 0x000fec0003800000 */
.L_x_456:
[----:B------:R-:W0:Y:S02]  /*0dc0*/  MUFU.RCP R0, R13 ;  /* 0x0000000d00007308 */ /* 0x000e240000001000 */
[----:B0-----:R-:W-:-:S04]  /*0dd0*/  FFMA R2, R0, R13, -1 ;  /* 0xbf80000000027423 */ /* 0x001fc8000000000d */
[----:B------:R-:W-:-:S04]  /*0de0*/  FADD.FTZ R3, -R2, -RZ ;  /* 0x800000ff02037221 */ /* 0x000fc80000010100 */
[----:B------:R-:W-:-:S07]  /*0df0*/  FFMA R0, R0, R3, R0 ;  /* 0x0000000300007223 */ /* 0x000fce0000000000 */
.L_x_457:
[----:B------:R-:W-:Y:S05]  /*0e00*/  BSYNC.RECONVERGENT B0 ;  /* 0x0000000000007941 */ /* 0x000fea0003800200 */
.L_x_455:
[----:B------:R-:W0:Y:S01]  /*0e10*/  LDC.64 R2, c[0x0][0x398] ;  /* 0x0000e600ff027b82 */ /* 0x000e220000000a00 */
[----:B------:R-:W-:-:S05]  /*0e20*/  FSEL R0, R0, RZ, P4 ;  /* 0x000000ff00007208 */ /* 0x000fca0002000000 */
[C---:B------:R-:W-:Y:S01]  /*0e30*/  FMUL R9, R0.reuse, R9 ;  /* 0x0000000900097220 */ /* 0x040fe20000400000 */
[----:B------:R-:W-:-:S04]  /*0e40*/  FMUL R8, R0, R8 ;  /* 0x0000000800087220 */ /* 0x000fc80000400000 */
[----:B------:R-:W-:Y:S02]  /*0e50*/  F2FP.F16.F32.PACK_AB R9, RZ, R9 ;  /* 0x00000009ff09723e */ /* 0x000fe400000000ff */
[----:B------:R-:W-:Y:S01]  /*0e60*/  F2FP.F16.F32.PACK_AB R8, RZ, R8 ;  /* 0x00000008ff08723e */ /* 0x000fe200000000ff */
[----:B0-----:R-:W-:-:S05]  /*0e70*/  IMAD.WIDE R2, R6, 0x2, R2 ;  /* 0x0000000206027825 */ /* 0x001fca00078e0202 */
[----:B------:R0:W-:Y:S04]  /*0e80*/  STG.E.U16 desc[UR6][R2.64], R9 ;  /* 0x0000000902007986 */ /* 0x0001e8000c101506 */
[----:B------:R0:W-:Y:S01]  /*0e90*/  STG.E.U16 desc[UR6][R2.64+0x40], R8 ;  /* 0x0000400802007986 */ /* 0x0001e2000c101506 */
[----:B------:R-:W-:Y:S05]  /*0ea0*/  @P3 EXIT ;  /* 0x000000000000394d */ /* 0x000fea0003800000 */
[----:B------:R-:W-:-:S05]  /*0eb0*/  FMUL R7, R0, R7 ;  /* 0x0000000700077220 */ /* 0x000fca0000400000 */
[----:B------:R-:W-:-:S05]  /*0ec0*/  F2FP.F16.F32.PACK_AB R7, RZ, R7 ;  /* 0x00000007ff07723e */ /* 0x000fca00000000ff */
[----:B------:R-:W-:Y:S01]  /*0ed0*/  STG.E.U16 desc[UR6][R2.64+0x80], R7 ;  /* 0x0000800702007986 */ /* 0x000fe2000c101506 */
[----:B------:R-:W-:Y:S05]  /*0ee0*/  EXIT ;  /* 0x000000000000794d */ /* 0x000fea0003800000 */
.L_x_452:
        /* <DEDUP_REMOVED lines=8> */
.L_x_459:
[----:B------:R-:W-:Y:S05]  /*0f70*/  BSYNC B1 ;  /* 0x0000000000017941 */ /* 0x000fea0003800000 */
.L_x_458:
        /* <DEDUP_REMOVED lines=8> */
.L_x_460:
[----:B------:R-:W-:Y:S01]  /*1000*/  HFMA2 R24, -RZ, RZ, 0, 2.384185791015625e-07 ;  /* 0x00000004ff187431 */ /* 0x000fe200000001ff */
[----:B------:R-:W-:-:S05]  /*1010*/  MOV R3, R5 ;  /* 0x0000000500037202 */ /* 0x000fca0000000f00 */
[----:B------:R-:W-:-:S05]  /*1020*/  FADD R3, R2, R3 ;  /* 0x0000000302037221 */ /* 0x000fca0000000000 */
[----:B------:R-:W-:-:S07]  /*1030*/  MOV R2, R3 ;  /* 0x0000000300027202 */ /* 0x000fce0000000f00 */
[----:B------:R-:W-:Y:S05]  /*1040*/  WARPSYNC.COLLECTIVE R21, `(.L_x_461) ;  /* 0x0000000015087348 */ /* 0x000fea0003c00000 */
[----:B------:R0:W1:Y:S02]  /*1050*/  SHFL.BFLY P1, R5, R2, R24, R27 ;  /* 0x0c00001802057389 */ /* 0x000064000002001b */
[----:B01----:R-:W-:Y:S05]  /*1060*/  ENDCOLLECTIVE ;  /* 0x000000000000791b */ /* 0x003fea0003800000 */
.L_x_461:
[----:B------:R-:W-:Y:S02]  /*1070*/  HFMA2 R24, -RZ, RZ, 0, 1.1920928955078125e-07 ;  /* 0x00000002ff187431 */ /* 0x000fe400000001ff */
[----:B------:R-:W-:-:S04]  /*1080*/  IMAD.MOV.U32 R4, RZ, RZ, R5 ;  /* 0x000000ffff047224 */ /* 0x000fc800078e0005 */
[----:B------:R-:W-:-:S05]  /*1090*/  FADD R4, R3, R4 ;  /* 0x0000000403047221 */ /* 0x000fca0000000000 */
[----:B------:R-:W-:-:S07]  /*10a0*/  MOV R2, R4 ;  /* 0x0000000400027202 */ /* 0x000fce0000000f00 */
[----:B------:R-:W-:Y:S05]  /*10b0*/  WARPSYNC.COLLECTIVE R21, `(.L_x_462) ;  /* 0x0000000015087348 */ /* 0x000fea0003c00000 */
[----:B------:R0:W1:Y:S02]  /*10c0*/  SHFL.BFLY P1, R5, R2, R24, R27 ;  /* 0x0c00001802057389 */ /* 0x000064000002001b */
[----:B01----:R-:W-:Y:S05]  /*10d0*/  ENDCOLLECTIVE ;  /* 0x000000000000791b */ /* 0x003fea0003800000 */
.L_x_462:
[----:B------:R-:W-:Y:S02]  /*10e0*/  IMAD.MOV.U32 R24, RZ, RZ, 0x1 ;  /* 0x00000001ff187424 */ /* 0x000fe400078e00ff */
[----:B------:R-:W-:-:S05]  /*10f0*/  FADD R22, R4, R5 ;  /* 0x0000000504167221 */ /* 0x000fca0000000000 */
[----:B------:R-:W-:-:S07]  /*1100*/  MOV R2, R22 ;  /* 0x0000001600027202 */ /* 0x000fce0000000f00 */
[----:B------:R-:W-:Y:S05]  /*1110*/  WARPSYNC.COLLECTIVE R21, `(.L_x_463) ;  /* 0x0000000015087348 */ /* 0x000fea0003c00000 */
[----:B------:R0:W1:Y:S02]  /*1120*/  SHFL.BFLY P1, R5, R2, R24, R27 ;  /* 0x0c00001802057389 */ /* 0x000064000002001b */
[----:B01----:R-:W-:Y:S05]  /*1130*/  ENDCOLLECTIVE ;  /* 0x000000000000791b */ /* 0x003fea0003800000 */
.L_x_463:
[----:B------:R-:W-:Y:S01]  /*1140*/  MOV R25, R5 ;  /* 0x0000000500197202 */ /* 0x000fe20000000f00 */
[----:B------:R-:W-:Y:S06]  /*1150*/  BRA `(.L_x_464) ;  /* 0xfffffff400b47947 */ /* 0x000fec000383ffff */
        .weak           $__internal_19_$__cuda_sm20_rcp_rn_f32_slowpath
        .type           $__internal_19_$__cuda_sm20_rcp_rn_f32_slowpath,@function
        .size           $__internal_19_$__cuda_sm20_rcp_rn_f32_slowpath,(.L_x_523 - $__internal_19_$__cuda_sm20_rcp_rn_f32_slowpath)
$__internal_19_$__cuda_sm20_rcp_rn_f32_slowpath:
        /* <DEDUP_REMOVED lines=15> */
.L_x_466:
[----:B------:R-:W-:-:S05]  /*1250*/  VIADD R13, R11, 0xffffff03 ;  /* 0xffffff030b0d7836 */ /* 0x000fca0000000000 */
        /* <DEDUP_REMOVED lines=32> */
.L_x_468:
[----:B------:R0:W1:Y:S02]  /*1460*/  MUFU.RCP R3, R0 ;  /* 0x0000000000037308 */ /* 0x0000640000001000 */
.L_x_467:
[----:B------:R-:W-:Y:S05]  /*1470*/  BSYNC.RECONVERGENT B1 ;  /* 0x0000000000017941 */ /* 0x000fea0003800200 */
.L_x_465:
[----:B------:R-:W-:-:S04]  /*1480*/  MOV R5, 0x0 ;  /* 0x0000000000057802 */ /* 0x000fc80000000f00 */
[----:B01----:R-:W-:Y:S05]  /*1490*/  RET.REL.NODEC R4 `(_Z23flash_attn_sinks_kernelI6__halfLi80ELi4EEvPKT_S3_S3_PS1_PKffiiii) ;  /* 0xffffffe804d87950 */ /* 0x003fea0003c3ffff */
.L_x_469:
        /* <DEDUP_REMOVED lines=14> */
.L_x_523:


//--------------------- .text._Z23flash_attn_sinks_kernelI6__halfLi64ELi4EEvPKT_S3_S3_PS1_PKffiiii --------------------------
	.section	.text._Z23flash_attn_sinks_kernelI6__halfLi64ELi4EEvPKT_S3_S3_PS1_PKffiiii,"ax",@progbits
	.align	128
        .global         _Z23flash_attn_sinks_kernelI6__halfLi64ELi4EEvPKT_S3_S3_PS1_PKffiiii
        .type           _Z23flash_attn_sinks_kernelI6__halfLi64ELi4EEvPKT_S3_S3_PS1_PKffiiii,@function
        .size           _Z23flash_attn_sinks_kernelI6__halfLi64ELi4EEvPKT_S3_S3_PS1_PKffiiii,(.L_x_524 - _Z23flash_attn_sinks_kernelI6__halfLi64ELi4EEvPKT_S3_S3_PS1_PKffiiii)
        .other          _Z23flash_attn_sinks_kernelI6__halfLi64ELi4EEvPKT_S3_S3_PS1_PKffiiii,@"STO_CUDA_ENTRY STV_DEFAULT"
_Z23flash_attn_sinks_kernelI6__halfLi64ELi4EEvPKT_S3_S3_PS1_PKffiiii:
.text._Z23flash_attn_sinks_kernelI6__halfLi64ELi4EEvPKT_S3_S3_PS1_PKffiiii:
        /* <DEDUP_REMOVED lines=60> */
[----:B------:R-:W-:-:S06]  /*03c0*/  IMAD.HI.U32 R7, R7, R15, R6 ;  /* 0x0000000f07077227 */ /* 0x000fcc00078e0006 */
[----:B------:R-:W-:-:S04]  /*03d0*/  IMAD.HI.U32 R7, R7, R10, RZ ;  /* 0x0000000a07077227 */ /* 0x000fc800078e00ff */
[----:B------:R-:W-:Y:S02]  /*03e0*/  IMAD R6, R7, R9, R10 ;  /* 0x0000000907067224 */ /* 0x000fe400078e020a */
[----:B------:R-:W0:Y:S03]  /*03f0*/  LDC R10, c[0x0][0x3b8] ;  /* 0x0000ee00ff0a7b82 */ /* 0x000e260000000800 */
        /* <DEDUP_REMOVED lines=11> */
[----:B------:R-:W-:Y:S02]  /*04b0*/  ISETP.GT.AND P0, PT, R10, RZ, PT ;  /* 0x000000ff0a00720c */ /* 0x000fe40003f04270 */
[----:B------:R-:W-:Y:S02]  /*04c0*/  MOV R10, RZ ;  /* 0x000000ff000a7202 */ /* 0x000fe40000000f00 */
[----:B------:R-:W-:Y:S02]  /*04d0*/  @!P2 IADD3 R7, PT, PT, -R7, RZ, RZ ;  /* 0x000000ff0707a210 */ /* 0x000fe40007ffe1ff */
[----:B------:R-:W-:-:S02]  /*04e0*/  @!P1 LOP3.LUT R7, RZ, R4, RZ, 0x33, !PT ;  /* 0x00000004ff079212 */ /* 0x000fc400078e33ff */
[----:B------:R-:W-:-:S03]  /*04f0*/  SEL R4, R6, RZ, P0 ;  /* 0x000000ff06047207 */ /* 0x000fc60000000000 */
[----:B------:R-:W-:Y:S01]  /*0500*/  IMAD R5, R5, UR5, R7 ;  /* 0x0000000505057c24 */ /* 0x000fe2000f8e0207 */
[----:B------:R-:W-:-:S03]  /*0510*/  ISETP.GT.U32.AND P0, PT, R4, R3, PT ;  /* 0x000000030400720c */ /* 0x000fc60003f04070 */
[----:B------:R-:W-:Y:S02]  /*0520*/  IMAD R5, R5, UR8, RZ ;  /* 0x0000000805057c24 */ /* 0x000fe4000f8e02ff */
[----:B---3--:R-:W-:Y:S02]  /*0530*/  HADD2.F32 R0, -RZ, R0.H0_H0 ;  /* 0x20000000ff007230 */ /* 0x008fe40000004100 */
[----:B----4-:R-:W-:-:S03]  /*0540*/  HADD2.F32 R2, -RZ, R2.H0_H0 ;  /* 0x20000002ff027230 */ /* 0x010fc60000004100 */
[----:B--2---:R-:W-:Y:S02]  /*0550*/  FMUL R0, R0, UR9 ;  /* 0x0000000900007c20 */ /* 0x004fe40008400000 */
        /* <DEDUP_REMOVED lines=15> */
[----:B------:R-:W2:Y:S04]  /*0650*/  LDG.E.U16.CONSTANT R5, desc[UR6][R10.64] ;  /* 0x000000060a057981 */ /* 0x000ea8000c1e9500 */
[----:B------:R-:W3:Y:S01]  /*0660*/  LDG.E.U16.CONSTANT R7, desc[UR6][R10.64+0x40] ;  /* 0x000040060a077981 */ /* 0x000ee2000c1e9500 */
[----:B------:R-:W-:Y:S01]  /*0670*/  UMOV UR5, 0xffffffff ;  /* 0xffffffff00057882 */ /* 0x000fe20000000000 */
[----:B--2---:R-:W-:Y:S02]  /*0680*/  HADD2.F32 R5, -RZ, R5.H0_H0 ;  /* 0x20000005ff057230 */ /* 0x004fe40000004100 */
[----:B---3--:R-:W-:-:S03]  /*0690*/  HADD2.F32 R7, -RZ, R7.H0_H0 ;  /* 0x20000007ff077230 */ /* 0x008fc60000004100 */
        /* <DEDUP_REMOVED lines=12> */
.L_x_486:
        /* <DEDUP_REMOVED lines=25> */
[----:B--2---:R-:W-:Y:S02]  /*08f0*/  HADD2.F32 R15, -RZ, R5.H0_H0 ;  /* 0x20000005ff0f7230 */ /* 0x004fe40000004100 */
[----:B-1----:R-:W-:Y:S01]  /*0900*/  FMUL R5, R12, R11 ;  /* 0x0000000b0c057220 */ /* 0x002fe20000400000 */
[----:B----4-:R-:W-:Y:S02]  /*0910*/  HADD2.F32 R7, -RZ, R7.H0_H0 ;  /* 0x20000007ff077230 */ /* 0x010fe40000004100 */
[C---:B------:R-:W-:Y:S01]  /*0920*/  FMUL R10, R2.reuse, R15 ;  /* 0x0000000f020a7220 */ /* 0x040fe20000400000 */
[----:B------:R-:W-:Y:S02]  /*0930*/  FFMA R21, RZ, R5, R2 ;  /* 0x00000005ff157223 */ /* 0x000fe40000000002 */
[----:B------:R-:W-:Y:S01]  /*0940*/  FMUL R12, R2, R7 ;  /* 0x00000007020c7220 */ /* 0x000fe20000400000 */
[----:B------:R-:W-:Y:S01]  /*0950*/  FFMA R10, RZ, R5, R10 ;  /* 0x00000005ff0a7223 */ /* 0x000fe2000000000a */
[----:B------:R-:W-:-:S02]  /*0960*/  IADD3 R7, PT, PT, R4, 0x1, RZ ;  /* 0x0000000104077810 */ /* 0x000fc40007ffe0ff */
[----:B------:R-:W-:-:S07]  /*0970*/  FFMA R11, RZ, R5, R12 ;  /* 0x00000005ff0b7223 */ /* 0x000fce000000000c */
.L_x_473:
[----:B------:R-:W-:Y:S05]  /*0980*/  BSYNC B1 ;  /* 0x0000000000017941 */ /* 0x000fea0003800000 */
.L_x_472:
[----:B------:R-:W-:-:S13]  /*0990*/  ISETP.NE.AND P0, PT, R3, R4, PT ;  /* 0x000000040300720c */ /* 0x000fda0003f05270 */
[----:B------:R-:W-:Y:S05]  /*09a0*/  @!P0 BRA `(.L_x_471) ;  /* 0x00000004009c8947 */ /* 0x000fea0003800000 */
[----:B------:R-:W0:Y:S01]  /*09b0*/  LDC.64 R2, c[0x0][0x388] ;  /* 0x0000e200ff027b82 */ /* 0x000e220000000a00 */
[C---:B------:R-:W-:Y:S02]  /*09c0*/  LEA R6, R7.reuse, R6, 0x6 ;  /* 0x0000000607067211 */ /* 0x040fe400078e30ff */
[----:B------:R-:W-:Y:S02]  /*09d0*/  IADD3 R16, PT, PT, R7, -UR4, -R16 ;  /* 0x8000000407107c10 */ /* 0x000fe4000fffe810 */
[----:B------:R-:W-:-:S03]  /*09e0*/  IADD3 R17, PT, PT, R17, R6, RZ ;  /* 0x0000000611117210 */ /* 0x000fc60007ffe0ff */
[----:B------:R-:W1:Y:S04]  /*09f0*/  LDC.64 R4, c[0x0][0x390] ;  /* 0x0000e400ff047b82 */ /* 0x000e680000000a00 */
.L_x_476:
        /* <DEDUP_REMOVED lines=32> */
[----:B------:R-:W-:-:S03]  /*0c00*/  SHF.L.U32 R20, R20, 0x17, RZ ;  /* 0x0000001714147819 */ /* 0x000fc600000006ff */
[----:B------:R-:W-:-:S04]  /*0c10*/  FFMA R22, R27, 1.4426950216293334961, -R22 ;  /* 0x3fb8aa3b1b167823 */ /* 0x000fc80000000816 */
[----:B------:R-:W-:Y:S01]  /*0c20*/  FFMA R27, R27, 1.925963033500011079e-08, R22 ;  /* 0x32a570601b1b7823 */ /* 0x000fe20000000016 */
[----:B--2---:R-:W-:Y:S02]  /*0c30*/  HADD2.F32 R29, -RZ, R23.H0_H0 ;  /* 0x20000017ff1d7230 */ /* 0x004fe40000004100 */
[----:B------:R-:W-:Y:S01]  /*0c40*/  FFMA.SAT R23, R25, R14, 0.5 ;  /* 0x3f00000019177423 */ /* 0x000fe2000000200e */
[----:B---3--:R-:W-:Y:S02]  /*0c50*/  HADD2.F32 R24, -RZ, R24.H0_H0 ;  /* 0x20000018ff187230 */ /* 0x008fe40000004100 */
[----:B------:R-:W-:Y:S01]  /*0c60*/  FFMA R22, R0, R29, RZ ;  /* 0x0000001d00167223 */ /* 0x000fe200000000ff */
[----:B------:R-:W-:-:S03]  /*0c70*/  FFMA.RM R28, R23, R12, 12582913 ;  /* 0x4b400001171c7423 */ /* 0x000fc6000000400c */
[----:B------:R-:W-:Y:S01]  /*0c80*/  FFMA R23, R9, R24, R22 ;  /* 0x0000001809177223 */ /* 0x000fe20000000016 */
[C---:B------:R-:W-:Y:S01]  /*0c90*/  FADD R22, R28.reuse, -12583039 ;  /* 0xcb40007f1c167421 */ /* 0x040fe20000000000 */
[----:B------:R-:W-:Y:S01]  /*0ca0*/  SHF.L.U32 R28, R28, 0x17, RZ ;  /* 0x000000171c1c7819 */ /* 0x000fe200000006ff */
[----:B----4-:R-:W-:Y:S02]  /*0cb0*/  HADD2.F32 R19, -RZ, R19.H0_H0 ;  /* 0x20000013ff137230 */ /* 0x010fe40000004100 */
        /* <DEDUP_REMOVED lines=15> */
[----:B-----5:R-:W-:-:S04]  /*0db0*/  HADD2.F32 R25, -RZ, R18.H0_H0 ;  /* 0x20000012ff197230 */ /* 0x020fc80000004100 */
[----:B------:R-:W0:Y:S01]  /*0dc0*/  SHFL.BFLY PT, R22, R24, 0x2, 0x1f ;  /* 0x0c401f0018167f89 */ /* 0x000e2200000e0000 */
[----:B------:R-:W-:-:S04]  /*0dd0*/  FMUL R18, R28, R25 ;  /* 0x000000191c127220 */ /* 0x000fc80000400000 */
[----:B------:R-:W-:Y:S01]  /*0de0*/  FFMA R11, R23, R11, R18 ;  /* 0x0000000b170b7223 */ /* 0x000fe20000000012 */
[----:B0-----:R-:W-:-:S05]  /*0df0*/  FADD R22, R24, R22 ;  /* 0x0000001618167221 */ /* 0x001fca0000000000 */
[----:B------:R0:W1:Y:S02]  /*0e00*/  SHFL.BFLY PT, R27, R22, 0x1, 0x1f ;  /* 0x0c201f00161b7f89 */ /* 0x00006400000e0000 */
.L_x_498:
        /* <DEDUP_REMOVED lines=26> */
[----:B--2---:R-:W-:Y:S02]  /*0fb0*/  HADD2.F32 R15, -RZ, R18.H0_H0 ;  /* 0x20000012ff0f7230 */ /* 0x004fe40000004100 */
[----:B----4-:R-:W-:-:S03]  /*0fc0*/  HADD2.F32 R19, -RZ, R19.H0_H0 ;  /* 0x20000013ff137230 */ /* 0x010fc60000004100 */
[C---:B------:R-:W-:Y:S02]  /*0fd0*/  FMUL R15, R20.reuse, R15 ;  /* 0x0000000f140f7220 */ /* 0x040fe40000400000 */
[----:B------:R-:W-:Y:S02]  /*0fe0*/  FMUL R14, R20, R19 ;  /* 0x00000013140e7220 */ /* 0x000fe40000400000 */
[-C--:B------:R-:W-:Y:S02]  /*0ff0*/  FFMA R10, R10, R12.reuse, R15 ;  /* 0x0000000c0a0a7223 */ /* 0x080fe4000000000f */
[----:B------:R-:W-:Y:S01]  /*1000*/  FFMA R11, R11, R12, R14 ;  /* 0x0000000c0b0b7223 */ /* 0x000fe2000000000e */
[----:B------:R-:W-:Y:S06]  /*1010*/  @P0 BRA `(.L_x_476) ;  /* 0xfffffff800780947 */ /* 0x000fec000383ffff */
.L_x_471:
[----:B------:R-:W-:Y:S05]  /*1020*/  BSYNC B0 ;  /* 0x0000000000007941 */ /* 0x000fea0003800000 */
.L_x_470:
        /* <DEDUP_REMOVED lines=31> */
.L_x_477:
        /* <DEDUP_REMOVED lines=8> */
[----:B------:R-:W-:Y:S05]  /*12a0*/  CALL.REL.NOINC `($__internal_20_$__cuda_sm20_rcp_rn_f32_slowpath) ;  /* 0x00000008006c7944 */ /* 0x000fea0003c00000 */
[----:B------:R-:W-:Y:S01]  /*12b0*/  MOV R0, R3 ;  /* 0x0000000300007202 */ /* 0x000fe20000000f00 */
[----:B------:R-:W-:Y:S06]  /*12c0*/  BRA `(.L_x_480) ;  /* 0x0000000000107947 */ /* 0x000fec0003800000 */
.L_x_479:
[----:B------:R-:W0:Y:S02]  /*12d0*/  MUFU.RCP R0, R21 ;  /* 0x0000001500007308 */ /* 0x000e240000001000 */
[----:B0-----:R-:W-:-:S04]  /*12e0*/  FFMA R2, R0, R21, -1 ;  /* 0xbf80000000027423 */ /* 0x001fc80000000015 */
[----:B------:R-:W-:-:S04]  /*12f0*/  FADD.FTZ R3, -R2, -RZ ;  /* 0x800000ff02037221 */ /* 0x000fc80000010100 */
[----:B------:R-:W-:-:S07]  /*1300*/  FFMA R0, R0, R3, R0 ;  /* 0x0000000300007223 */ /* 0x000fce0000000000 */
.L_x_480:
[----:B------:R-:W-:Y:S05]  /*1310*/  BSYNC.RECONVERGENT B0 ;  /* 0x0000000000007941 */ /* 0x000fea0003800200 */
.L_x_478:
[----:B------:R-:W0:Y:S01]  /*1320*/  LDC.64 R2, c[0x0][0x398] ;  /* 0x0000e600ff027b82 */ /* 0x000e220000000a00 */
[----:B------:R-:W-:-:S05]  /*1330*/  FSEL R0, R0, RZ, P3 ;  /* 0x000000ff00007208 */ /* 0x000fca0001800000 */
[C---:B------:R-:W-:Y:S01]  /*1340*/  FMUL R10, R0.reuse, R10 ;  /* 0x0000000a000a7220 */ /* 0x040fe20000400000 */
[----:B------:R-:W-:-:S04]  /*1350*/  FMUL R0, R0, R11 ;  /* 0x0000000b00007220 */ /* 0x000fc80000400000 */
[----:B------:R-:W-:Y:S02]  /*1360*/  F2FP.F16.F32.PACK_AB R10, RZ, R10 ;  /* 0x0000000aff0a723e */ /* 0x000fe400000000ff */
[----:B------:R-:W-:Y:S01]  /*1370*/  F2FP.F16.F32.PACK_AB R0, RZ, R0 ;  /* 0x00000000ff00723e */ /* 0x000fe200000000ff */
[----:B0-----:R-:W-:-:S05]  /*1380*/  IMAD.WIDE R8, R8, 0x2, R2 ;  /* 0x0000000208087825 */ /* 0x001fca00078e0202 */
[----:B------:R-:W-:Y:S04]  /*1390*/  STG.E.U16 desc[UR6][R8.64], R10 ;  /* 0x0000000a08007986 */ /* 0x000fe8000c101506 */
[----:B------:R-:W-:Y:S01]  /*13a0*/  STG.E.U16 desc[UR6][R8.64+0x40], R0 ;  /* 0x0000400008007986 */ /* 0x000fe2000c101506 */
[----:B------:R-:W-:Y:S05]  /*13b0*/  EXIT ;  /* 0x000000000000794d */ /* 0x000fea0003800000 */
.L_x_474:
[----:B------:R-:W-:Y:S01]  /*13c0*/  HFMA2 R20, -RZ, RZ, 0, 9.5367431640625e-07 ;  /* 0x00000010ff147431 */ /* 0x000fe200000001ff */
[----:B------:R-:W-:Y:S02]  /*13d0*/  MOV R19, 0x1f ;  /* 0x0000001f00137802 */ /* 0x000fe40000000f00 */
[----:B------:R-:W-:-:S07]  /*13e0*/  MOV R18, 0xffffffff ;  /* 0xffffffff00127802 */ /* 0x000fce0000000f00 */
[----:B------:R-:W-:Y:S05]  /*13f0*/  WARPSYNC.COLLECTIVE R18, `(.L_x_481) ;  /* 0x0000000012087348 */ /* 0x000fea0003c00000 */
[----:B------:R0:W1:Y:S02]  /*1400*/  SHFL.BFLY P0, R27, R29, R20, R19 ;  /* 0x0c0000141d1b7389 */ /* 0x0000640000000013 */
[----:B01----:R-:W-:Y:S05]  /*1410*/  ENDCOLLECTIVE ;  /* 0x000000000000791b */ /* 0x003fea0003800000 */
.L_x_481:
[----:B------:R-:W-:Y:S02]  /*1420*/  HFMA2 R20, -RZ, RZ, 0, 4.76837158203125e-07 ;  /* 0x00000008ff147431 */ /* 0x000fe400000001ff */
[----:B------:R-:W-:-:S05]  /*1430*/  FADD R5, R29, R27 ;  /* 0x0000001b1d057221 */ /* 0x000fca0000000000 */
[----:B------:R-:W-:-:S07]  /*1440*/  MOV R29, R5 ;  /* 0x00000005001d7202 */ /* 0x000fce0000000f00 */
[----:B------:R-:W-:Y:S05]  /*1450*/  WARPSYNC.COLLECTIVE R18, `(.L_x_482) ;  /* 0x0000000012087348 */ /* 0x000fea0003c00000 */
[----:B------:R0:W1:Y:S02]  /*1460*/  SHFL.BFLY P0, R27, R29, R20, R19 ;  /* 0x0c0000141d1b7389 */ /* 0x0000640000000013 */
[----:B01----:R-:W-:Y:S05]  /*1470*/  ENDCOLLECTIVE ;  /* 0x000000000000791b */ /* 0x003fea0003800000 */
.L_x_482:
[----:B------:R-:W-:Y:S02]  /*1480*/  HFMA2 R20, -RZ, RZ, 0, 2.384185791015625e-07 ;  /* 0x00000004ff147431 */ /* 0x000fe400000001ff */
[----:B------:R-:W-:-:S05]  /*1490*/  FADD R7, R5, R27 ;  /* 0x0000001b05077221 */ /* 0x000fca0000000000 */
[----:B------:R-:W-:-:S07]  /*14a0*/  MOV R29, R7 ;  /* 0x00000007001d7202 */ /* 0x000fce0000000f00 */
[----:B------:R-:W-:Y:S05]  /*14b0*/  WARPSYNC.COLLECTIVE R18, `(.L_x_483) ;  /* 0x0000000012087348 */ /* 0x000fea0003c00000 */
[----:B------:R0:W1:Y:S02]  /*14c0*/  SHFL.BFLY P0, R27, R29, R20, R19 ;  /* 0x0c0000141d1b7389 */ /* 0x0000640000000013 */
[----:B01----:R-:W-:Y:S05]  /*14d0*/  ENDCOLLECTIVE ;  /* 0x000000000000791b */ /* 0x003fea0003800000 */
.L_x_483:
[----:B------:R-:W-:Y:S02]  /*14e0*/  HFMA2 R20, -RZ, RZ, 0, 1.1920928955078125e-07 ;  /* 0x00000002ff147431 */ /* 0x000fe400000001ff */
[----:B------:R-:W-:-:S05]  /*14f0*/  FADD R10, R7, R27 ;  /* 0x0000001b070a7221 */ /* 0x000fca0000000000 */
[----:B------:R-:W-:-:S07]  /*1500*/  MOV R29, R10 ;  /* 0x0000000a001d7202 */ /* 0x000fce0000000f00 */
[----:B------:R-:W-:Y:S05]  /*1510*/  WARPSYNC.COLLECTIVE R18, `(.L_x_484) ;  /* 0x0000000012087348 */ /* 0x000fea0003c00000 */
[----:B------:R0:W1:Y:S02]  /*1520*/  SHFL.BFLY P0, R27, R29, R20, R19 ;  /* 0x0c0000141d1b7389 */ /* 0x0000640000000013 */
[----:B01----:R-:W-:Y:S05]  /*1530*/  ENDCOLLECTIVE ;  /* 0x000000000000791b */ /* 0x003fea0003800000 */
.L_x_484:
[----:B------:R-:W-:Y:S02]  /*1540*/  HFMA2 R20, -RZ, RZ, 0, 5.9604644775390625e-08 ;  /* 0x00000001ff147431 */ /* 0x000fe400000001ff */
[----:B------:R-:W-:-:S05]  /*1550*/  FADD R12, R10, R27 ;  /* 0x0000001b0a0c7221 */ /* 0x000fca0000000000 */
[----:B------:R-:W-:-:S07]  /*1560*/  MOV R29, R12 ;  /* 0x0000000c001d7202 */ /* 0x000fce0000000f00 */
[----:B------:R-:W-:Y:S05]  /*1570*/  WARPSYNC.COLLECTIVE R18, `(.L_x_485) ;  /* 0x0000000012087348 */ /* 0x000fea0003c00000 */
[----:B------:R0:W1:Y:S02]  /*1580*/  SHFL.BFLY P0, R27, R29, R20, R19 ;  /* 0x0c0000141d1b7389 */ /* 0x0000640000000013 */
[----:B01----:R-:W-:Y:S05]  /*1590*/  ENDCOLLECTIVE ;  /* 0x000000000000791b */ /* 0x003fea0003800000 */
.L_x_485:
[----:B------:R-:W-:Y:S05]  /*15a0*/  BRA `(.L_x_486) ;  /* 0xfffffff0006c7947 */ /* 0x000fea000383ffff */
.L_x_475:
        /* <DEDUP_REMOVED lines=9> */
.L_x_488:
[----:B------:R-:W-:Y:S05]  /*1640*/  BSYNC B1 ;  /* 0x0000000000017941 */ /* 0x000fea0003800000 */
.L_x_487:
[----:B------:R-:W-:Y:S02]  /*1650*/  HFMA2 R20, -RZ, RZ, 0, 4.76837158203125e-07 ;  /* 0x00000008ff147431 */ /* 0x000fe400000001ff */
[----:B------:R-:W-:Y:S01]  /*1660*/  FADD R29, R29, R27 ;  /* 0x0000001b1d1d7221 */ /* 0x000fe20000000000 */
[----:B------:R-:W-:Y:S01]  /*1670*/  MOV R19, 0x1f ;  /* 0x0000001f00137802 */ /* 0x000fe20000000f00 */
[----:B------:R-:W-:Y:S01]  /*1680*/  HADD2.F32 R15, -RZ, R6.H0_H0 ;  /* 0x20000006ff0f7230 */ /* 0x000fe20000004100 */
[----:B------:R-:W-:Y:S01]  /*1690*/  MOV R18, 0xffffffff ;  /* 0xffffffff00127802 */ /* 0x000fe20000000f00 */
[----:B------:R-:W-:Y:S01]  /*16a0*/  HADD2.F32 R7, -RZ, R7.H0_H0 ;  /* 0x20000007ff077230 */ /* 0x000fe20000004100 */
[----:B------:R-:W-:Y:S02]  /*16b0*/  MOV R14, 0x3bbb989d ;  /* 0x3bbb989d000e7802 */ /* 0x000fe40000000f00 */
[----:B------:R-:W-:-:S07]  /*16c0*/  FFMA R12, R0, R15, RZ ;  /* 0x0000000f000c7223 */ /* 0x000fce00000000ff */
[----:B------:R-:W-:Y:S05]  /*16d0*/  WARPSYNC.COLLECTIVE R18, `(.L_x_489) ;  /* 0x0000000012087348 */ /* 0x000fea0003c00000 */
[----:B------:R0:W1:Y:S02]  /*16e0*/  SHFL.BFLY P0, R27, R29, R20, R19 ;  /* 0x0c0000141d1b7389 */ /* 0x0000640000000013 */
[----:B01----:R-:W-:Y:S05]  /*16f0*/  ENDCOLLECTIVE ;  /* 0x000000000000791b */ /* 0x003fea0003800000 */
.L_x_489:
        /* <DEDUP_REMOVED lines=8> */
.L_x_490:
[----:B------:R-:W-:Y:S02]  /*1780*/  HFMA2 R20, -RZ, RZ, 0, 1.1920928955078125e-07 ;  /* 0x00000002ff147431 */ /* 0x000fe400000001ff */
[----:B------:R-:W-:-:S05]  /*1790*/  FADD R28, R26, R27 ;  /* 0x0000001b1a1c7221 */ /* 0x000fca0000000000 */
[----:B------:R-:W-:-:S07]  /*17a0*/  MOV R29, R28 ;  /* 0x0000001c001d7202 */ /* 0x000fce0000000f00 */
[----:B------:R-:W-:Y:S05]  /*17b0*/  WARPSYNC.COLLECTIVE R18, `(.L_x_491) ;  /* 0x0000000012087348 */ /* 0x000fea0003c00000 */
[----:B------:R0:W1:Y:S02]  /*17c0*/  SHFL.BFLY P0, R27, R29, R20, R19 ;  /* 0x0c0000141d1b7389 */ /* 0x0000640000000013 */
[----:B01----:R-:W-:Y:S05]  /*17d0*/  ENDCOLLECTIVE ;  /* 0x000000000000791b */ /* 0x003fea0003800000 */
.L_x_491:
[----:B------:R-:W-:Y:S02]  /*17e0*/  HFMA2 R20, -RZ, RZ, 0, 5.9604644775390625e-08 ;  /* 0x00000001ff147431 */ /* 0x000fe400000001ff */
[----:B------:R-:W-:-:S05]  /*17f0*/  FADD R28, R28, R27 ;  /* 0x0000001b1c1c7221 */ /* 0x000fca0000000000 */
[----:B------:R-:W-:-:S07]  /*1800*/  MOV R29, R28 ;  /* 0x0000001c001d7202 */ /* 0x000fce0000000f00 */
[----:B------:R-:W-:Y:S05]  /*1810*/  WARPSYNC.COLLECTIVE R18, `(.L_x_492) ;  /* 0x0000000012087348 */ /* 0x000fea0003c00000 */
[----:B------:R0:W1:Y:S02]  /*1820*/  SHFL.BFLY P0, R27, R29, R20, R19 ;  /* 0x0c0000141d1b7389 */ /* 0x0000640000000013 */
[----:B01----:R-:W-:Y:S05]  /*1830*/  ENDCOLLECTIVE ;  /* 0x000000000000791b */ /* 0x003fea0003800000 */
.L_x_492:
        /* <DEDUP_REMOVED lines=22> */
[----:B--2---:R-:W-:Y:S02]  /*19a0*/  HADD2.F32 R25, -RZ, R22.H0_H0 ;  /* 0x20000016ff197230 */ /* 0x004fe40000004100 */
[----:B------:R-:W2:Y:S03]  /*19b0*/  LDG.E.U16.CONSTANT R22, desc[UR6][R6.64+0x40] ;  /* 0x0000400606167981 */ /* 0x000ea6000c1e9500 */
[----:B------:R-:W-:-:S04]  /*19c0*/  FMUL R25, R20, R25 ;  /* 0x0000001914197220 */ /* 0x000fc80000400000 */
[C---:B------:R-:W-:Y:S01]  /*19d0*/  FFMA R10, R18.reuse, R10, R25 ;  /* 0x0000000a120a7223 */ /* 0x040fe20000000019 */
[----:B------:R-:W-:Y:S01]  /*19e0*/  FFMA R21, R18, R21, R20 ;  /* 0x0000001512157223 */ /* 0x000fe20000000014 */
[----:B------:R-:W-:Y:S02]  /*19f0*/  MOV R29, R23 ;  /* 0x00000017001d7202 */ /* 0x000fe40000000f00 */
[----:B------:R-:W-:Y:S01]  /*1a00*/  MOV R19, 0x1f ;  /* 0x0000001f00137802 */ /* 0x000fe20000000f00 */
[----:B--2---:R-:W-:-:S05]  /*1a10*/  HADD2.F32 R25, -RZ, R22.H0_H0 ;  /* 0x20000016ff197230 */ /* 0x004fca0000004100 */
[----:B------:R-:W-:-:S04]  /*1a20*/  FMUL R20, R20, R25 ;  /* 0x0000001914147220 */ /* 0x000fc80000400000 */
[----:B------:R-:W-:Y:S01]  /*1a30*/  FFMA R11, R18, R11, R20 ;  /* 0x0000000b120b7223 */ /* 0x000fe20000000014 */
[----:B------:R-:W-:Y:S01]  /*1a40*/  HFMA2 R20, -RZ, RZ, 0, 9.5367431640625e-07 ;  /* 0x00000010ff147431 */ /* 0x000fe200000001ff */
[----:B------:R-:W-:-:S07]  /*1a50*/  MOV R18, 0xffffffff ;  /* 0xffffffff00127802 */ /* 0x000fce0000000f00 */
[----:B------:R-:W-:Y:S05]  /*1a60*/  WARPSYNC.COLLECTIVE R18, `(.L_x_493) ;  /* 0x0000000012087348 */ /* 0x000fea0003c00000 */
[----:B------:R0:W1:Y:S02]  /*1a70*/  SHFL.BFLY P0, R27, R29, R20, R19 ;  /* 0x0c0000141d1b7389 */ /* 0x0000640000000013 */
[----:B01----:R-:W-:Y:S05]  /*1a80*/  ENDCOLLECTIVE ;  /* 0x000000000000791b */ /* 0x003fea0003800000 */
.L_x_493:
[----:B------:R-:W-:Y:S01]  /*1a90*/  HFMA2 R20, -RZ, RZ, 0, 4.76837158203125e-07 ;  /* 0x00000008ff147431 */ /* 0x000fe200000001ff */
[----:B------:R-:W-:-:S05]  /*1aa0*/  MOV R26, R27 ;  /* 0x0000001b001a7202 */ /* 0x000fca0000000f00 */
[----:B------:R-:W-:-:S05]  /*1ab0*/  FADD R26, R23, R26 ;  /* 0x0000001a171a7221 */ /* 0x000fca0000000000 */
[----:B------:R-:W-:-:S07]  /*1ac0*/  MOV R29, R26 ;  /* 0x0000001a001d7202 */ /* 0x000fce0000000f00 */
[----:B------:R-:W-:Y:S05]  /*1ad0*/  WARPSYNC.COLLECTIVE R18, `(.L_x_494) ;  /* 0x0000000012087348 */ /* 0x000fea0003c00000 */
[----:B------:R0:W1:Y:S02]  /*1ae0*/  SHFL.BFLY P0, R27, R29, R20, R19 ;  /* 0x0c0000141d1b7389 */ /* 0x0000640000000013 */
[----:B01----:R-:W-:Y:S05]  /*1af0*/  ENDCOLLECTIVE ;  /* 0x000000000000791b */ /* 0x003fea0003800000 */
.L_x_494:
[----:B------:R-:W-:Y:S01]  /*1b00*/  HFMA2 R20, -RZ, RZ, 0, 2.384185791015625e-07 ;  /* 0x00000004ff147431 */ /* 0x000fe200000001ff */
[----:B------:R-:W-:-:S05]  /*1b10*/  MOV R25, R27 ;  /* 0x0000001b00197202 */ /* 0x000fca0000000f00 */
[----:B------:R-:W-:-:S05]  /*1b20*/  FADD R25, R26, R25 ;  /* 0x000000191a197221 */ /* 0x000fca0000000000 */
[----:B------:R-:W-:-:S07]  /*1b30*/  MOV R29, R25 ;  /* 0x00000019001d7202 */ /* 0x000fce0000000f00 */
[----:B------:R-:W-:Y:S05]  /*1b40*/  WARPSYNC.COLLECTIVE R18, `(.L_x_495) ;  /* 0x0000000012087348 */ /* 0x000fea0003c00000 */
[----:B------:R0:W1:Y:S02]  /*1b50*/  SHFL.BFLY P0, R27, R29, R20, R19 ;  /* 0x0c0000141d1b7389 */ /* 0x0000640000000013 */
[----:B01----:R-:W-:Y:S05]  /*1b60*/  ENDCOLLECTIVE ;  /* 0x000000000000791b */ /* 0x003fea0003800000 */
.L_x_495:
[----:B------:R-:W-:Y:S01]  /*1b70*/  HFMA2 R20, -RZ, RZ, 0, 1.1920928955078125e-07 ;  /* 0x00000002ff147431 */ /* 0x000fe200000001ff */
[----:B------:R-:W-:-:S05]  /*1b80*/  MOV R24, R27 ;  /* 0x0000001b00187202 */ /* 0x000fca0000000f00 */
[----:B------:R-:W-:-:S05]  /*1b90*/  FADD R24, R25, R24 ;  /* 0x0000001819187221 */ /* 0x000fca0000000000 */
[----:B------:R-:W-:-:S07]  /*1ba0*/  MOV R29, R24 ;  /* 0x00000018001d7202 */ /* 0x000fce0000000f00 */
[----:B------:R-:W-:Y:S05]  /*1bb0*/  WARPSYNC.COLLECTIVE R18, `(.L_x_496) ;  /* 0x0000000012087348 */ /* 0x000fea0003c00000 */
[----:B------:R0:W1:Y:S02]  /*1bc0*/  SHFL.BFLY P0, R27, R29, R20, R19 ;  /* 0x0c0000141d1b7389 */ /* 0x0000640000000013 */
[----:B01----:R-:W-:Y:S05]  /*1bd0*/  ENDCOLLECTIVE ;  /* 0x000000000000791b */ /* 0x003fea0003800000 */
.L_x_496:
[----:B------:R-:W-:Y:S01]  /*1be0*/  HFMA2 R20, -RZ, RZ, 0, 5.9604644775390625e-08 ;  /* 0x00000001ff147431 */ /* 0x000fe200000001ff */
[----:B------:R-:W-:-:S05]  /*1bf0*/  MOV R22, R27 ;  /* 0x0000001b00167202 */ /* 0x000fca0000000f00 */
[----:B------:R-:W-:-:S05]  /*1c00*/  FADD R22, R24, R22 ;  /* 0x0000001618167221 */ /* 0x000fca0000000000 */
[----:B------:R-:W-:-:S07]  /*1c10*/  MOV R29, R22 ;  /* 0x00000016001d7202 */ /* 0x000fce0000000f00 */
[----:B------:R-:W-:Y:S05]  /*1c20*/  WARPSYNC.COLLECTIVE R18, `(.L_x_497) ;  /* 0x0000000012087348 */ /* 0x000fea0003c00000 */
[----:B------:R0:W1:Y:S02]  /*1c30*/  SHFL.BFLY P0, R27, R29, R20, R19 ;  /* 0x0c0000141d1b7389 */ /* 0x0000640000000013 */
[----:B01----:R-:W-:Y:S05]  /*1c40*/  ENDCOLLECTIVE ;  /* 0x000000000000791b */ /* 0x003fea0003800000 */
.L_x_497:
[----:B------:R-:W-:Y:S05]  /*1c50*/  BRA `(.L_x_498) ;  /* 0xfffffff0006c7947 */ /* 0x000fea000383ffff */
        .weak           $__internal_20_$__cuda_sm20_rcp_rn_f32_slowpath
        .type           $__internal_20_$__cuda_sm20_rcp_rn_f32_slowpath,@function
        .size           $__internal_20_$__cuda_sm20_rcp_rn_f32_slowpath,(.L_x_524 - $__internal_20_$__cuda_sm20_rcp_rn_f32_slowpath)
$__internal_20_$__cuda_sm20_rcp_rn_f32_slowpath:
        /* <DEDUP_REMOVED lines=15> */
.L_x_500:
        /* <DEDUP_REMOVED lines=33> */
.L_x_502:
[----:B------:R0:W1:Y:S02]  /*1f60*/  MUFU.RCP R3, R0 ;  /* 0x0000000000037308 */ /* 0x0000640000001000 */
.L_x_501:
[----:B------:R-:W-:Y:S05]  /*1f70*/  BSYNC.RECONVERGENT B1 ;  /* 0x0000000000017941 */ /* 0x000fea0003800200 */
.L_x_499:
[----:B------:R-:W-:-:S04]  /*1f80*/  HFMA2 R5, -RZ, RZ, 0, 0 ;  /* 0x00000000ff057431 */ /* 0x000fc800000001ff */
[----:B01----:R-:W-:Y:S05]  /*1f90*/  RET.REL.NODEC R4 `(_Z23flash_attn_sinks_kernelI6__halfLi64ELi4EEvPKT_S3_S3_PS1_PKffiiii) ;  /* 0xffffffe004187950 */ /* 0x003fea0003c3ffff */
.L_x_503:
        /* <DEDUP_REMOVED lines=14> */
.L_x_524:


//--------------------- .nv.shared.reserved.0     --------------------------
	.section	.nv.shared.reserved.0,"aw",@nobits
	.weak		__nv_reservedSMEM_offset_0_alias
	.size		__nv_reservedSMEM_offset_0_alias, 0, 64
	.other		__nv_reservedSMEM_offset_0_alias,@"STO_CUDA_RESERVED_SHARED STV_DEFAULT"
__nv_reservedSMEM_offset_0_alias:
	.zero		0
	.zero		64


//--------------------- .nv.constant0._Z23flash_attn_sinks_kernelIfLi256ELi4EEvPKT_S2_S2_PS0_PKffiiii --------------------------
	.section	.nv.constant0._Z23flash_attn_sinks_kernelIfLi256ELi4EEvPKT_S2_S2_PS0_PKffiiii,"a",@progbits
	.sectionflags	@""
	.align	4
.nv.constant0._Z23flash_attn_sinks_kernelIfLi256ELi4EEvPKT_S2_S2_PS0_PKffiiii:
	.zero		956


//--------------------- .nv.constant0._Z23flash_attn_sinks_kernelIfLi192ELi4EEvPKT_S2_S2_PS0_PKffiiii --------------------------
	.section	.nv.constant0._Z23flash_attn_sinks_kernelIfLi192ELi4EEvPKT_S2_S2_PS0_PKffiiii,"a",@progbits
	.sectionflags	@""
	.align	4
.nv.constant0._Z23flash_attn_sinks_kernelIfLi192ELi4EEvPKT_S2_S2_PS0_PKffiiii:
	.zero		956


//--------------------- .nv.constant0._Z23flash_attn_sinks_kernelIfLi128ELi4EEvPKT_S2_S2_PS0_PKffiiii --------------------------
	.section	.nv.constant0._Z23flash_attn_sinks_kernelIfLi128ELi4EEvPKT_S2_S2_PS0_PKffiiii,"a",@progbits
	.sectionflags	@""
	.align	4
.nv.constant0._Z23flash_attn_sinks_kernelIfLi128ELi4EEvPKT_S2_S2_PS0_PKffiiii:
	.zero		956


//--------------------- .nv.constant0._Z23flash_attn_sinks_kernelIfLi112ELi4EEvPKT_S2_S2_PS0_PKffiiii --------------------------
	.section	.nv.constant0._Z23flash_attn_sinks_kernelIfLi112ELi4EEvPKT_S2_S2_PS0_PKffiiii,"a",@progbits
	.sectionflags	@""
	.align	4
.nv.constant0._Z23flash_attn_sinks_kernelIfLi112ELi4EEvPKT_S2_S2_PS0_PKffiiii:
	.zero		956


//--------------------- .nv.constant0._Z23flash_attn_sinks_kernelIfLi96ELi4EEvPKT_S2_S2_PS0_PKffiiii --------------------------
	.section	.nv.constant0._Z23flash_attn_sinks_kernelIfLi96ELi4EEvPKT_S2_S2_PS0_PKffiiii,"a",@progbits
	.sectionflags	@""
	.align	4
.nv.constant0._Z23flash_attn_sinks_kernelIfLi96ELi4EEvPKT_S2_S2_PS0_PKffiiii:
	.zero		956


//--------------------- .nv.constant0._Z23flash_attn_sinks_kernelIfLi80ELi4EEvPKT_S2_S2_PS0_PKffiiii --------------------------
	.section	.nv.constant0._Z23flash_attn_sinks_kernelIfLi80ELi4EEvPKT_S2_S2_PS0_PKffiiii,"a",@progbits
	.sectionflags	@""
	.align	4
.nv.constant0._Z23flash_attn_sinks_kernelIfLi80ELi4EEvPKT_S2_S2_PS0_PKffiiii:
	.zero		956


//--------------------- .nv.constant0._Z23flash_attn_sinks_kernelIfLi64ELi4EEvPKT_S2_S2_PS0_PKffiiii --------------------------
	.section	.nv.constant0._Z23flash_attn_sinks_kernelIfLi64ELi4EEvPKT_S2_S2_PS0_PKffiiii,"a",@progbits
	.sectionflags	@""
	.align	4
.nv.constant0._Z23flash_attn_sinks_kernelIfLi64ELi4EEvPKT_S2_S2_PS0_PKffiiii:
	.zero		956


//--------------------- .nv.constant0._Z23flash_attn_sinks_kernelI13__nv_bfloat16Li256ELi4EEvPKT_S3_S3_PS1_PKffiiii --------------------------
	.section	.nv.constant0._Z23flash_attn_sinks_kernelI13__nv_bfloat16Li256ELi4EEvPKT_S3_S3_PS1_PKffiiii,"a",@progbits
	.sectionflags	@""
	.align	4
.nv.constant0._Z23flash_attn_sinks_kernelI13__nv_bfloat16Li256ELi4EEvPKT_S3_S3_PS1_PKffiiii:
	.zero		956


//--------------------- .nv.constant0._Z23flash_attn_sinks_kernelI13__nv_bfloat16Li192ELi4EEvPKT_S3_S3_PS1_PKffiiii --------------------------
	.section	.nv.constant0._Z23flash_attn_sinks_kernelI13__nv_bfloat16Li192ELi4EEvPKT_S3_S3_PS1_PKffiiii,"a",@progbits
	.sectionflags	@""
	.align	4
.nv.constant0._Z23flash_attn_sinks_kernelI13__nv_bfloat16Li192ELi4EEvPKT_S3_S3_PS1_PKffiiii:
	.zero		956


//--------------------- .nv.constant0._Z23flash_attn_sinks_kernelI13__nv_bfloat16Li128ELi4EEvPKT_S3_S3_PS1_PKffiiii --------------------------
	.section	.nv.constant0._Z23flash_attn_sinks_kernelI13__nv_bfloat16Li128ELi4EEvPKT_S3_S3_PS1_PKffiiii,"a",@progbits
	.sectionflags	@""
	.align	4
.nv.constant0._Z23flash_attn_sinks_kernelI13__nv_bfloat16Li128ELi4EEvPKT_S3_S3_PS1_PKffiiii:
	.zero		956


//--------------------- .nv.constant0._Z23flash_attn_sinks_kernelI13__nv_bfloat16Li112ELi4EEvPKT_S3_S3_PS1_PKffiiii --------------------------
	.section	.nv.constant0._Z23flash_attn_sinks_kernelI13__nv_bfloat16Li112ELi4EEvPKT_S3_S3_PS1_PKffiiii,"a",@progbits
	.sectionflags	@""
	.align	4
.nv.constant0._Z23flash_attn_sinks_kernelI13__nv_bfloat16Li112ELi4EEvPKT_S3_S3_PS1_PKffiiii:
	.zero		956


//--------------------- .nv.constant0._Z23flash_attn_sinks_kernelI13__nv_bfloat16Li96ELi4EEvPKT_S3_S3_PS1_PKffiiii --------------------------
	.section	.nv.constant0._Z23flash_attn_sinks_kernelI13__nv_bfloat16Li96ELi4EEvPKT_S3_S3_PS1_PKffiiii,"a",@progbits
	.sectionflags	@""
	.align	4
.nv.constant0._Z23flash_attn_sinks_kernelI13__nv_bfloat16Li96ELi4EEvPKT_S3_S3_PS1_PKffiiii:
	.zero		956


//--------------------- .nv.constant0._Z23flash_attn_sinks_kernelI13__nv_bfloat16Li80ELi4EEvPKT_S3_S3_PS1_PKffiiii --------------------------
	.section	.nv.constant0._Z23flash_attn_sinks_kernelI13__nv_bfloat16Li80ELi4EEvPKT_S3_S3_PS1_PKffiiii,"a",@progbits
	.sectionflags	@""
	.align	4
.nv.constant0._Z23flash_attn_sinks_kernelI13__nv_bfloat16Li80ELi4EEvPKT_S3_S3_PS1_PKffiiii:
	.zero		956


//--------------------- .nv.constant0._Z23flash_attn_sinks_kernelI13__nv_bfloat16Li64ELi4EEvPKT_S3_S3_PS1_PKffiiii --------------------------
	.section	.nv.constant0._Z23flash_attn_sinks_kernelI13__nv_bfloat16Li64ELi4EEvPKT_S3_S3_PS1_PKffiiii,"a",@progbits
	.sectionflags	@""
	.align	4
.nv.constant0._Z23flash_attn_sinks_kernelI13__nv_bfloat16Li64ELi4EEvPKT_S3_S3_PS1_PKffiiii:
	.zero		956


//--------------------- .nv.constant0._Z23flash_attn_sinks_kernelI6__halfLi256ELi4EEvPKT_S3_S3_PS1_PKffiiii --------------------------
	.section	.nv.constant0._Z23flash_attn_sinks_kernelI6__halfLi256ELi4EEvPKT_S3_S3_PS1_PKffiiii,"a",@progbits
	.sectionflags	@""
	.align	4
.nv.constant0._Z23flash_attn_sinks_kernelI6__halfLi256ELi4EEvPKT_S3_S3_PS1_PKffiiii:
	.zero		956


//--------------------- .nv.constant0._Z23flash_attn_sinks_kernelI6__halfLi192ELi4EEvPKT_S3_S3_PS1_PKffiiii --------------------------
	.section	.nv.constant0._Z23flash_attn_sinks_kernelI6__halfLi192ELi4EEvPKT_S3_S3_PS1_PKffiiii,"a",@progbits
	.sectionflags	@""
	.align	4
.nv.constant0._Z23flash_attn_sinks_kernelI6__halfLi192ELi4EEvPKT_S3_S3_PS1_PKffiiii:
	.zero		956


//--------------------- .nv.constant0._Z23flash_attn_sinks_kernelI6__halfLi128ELi4EEvPKT_S3_S3_PS1_PKffiiii --------------------------
	.section	.nv.constant0._Z23flash_attn_sinks_kernelI6__halfLi128ELi4EEvPKT_S3_S3_PS1_PKffiiii,"a",@progbits
	.sectionflags	@""
	.align	4
.nv.constant0._Z23flash_attn_sinks_kernelI6__halfLi128ELi4EEvPKT_S3_S3_PS1_PKffiiii:
	.zero		956


//--------------------- .nv.constant0._Z23flash_attn_sinks_kernelI6__halfLi112ELi4EEvPKT_S3_S3_PS1_PKffiiii --------------------------
	.section	.nv.constant0._Z23flash_attn_sinks_kernelI6__halfLi112ELi4EEvPKT_S3_S3_PS1_PKffiiii,"a",@progbits
	.sectionflags	@""
	.align	4
.nv.constant0._Z23flash_attn_sinks_kernelI6__halfLi112ELi4EEvPKT_S3_S3_PS1_PKffiiii:
	.zero		956


//--------------------- .nv.constant0._Z23flash_attn_sinks_kernelI6__halfLi96ELi4EEvPKT_S3_S3_PS1_PKffiiii --------------------------
	.section	.nv.constant0._Z23flash_attn_sinks_kernelI6__halfLi96ELi4EEvPKT_S3_S3_PS1_PKffiiii,"a",@progbits
	.sectionflags	@""
	.align	4
.nv.constant0._Z23flash_attn_sinks_kernelI6__halfLi96ELi4EEvPKT_S3_S3_PS1_PKffiiii:
	.zero		956


//--------------------- .nv.constant0._Z23flash_attn_sinks_kernelI6__halfLi80ELi4EEvPKT_S3_S3_PS1_PKffiiii --------------------------
	.section	.nv.constant0._Z23flash_attn_sinks_kernelI6__halfLi80ELi4EEvPKT_S3_S3_PS1_PKffiiii,"a",@progbits
	.sectionflags	@""
	.align	4
.nv.constant0._Z23flash_attn_sinks_kernelI6__halfLi80ELi4EEvPKT_S3_S3_PS1_PKffiiii:
	.zero		956


//--------------------- .nv.constant0._Z23flash_attn_sinks_kernelI6__halfLi64ELi4EEvPKT_S3_S3_PS1_PKffiiii --------------------------
	.section	.nv.constant0._Z23flash_attn_sinks_kernelI6__halfLi64ELi4EEvPKT_S3_S3_PS1_PKffiiii,"a",@progbits
	.sectionflags	@""
	.align	4
.nv.constant0._Z23flash_attn_sinks_kernelI6__halfLi64ELi4EEvPKT_S3_S3_PS1_PKffiiii:
	.zero		956


//--------------------- SYMBOLS --------------------------

	.type		.nv.reservedSmem.offset0,@object
	.size		.nv.reservedSmem.offset0,0x4
